def matmul_kernel(
    a_ptr,
    b_ptr,
    c_ptr,
    M,
    N,
    K,
    stride_am,
    stride_ak,
    stride_bk,
    stride_bn,
    stride_cm,
    stride_cn,
    BLOCK_M: tl.constexpr,
    BLOCK_N: tl.constexpr,
    BLOCK_K: tl.constexpr,
    GROUP_M: tl.constexpr,
):
    pid = tl.program_id(axis=0)
    num_pid_m = tl.cdiv(M, BLOCK_M)
    num_pid_n = tl.cdiv(N, BLOCK_N)
    num_pid_in_group = GROUP_M * num_pid_n
    group_id = pid // num_pid_in_group
    first_pid_m = group_id * GROUP_M
    group_size_m = min(num_pid_m - first_pid_m, GROUP_M)
    pid_m = first_pid_m + ((pid % num_pid_in_group) % group_size_m)
    pid_n = (pid % num_pid_in_group) // group_size_m

    offs_am = (pid_m * BLOCK_M + tl.arange(0, BLOCK_M)) % M
    offs_bn = (pid_n * BLOCK_N + tl.arange(0, BLOCK_N)) % N
    offs_k = tl.arange(0, BLOCK_K)
    a_ptrs = a_ptr + offs_am[:, None] * stride_am + offs_k[None, :] * stride_ak
    b_ptrs = b_ptr + offs_k[:, None] * stride_bk + offs_bn[None, :] * stride_bn

    acc = tl.zeros((BLOCK_M, BLOCK_N), dtype=tl.float32)
    for kk in range(0, tl.cdiv(K, BLOCK_K)):
        a = tl.load(a_ptrs, mask=offs_k[None, :] < K - kk * BLOCK_K, other=0.0)
        b = tl.load(b_ptrs, mask=offs_k[:, None] < K - kk * BLOCK_K, other=0.0)
        acc = tl.dot(a, b, acc)
        a_ptrs += BLOCK_K * stride_ak
        b_ptrs += BLOCK_K * stride_bk

    c = acc.to(c_ptr.dtype.element_ty)
    offs_cm = pid_m * BLOCK_M + tl.arange(0, BLOCK_M)
    offs_cn = pid_n * BLOCK_N + tl.arange(0, BLOCK_N)
    c_ptrs = c_ptr + offs_cm[:, None] * stride_cm + offs_cn[None, :] * stride_cn
    mask = (offs_cm[:, None] < M) & (offs_cn[None, :] < N)
    tl.store(c_ptrs, c, mask=mask)

# config = {"BLOCK_K": 64, "BLOCK_M": 128, "BLOCK_N": 512, "GROUP_M": 8, "arch": "sm_80", "dtype": "fp32", "num_ctas": 1, "num_stages": 2, "num_warps": 4}
# arch = sm_80


// ===== COMPILED SASS (sm_80) =====

	.target	sm_80

	.elftype	@"ET_EXEC"


//--------------------- .note.nv.tkinfo           --------------------------
	.section	.note.nv.tkinfo,"",@"SHT_NOTE"
	.sectionflags	@"SHF_NOTE_NV_TKINFO"
	.tkinfo
        /*0018*/ 	.word	0x00000002
        /*0030*/ 	.string	""
        /*0030*/ 	.string	"ptxas"
        /*0030*/ 	.string	"Cuda compilation tools, release 13.0, V13.0.88"
        /*0030*/ 	.string	"Build cuda_13.0.r13.0/compiler.36424714_0"
        /*0030*/ 	.string	"-v  -suppress-debug-info  -lineinfo  -arch sm_80 "



//--------------------- .note.nv.cuinfo           --------------------------
	.section	.note.nv.cuinfo,"",@"SHT_NOTE"
	.sectionflags	@"SHF_NOTE_NV_CUINFO"
        /*0018*/ 	.short	0x0002
        /*001a*/ 	.short	0x0050
        /*001c*/ 	.short	0x0082
	.zero		2


//--------------------- .nv.info                  --------------------------
	.section	.nv.info,"",@"SHT_CUDA_INFO"
	.align	4


	//----- nvinfo : EIATTR_REGCOUNT
	.align		4
        /*0000*/ 	.byte	0x04, 0x2f
        /*0002*/ 	.short	(.L_1 - .L_0)
	.align		4
.L_0:
        /*0004*/ 	.word	index@(matmul_kernel)
        /*0008*/ 	.word	0x000000ff


	//----- nvinfo : EIATTR_FRAME_SIZE
	.align		4
.L_1:
        /*000c*/ 	.byte	0x04, 0x11
        /*000e*/ 	.short	(.L_3 - .L_2)
	.align		4
.L_2:
        /*0010*/ 	.word	index@(matmul_kernel)
        /*0014*/ 	.word	0x00002128


	//----- nvinfo : EIATTR_MIN_STACK_SIZE
	.align		4
.L_3:
        /*0018*/ 	.byte	0x04, 0x12
        /*001a*/ 	.short	(.L_5 - .L_4)
	.align		4
.L_4:
        /*001c*/ 	.word	index@(matmul_kernel)
        /*0020*/ 	.word	0x00002128
.L_5:


//--------------------- .nv.info.matmul_kernel    --------------------------
	.section	.nv.info.matmul_kernel,"",@"SHT_CUDA_INFO"
	.sectionflags	@""
	.align	4


	//----- nvinfo : EIATTR_CUDA_API_VERSION
	.align		4
        /*0000*/ 	.byte	0x04, 0x37
        /*0002*/ 	.short	(.L_7 - .L_6)
.L_6:
        /*0004*/ 	.word	0x00000082


	//----- nvinfo : EIATTR_SW2861232_WAR
	.align		4
.L_7:
        /*0008*/ 	.byte	0x01, 0x35
	.zero		2


	//----- nvinfo : EIATTR_PARAM_CBANK
	.align		4
        /*000c*/ 	.byte	0x04, 0x0a
        /*000e*/ 	.short	(.L_9 - .L_8)
	.align		4
.L_8:
        /*0010*/ 	.word	index@(.nv.constant0.matmul_kernel)
        /*0014*/ 	.short	0x0160
        /*0016*/ 	.short	0x0050


	//----- nvinfo : EIATTR_CBANK_PARAM_SIZE
	.align		4
.L_9:
        /*0018*/ 	.byte	0x03, 0x19
        /*001a*/ 	.short	0x0050


	//----- nvinfo : EIATTR_KPARAM_INFO
	.align		4
        /*001c*/ 	.byte	0x04, 0x17
        /*001e*/ 	.short	(.L_11 - .L_10)
.L_10:
        /*0020*/ 	.word	0x00000000
        /*0024*/ 	.short	0x000d
        /*0026*/ 	.short	0x0048
        /*0028*/ 	.byte	0x00, 0xf4, 0x21, 0x00


	//----- nvinfo : EIATTR_KPARAM_INFO
	.align		4
.L_11:
        /*002c*/ 	.byte	0x04, 0x17
        /*002e*/ 	.short	(.L_13 - .L_12)
.L_12:
        /*0030*/ 	.word	0x00000000
        /*0034*/ 	.short	0x000c
        /*0036*/ 	.short	0x0040
        /*0038*/ 	.byte	0x00, 0xf4, 0x21, 0x00


	//----- nvinfo : EIATTR_KPARAM_INFO
	.align		4
.L_13:
        /*003c*/ 	.byte	0x04, 0x17
        /*003e*/ 	.short	(.L_15 - .L_14)
.L_14:
        /*0040*/ 	.word	0x00000000
        /*0044*/ 	.short	0x000b
        /*0046*/ 	.short	0x0038
        /*0048*/ 	.byte	0x00, 0xf0, 0x11, 0x00


	//----- nvinfo : EIATTR_KPARAM_INFO
	.align		4
.L_15:
        /*004c*/ 	.byte	0x04, 0x17
        /*004e*/ 	.short	(.L_17 - .L_16)
.L_16:
        /*0050*/ 	.word	0x00000000
        /*0054*/ 	.short	0x000a
        /*0056*/ 	.short	0x0034
        /*0058*/ 	.byte	0x00, 0xf0, 0x11, 0x00


	//----- nvinfo : EIATTR_KPARAM_INFO
	.align		4
.L_17:
        /*005c*/ 	.byte	0x04, 0x17
        /*005e*/ 	.short	(.L_19 - .L_18)
.L_18:
        /*0060*/ 	.word	0x00000000
        /*0064*/ 	.short	0x0009
        /*0066*/ 	.short	0x0030
        /*0068*/ 	.byte	0x00, 0xf0, 0x11, 0x00


	//----- nvinfo : EIATTR_KPARAM_INFO
	.align		4
.L_19:
        /*006c*/ 	.byte	0x04, 0x17
        /*006e*/ 	.short	(.L_21 - .L_20)
.L_20:
        /*0070*/ 	.word	0x00000000
        /*0074*/ 	.short	0x0008
        /*0076*/ 	.short	0x002c
        /*0078*/ 	.byte	0x00, 0xf0, 0x11, 0x00


	//----- nvinfo : EIATTR_KPARAM_INFO
	.align		4
.L_21:
        /*007c*/ 	.byte	0x04, 0x17
        /*007e*/ 	.short	(.L_23 - .L_22)
.L_22:
        /*0080*/ 	.word	0x00000000
        /*0084*/ 	.short	0x0007
        /*0086*/ 	.short	0x0028
        /*0088*/ 	.byte	0x00, 0xf0, 0x11, 0x00


	//----- nvinfo : EIATTR_KPARAM_INFO
	.align		4
.L_23:
        /*008c*/ 	.byte	0x04, 0x17
        /*008e*/ 	.short	(.L_25 - .L_24)
.L_24:
        /*0090*/ 	.word	0x00000000
        /*0094*/ 	.short	0x0006
        /*0096*/ 	.short	0x0024
        /*0098*/ 	.byte	0x00, 0xf0, 0x11, 0x00


	//----- nvinfo : EIATTR_KPARAM_INFO
	.align		4
.L_25:
        /*009c*/ 	.byte	0x04, 0x17
        /*009e*/ 	.short	(.L_27 - .L_26)
.L_26:
        /*00a0*/ 	.word	0x00000000
        /*00a4*/ 	.short	0x0005
        /*00a6*/ 	.short	0x0020
        /*00a8*/ 	.byte	0x00, 0xf0, 0x11, 0x00


	//----- nvinfo : EIATTR_KPARAM_INFO
	.align		4
.L_27:
        /*00ac*/ 	.byte	0x04, 0x17
        /*00ae*/ 	.short	(.L_29 - .L_28)
.L_28:
        /*00b0*/ 	.word	0x00000000
        /*00b4*/ 	.short	0x0004
        /*00b6*/ 	.short	0x001c
        /*00b8*/ 	.byte	0x00, 0xf0, 0x11, 0x00


	//----- nvinfo : EIATTR_KPARAM_INFO
	.align		4
.L_29:
        /*00bc*/ 	.byte	0x04, 0x17
        /*00be*/ 	.short	(.L_31 - .L_30)
.L_30:
        /*00c0*/ 	.word	0x00000000
        /*00c4*/ 	.short	0x0003
        /*00c6*/ 	.short	0x0018
        /*00c8*/ 	.byte	0x00, 0xf0, 0x11, 0x00


	//----- nvinfo : EIATTR_KPARAM_INFO
	.align		4
.L_31:
        /*00cc*/ 	.byte	0x04, 0x17
        /*00ce*/ 	.short	(.L_33 - .L_32)
.L_32:
        /*00d0*/ 	.word	0x00000000
        /*00d4*/ 	.short	0x0002
        /*00d6*/ 	.short	0x0010
        /*00d8*/ 	.byte	0x00, 0xf4, 0x21, 0x00


	//----- nvinfo : EIATTR_KPARAM_INFO
	.align		4
.L_33:
        /*00dc*/ 	.byte	0x04, 0x17
        /*00de*/ 	.short	(.L_35 - .L_34)
.L_34:
        /*00e0*/ 	.word	0x00000000
        /*00e4*/ 	.short	0x0001
        /*00e6*/ 	.short	0x0008
        /*00e8*/ 	.byte	0x00, 0xf4, 0x21, 0x00


	//----- nvinfo : EIATTR_KPARAM_INFO
	.align		4
.L_35:
        /*00ec*/ 	.byte	0x04, 0x17
        /*00ee*/ 	.short	(.L_37 - .L_36)
.L_36:
        /*00f0*/ 	.word	0x00000000
        /*00f4*/ 	.short	0x0000
        /*00f6*/ 	.short	0x0000
        /*00f8*/ 	.byte	0x00, 0xf4, 0x21, 0x00


	//----- nvinfo : EIATTR_MAXREG_COUNT
	.align		4
.L_37:
        /*00fc*/ 	.byte	0x03, 0x1b
        /*00fe*/ 	.short	0x00ff


	//----- nvinfo : EIATTR_NUM_BARRIERS
	.align		4
        /*0100*/ 	.byte	0x02, 0x4c
        /*0102*/ 	.byte	0x01
	.zero		1


	//----- nvinfo : EIATTR_ANNOTATIONS
	.align		4
        /*0104*/ 	.byte	0x04, 0x55
        /*0106*/ 	.short	(.L_39 - .L_38)


	//   ....[0]....
.L_38:
        /*0108*/ 	.word	0x00000001
        /*010c*/ 	.byte	0xa0, 0x06, 0x00, 0x00, 0x01, 0x00, 0x00, 0x00, 0xe0, 0x06, 0x00, 0x00, 0x01, 0x00, 0x00, 0x00
        /* <DEDUP_REMOVED lines=288> */
        /*131c*/ 	.byte	0x30, 0x30, 0x01, 0x00


	//----- nvinfo : EIATTR_MERCURY_ISA_VERSION
	.align		4
.L_39:
        /*1320*/ 	.byte	0x03, 0x5f
        /*1322*/ 	.short	0x0000


	//----- nvinfo : EIATTR_EXIT_INSTR_OFFSETS
	.align		4
        /*1324*/ 	.byte	0x04, 0x1c
        /*1326*/ 	.short	(.L_41 - .L_40)


	//   ....[0]....
.L_40:
        /*1328*/ 	.word	0x00057860


	//   ....[1]....
        /*132c*/ 	.word	0x00057880


	//----- nvinfo : EIATTR_REQNTID
	.align		4
.L_41:
        /*1330*/ 	.byte	0x04, 0x10
        /*1332*/ 	.short	(.L_43 - .L_42)
.L_42:
        /*1334*/ 	.word	0x00000080
        /*1338*/ 	.word	0x00000001
        /*133c*/ 	.word	0x00000001
.L_43:


//--------------------- .nv.callgraph             --------------------------
	.section	.nv.callgraph,"",@"SHT_CUDA_CALLGRAPH"
	.align	4
	.sectionentsize	8
	.align		4
        /*0000*/ 	.word	0x00000000
	.align		4
        /*0004*/ 	.word	0xffffffff
	.align		4
        /*0008*/ 	.word	0x00000000
	.align		4
        /*000c*/ 	.word	0xfffffffe
	.align		4
        /*0010*/ 	.word	0x00000000
	.align		4
        /*0014*/ 	.word	0xfffffffd
	.align		4
        /*0018*/ 	.word	0x00000000
	.align		4
        /*001c*/ 	.word	0xfffffffc


//--------------------- .nv.rel.action            --------------------------
	.section	.nv.rel.action,"",@"SHT_CUDA_RELOCINFO"
	.align	8
	.sectionentsize	8
        /*0000*/ 	.byte	0x73, 0x00, 0x00, 0x00, 0x00, 0x00, 0x00, 0x00, 0x00, 0x00, 0x00, 0x11, 0x25, 0x00, 0x05, 0x36


//--------------------- .nv.constant0.matmul_kernel --------------------------
	.section	.nv.constant0.matmul_kernel,"a",@progbits
	.sectionflags	@""
	.align	4
.nv.constant0.matmul_kernel:
	.zero		432


//--------------------- .text.matmul_kernel       --------------------------
	.section	.text.matmul_kernel,"ax",@progbits
	.sectioninfo	@"SHI_REGISTERS=255"
	.align	128
        .global         matmul_kernel
        .type           matmul_kernel,@function
        .size           matmul_kernel,(.L_x_4 - matmul_kernel)
        .other          matmul_kernel,@"STO_CUDA_ENTRY STV_DEFAULT"
matmul_kernel:
.text.matmul_kernel:
[----:B------:R-:W-:Y:S02]  /*0000*/  IMAD.MOV.U32 R1, RZ, RZ, c[0x0][0x28] ;  /* 0x00000a00ff017624 */ /* 0x000fe400078e00ff */
[----:B------:R-:W-:Y:S01]  /*0010*/  IMAD.MOV.U32 R0, RZ, RZ, c[0x0][0x17c] ;  /* 0x00005f00ff007624 */ /* 0x000fe200078e00ff */
[----:B------:R-:W1:Y:S01]  /*0020*/  S2R R5, SR_CTAID.X ;  /* 0x0000000000057919 */ /* 0x000e620000002500 */
[----:B------:R-:W-:Y:S01]  /*0030*/  IABS R13, c[0x0][0x178] ;  /* 0x00005e00000d7a13 */ /* 0x000fe20000000000 */
[----:B------:R-:W-:Y:S01]  /*0040*/  IMAD.MOV.U32 R118, RZ, RZ, c[0x0][0x180] ;  /* 0x00006000ff767624 */ /* 0x000fe200078e00ff */
[----:B------:R-:W-:Y:S01]  /*0050*/  IADD3 R1, R1, -0x2128, RZ ;  /* 0xffffded801017810 */ /* 0x000fe20007ffe0ff */
[----:B------:R-:W2:Y:S01]  /*0060*/  S2R R12, SR_TID.X ;  /* 0x00000000000c7919 */ /* 0x000ea20000002100 */
[----:B------:R-:W-:Y:S01]  /*0070*/  IADD3 R0, R0, 0x1ff, RZ ;  /* 0x000001ff00007810 */ /* 0x000fe20007ffe0ff */
[----:B------:R-:W-:-:S03]  /*0080*/  ULDC.64 UR6, c[0x0][0x118] ;  /* 0x0000460000067ab9 */ /* 0x000fc60000000a00 */
[----:B------:R-:W-:-:S04]  /*0090*/  SHF.R.S32.HI R3, RZ, 0x1f, R0 ;  /* 0x0000001fff037819 */ /* 0x000fc80000011400 */
[----:B------:R-:W-:-:S04]  /*00a0*/  LEA.HI R3, R3, R0, RZ, 0x9 ;  /* 0x0000000003037211 */ /* 0x000fc800078f48ff */
[----:B------:R-:W-:-:S05]  /*00b0*/  SHF.R.S32.HI R3, RZ, 0x9, R3 ;  /* 0x00000009ff037819 */ /* 0x000fca0000011403 */
[----:B------:R-:W-:Y:S01]  /*00c0*/  IMAD.SHL.U32 R4, R3, 0x8, RZ ;  /* 0x0000000803047824 */ /* 0x000fe200078e00ff */
[----:B-1----:R-:W-:-:S04]  /*00d0*/  IABS R8, R5 ;  /* 0x0000000500087213 */ /* 0x002fc80000000000 */
[-C--:B------:R-:W-:Y:S02]  /*00e0*/  IABS R7, R4.reuse ;  /* 0x0000000400077213 */ /* 0x080fe40000000000 */
[----:B------:R-:W-:Y:S02]  /*00f0*/  IABS R10, R4 ;  /* 0x00000004000a7213 */ /* 0x000fe40000000000 */
[----:B------:R-:W1:Y:S08]  /*0100*/  I2F.RP R0, R7 ;  /* 0x0000000700007306 */ /* 0x000e700000209400 */
[----:B-1----:R-:W1:Y:S02]  /*0110*/  MUFU.RCP R0, R0 ;  /* 0x0000000000007308 */ /* 0x002e640000001000 */
[----:B-1----:R-:W-:Y:S01]  /*0120*/  IADD3 R2, R0, 0xffffffe, RZ ;  /* 0x0ffffffe00027810 */ /* 0x002fe20007ffe0ff */
[----:B------:R-:W-:-:S05]  /*0130*/  IMAD.MOV R0, RZ, RZ, -R10 ;  /* 0x000000ffff007224 */ /* 0x000fca00078e0a0a */
[----:B------:R1:W3:Y:S02]  /*0140*/  F2I.FTZ.U32.TRUNC.NTZ R3, R2 ;  /* 0x0000000200037305 */ /* 0x0002e4000021f000 */
[----:B-1----:R-:W-:Y:S02]  /*0150*/  IMAD.MOV.U32 R2, RZ, RZ, RZ ;  /* 0x000000ffff027224 */ /* 0x002fe400078e00ff */
[----:B---3--:R-:W-:-:S04]  /*0160*/  IMAD.MOV R6, RZ, RZ, -R3 ;  /* 0x000000ffff067224 */ /* 0x008fc800078e0a03 */
[----:B------:R-:W-:Y:S02]  /*0170*/  IMAD R9, R6, R7, RZ ;  /* 0x0000000706097224 */ /* 0x000fe400078e02ff */
[----:B------:R-:W-:Y:S02]  /*0180*/  IMAD.MOV.U32 R6, RZ, RZ, R8 ;  /* 0x000000ffff067224 */ /* 0x000fe400078e0008 */
[----:B------:R-:W-:Y:S01]  /*0190*/  IMAD.HI.U32 R3, R3, R9, R2 ;  /* 0x0000000903037227 */ /* 0x000fe200078e0002 */
[----:B------:R-:W-:-:S05]  /*01a0*/  IABS R9, c[0x0][0x17c] ;  /* 0x00005f0000097a13 */ /* 0x000fca0000000000 */
[----:B------:R-:W-:-:S04]  /*01b0*/  IMAD.HI.U32 R3, R3, R6, RZ ;  /* 0x0000000603037227 */ /* 0x000fc800078e00ff */
[----:B------:R-:W-:-:S05]  /*01c0*/  IMAD R0, R3, R0, R6 ;  /* 0x0000000003007224 */ /* 0x000fca00078e0206 */
[----:B------:R-:W-:-:S13]  /*01d0*/  ISETP.GT.U32.AND P1, PT, R7, R0, PT ;  /* 0x000000000700720c */ /* 0x000fda0003f24070 */
[----:B------:R-:W-:Y:S01]  /*01e0*/  @!P1 IMAD.IADD R0, R0, 0x1, -R7 ;  /* 0x0000000100009824 */ /* 0x000fe200078e0a07 */
[----:B------:R-:W-:Y:S02]  /*01f0*/  @!P1 IADD3 R3, R3, 0x1, RZ ;  /* 0x0000000103039810 */ /* 0x000fe40007ffe0ff */
[----:B------:R-:W-:Y:S02]  /*0200*/  ISETP.NE.AND P1, PT, R4, RZ, PT ;  /* 0x000000ff0400720c */ /* 0x000fe40003f25270 */
[----:B------:R-:W-:Y:S02]  /*0210*/  ISETP.GE.U32.AND P0, PT, R0, R7, PT ;  /* 0x000000070000720c */ /* 0x000fe40003f06070 */
[----:B------:R-:W-:-:S04]  /*0220*/  LOP3.LUT R0, R5, R4, RZ, 0x3c, !PT ;  /* 0x0000000405007212 */ /* 0x000fc800078e3cff */
[----:B------:R-:W-:Y:S01]  /*0230*/  ISETP.GE.AND P2, PT, R0, RZ, PT ;  /* 0x000000ff0000720c */ /* 0x000fe20003f46270 */
[----:B------:R-:W-:-:S05]  /*0240*/  IMAD.MOV.U32 R0, RZ, RZ, c[0x0][0x178] ;  /* 0x00005e00ff007624 */ /* 0x000fca00078e00ff */
[----:B------:R-:W-:Y:S02]  /*0250*/  IADD3 R0, R0, 0x7f, RZ ;  /* 0x0000007f00007810 */ /* 0x000fe40007ffe0ff */
[----:B------:R-:W-:-:S05]  /*0260*/  @P0 IADD3 R3, R3, 0x1, RZ ;  /* 0x0000000103030810 */ /* 0x000fca0007ffe0ff */
[----:B------:R-:W-:Y:S01]  /*0270*/  IMAD.MOV.U32 R2, RZ, RZ, R3 ;  /* 0x000000ffff027224 */ /* 0x000fe200078e0003 */
[----:B------:R-:W-:-:S03]  /*0280*/  SHF.R.S32.HI R3, RZ, 0x1f, R0 ;  /* 0x0000001fff037819 */ /* 0x000fc60000011400 */
[----:B------:R-:W-:Y:S01]  /*0290*/  @!P2 IMAD.MOV R2, RZ, RZ, -R2 ;  /* 0x000000ffff02a224 */ /* 0x000fe200078e0a02 */
[----:B------:R-:W-:Y:S02]  /*02a0*/  @!P1 LOP3.LUT R2, RZ, R4, RZ, 0x33, !PT ;  /* 0x00000004ff029212 */ /* 0x000fe400078e33ff */
[----:B------:R-:W-:-:S03]  /*02b0*/  LEA.HI R3, R3, R0, RZ, 0x7 ;  /* 0x0000000003037211 */ /* 0x000fc600078f38ff */
[----:B------:R-:W-:Y:S02]  /*02c0*/  IMAD.SHL.U32 R8, R2, 0x8, RZ ;  /* 0x0000000802087824 */ /* 0x000fe400078e00ff */
[----:B------:R-:W-:-:S03]  /*02d0*/  IMAD.MOV R2, RZ, RZ, -R2 ;  /* 0x000000ffff027224 */ /* 0x000fc600078e0a02 */
[----:B------:R-:W-:Y:S01]  /*02e0*/  LEA.HI.SX32 R3, R3, -R8, 0x19 ;  /* 0x8000000803037211 */ /* 0x000fe200078fcaff */
[----:B------:R-:W-:Y:S02]  /*02f0*/  IMAD R10, R4, R2, R5 ;  /* 0x00000002040a7224 */ /* 0x000fe400078e0205 */
[----:B------:R-:W-:Y:S01]  /*0300*/  IMAD.MOV.U32 R2, RZ, RZ, RZ ;  /* 0x000000ffff027224 */ /* 0x000fe200078e00ff */
[----:B------:R-:W-:Y:S02]  /*0310*/  IMNMX R11, R3, 0x8, PT ;  /* 0x00000008030b7817 */ /* 0x000fe40003800200 */
[----:B------:R-:W-:Y:S02]  /*0320*/  IABS R4, R10 ;  /* 0x0000000a00047213 */ /* 0x000fe40000000000 */
[----:B------:R-:W-:-:S04]  /*0330*/  IABS R7, R11 ;  /* 0x0000000b00077213 */ /* 0x000fc80000000000 */
[----:B------:R-:W1:Y:S08]  /*0340*/  I2F.RP R0, R7 ;  /* 0x0000000700007306 */ /* 0x000e700000209400 */
[----:B-1----:R-:W1:Y:S02]  /*0350*/  MUFU.RCP R0, R0 ;  /* 0x0000000000007308 */ /* 0x002e640000001000 */
[----:B-1----:R-:W-:-:S06]  /*0360*/  IADD3 R3, R0, 0xffffffe, RZ ;  /* 0x0ffffffe00037810 */ /* 0x002fcc0007ffe0ff */
[----:B------:R-:W1:Y:S02]  /*0370*/  F2I.FTZ.U32.TRUNC.NTZ R3, R3 ;  /* 0x0000000300037305 */ /* 0x000e64000021f000 */
[----:B-1----:R-:W-:-:S04]  /*0380*/  IMAD.MOV R6, RZ, RZ, -R3 ;  /* 0x000000ffff067224 */ /* 0x002fc800078e0a03 */
[----:B------:R-:W-:Y:S01]  /*0390*/  IMAD R5, R6, R7, RZ ;  /* 0x0000000706057224 */ /* 0x000fe200078e02ff */
[----:B------:R-:W-:-:S03]  /*03a0*/  IABS R6, R11 ;  /* 0x0000000b00067213 */ /* 0x000fc60000000000 */
[----:B------:R-:W-:Y:S02]  /*03b0*/  IMAD.HI.U32 R2, R3, R5, R2 ;  /* 0x0000000503027227 */ /* 0x000fe400078e0002 */
[----:B------:R-:W1:Y:S02]  /*03c0*/  I2F.RP R3, R13 ;  /* 0x0000000d00037306 */ /* 0x000e640000209400 */
[----:B------:R-:W-:Y:S02]  /*03d0*/  IMAD.MOV.U32 R5, RZ, RZ, R4 ;  /* 0x000000ffff057224 */ /* 0x000fe400078e0004 */
[----:B------:R-:W-:Y:S02]  /*03e0*/  IMAD.MOV R0, RZ, RZ, -R6 ;  /* 0x000000ffff007224 */ /* 0x000fe400078e0a06 */
[----:B------:R-:W-:Y:S02]  /*03f0*/  IMAD.HI.U32 R2, R2, R5, RZ ;  /* 0x0000000502027227 */ /* 0x000fe400078e00ff */
[----:B------:R-:W3:Y:S02]  /*0400*/  I2F.RP R4, R9 ;  /* 0x0000000900047306 */ /* 0x000ee40000209400 */
[----:B------:R-:W-:-:S05]  /*0410*/  IMAD R0, R2, R0, R5 ;  /* 0x0000000002007224 */ /* 0x000fca00078e0205 */
[----:B------:R-:W-:Y:S01]  /*0420*/  ISETP.GT.U32.AND P1, PT, R7, R0, PT ;  /* 0x000000000700720c */ /* 0x000fe20003f24070 */
[----:B-1----:R-:W1:Y:S08]  /*0430*/  MUFU.RCP R3, R3 ;  /* 0x0000000300037308 */ /* 0x002e700000001000 */
[----:B---3--:R-:W3:Y:S04]  /*0440*/  MUFU.RCP R4, R4 ;  /* 0x0000000400047308 */ /* 0x008ee80000001000 */
[----:B------:R-:W-:Y:S01]  /*0450*/  @!P1 IMAD.IADD R0, R0, 0x1, -R7 ;  /* 0x0000000100009824 */ /* 0x000fe200078e0a07 */
[----:B------:R-:W-:-:S02]  /*0460*/  @!P1 IADD3 R2, R2, 0x1, RZ ;  /* 0x0000000102029810 */ /* 0x000fc40007ffe0ff */
[----:B------:R-:W-:Y:S02]  /*0470*/  ISETP.NE.AND P1, PT, R11, RZ, PT ;  /* 0x000000ff0b00720c */ /* 0x000fe40003f25270 */
[----:B------:R-:W-:Y:S02]  /*0480*/  ISETP.GE.U32.AND P0, PT, R0, R7, PT ;  /* 0x000000070000720c */ /* 0x000fe40003f06070 */
[----:B------:R-:W-:Y:S02]  /*0490*/  LOP3.LUT R0, R10, R11, RZ, 0x3c, !PT ;  /* 0x0000000b0a007212 */ /* 0x000fe400078e3cff */
[----:B-1----:R-:W-:Y:S02]  /*04a0*/  IADD3 R6, R3, 0xffffffe, RZ ;  /* 0x0ffffffe03067810 */ /* 0x002fe40007ffe0ff */
[----:B------:R-:W-:Y:S02]  /*04b0*/  ISETP.GE.AND P2, PT, R0, RZ, PT ;  /* 0x000000ff0000720c */ /* 0x000fe40003f46270 */
[----:B---3--:R-:W-:Y:S01]  /*04c0*/  IADD3 R5, R4, 0xffffffe, RZ ;  /* 0x0ffffffe04057810 */ /* 0x008fe20007ffe0ff */
[----:B------:R-:W1:Y:S04]  /*04d0*/  F2I.FTZ.U32.TRUNC.NTZ R3, R6 ;  /* 0x0000000600037305 */ /* 0x000e68000021f000 */
[----:B------:R-:W-:-:S04]  /*04e0*/  @P0 IADD3 R2, R2, 0x1, RZ ;  /* 0x0000000102020810 */ /* 0x000fc80007ffe0ff */
[----:B------:R-:W3:Y:S02]  /*04f0*/  F2I.FTZ.U32.TRUNC.NTZ R5, R5 ;  /* 0x0000000500057305 */ /* 0x000ee4000021f000 */
[----:B------:R-:W-:Y:S01]  /*0500*/  @!P2 IMAD.MOV R2, RZ, RZ, -R2 ;  /* 0x000000ffff02a224 */ /* 0x000fe200078e0a02 */
[----:B------:R-:W-:-:S05]  /*0510*/  @!P1 LOP3.LUT R2, RZ, R11, RZ, 0x33, !PT ;  /* 0x0000000bff029212 */ /* 0x000fca00078e33ff */
[----:B------:R-:W-:Y:S02]  /*0520*/  IMAD.MOV R0, RZ, RZ, -R2 ;  /* 0x000000ffff007224 */ /* 0x000fe400078e0a02 */
[----:B-1----:R-:W-:Y:S02]  /*0530*/  IMAD.MOV R4, RZ, RZ, -R3 ;  /* 0x000000ffff047224 */ /* 0x002fe400078e0a03 */
[----:B------:R-:W-:Y:S01]  /*0540*/  IMAD R0, R11, R0, R10 ;  /* 0x000000000b007224 */ /* 0x000fe200078e020a */
[----:B--2---:R-:W-:Y:S01]  /*0550*/  SHF.R.U32.HI R11, RZ, 0x6, R12 ;  /* 0x00000006ff0b7819 */ /* 0x004fe2000001160c */
[----:B------:R-:W-:Y:S01]  /*0560*/  IMAD.SHL.U32 R252, R2, 0x200, RZ ;  /* 0x0000020002fc7824 */ /* 0x000fe200078e00ff */
[----:B------:R-:W-:Y:S01]  /*0570*/  LOP3.LUT R10, R12, 0x7f, RZ, 0xc0, !PT ;  /* 0x0000007f0c0a7812 */ /* 0x000fe200078ec0ff */
[----:B------:R-:W-:Y:S01]  /*0580*/  IMAD R7, R4, R13, RZ ;  /* 0x0000000d04077224 */ /* 0x000fe200078e02ff */
[----:B------:R-:W-:Y:S01]  /*0590*/  SGXT.U32 R11, R11, 0x1 ;  /* 0x000000010b0b781a */ /* 0x000fe20000000000 */
[----:B------:R-:W-:-:S02]  /*05a0*/  IMAD.MOV.U32 R2, RZ, RZ, RZ ;  /* 0x000000ffff027224 */ /* 0x000fc400078e00ff */
[----:B---3--:R-:W-:Y:S01]  /*05b0*/  IMAD.MOV R6, RZ, RZ, -R5 ;  /* 0x000000ffff067224 */ /* 0x008fe200078e0a05 */
[----:B------:R-:W-:Y:S01]  /*05c0*/  LOP3.LUT R11, R252, R11, RZ, 0xfc, !PT ;  /* 0x0000000bfc0b7212 */ /* 0x000fe200078efcff */
[----:B------:R-:W-:-:S03]  /*05d0*/  IMAD.HI.U32 R2, R3, R7, R2 ;  /* 0x0000000703027227 */ /* 0x000fc600078e0002 */
[C---:B------:R-:W-:Y:S01]  /*05e0*/  LOP3.LUT R14, R11.reuse, 0x14, RZ, 0xfc, !PT ;  /* 0x000000140b0e7812 */ /* 0x040fe200078efcff */
[----:B------:R-:W-:Y:S01]  /*05f0*/  IMAD.IADD R0, R8, 0x1, R0 ;  /* 0x0000000108007824 */ /* 0x000fe200078e0200 */
[C---:B------:R-:W-:Y:S01]  /*0600*/  LOP3.LUT R12, R11.reuse, 0x10, RZ, 0xfc, !PT ;  /* 0x000000100b0c7812 */ /* 0x040fe200078efcff */
[----:B------:R-:W-:Y:S01]  /*0610*/  IMAD R7, R6, R9, RZ ;  /* 0x0000000906077224 */ /* 0x000fe200078e02ff */
[----:B------:R-:W-:Y:S01]  /*0620*/  IABS R6, R11 ;  /* 0x0000000b00067213 */ /* 0x000fe20000000000 */
[----:B------:R-:W-:Y:S01]  /*0630*/  IMAD.MOV.U32 R4, RZ, RZ, RZ ;  /* 0x000000ffff047224 */ /* 0x000fe200078e00ff */
[----:B------:R-:W-:Y:S01]  /*0640*/  IABS R192, R14 ;  /* 0x0000000e00c07213 */ /* 0x000fe20000000000 */
[----:B------:R-:W-:Y:S01]  /*0650*/  IMAD R154, R0, 0x80, R10 ;  /* 0x00000080009a7824 */ /* 0x000fe200078e020a */
[----:B------:R-:W-:Y:S01]  /*0660*/  LOP3.LUT R10, R11, 0xc, RZ, 0xfc, !PT ;  /* 0x0000000c0b0a7812 */ /* 0x000fe200078efcff */
[----:B------:R-:W-:Y:S01]  /*0670*/  IMAD.HI.U32 R5, R5, R7, R4 ;  /* 0x0000000705057227 */ /* 0x000fe200078e0004 */
[----:B------:R-:W-:-:S02]  /*0680*/  LOP3.LUT R7, R11, 0x2, RZ, 0xfc, !PT ;  /* 0x000000020b077812 */ /* 0x000fc400078efcff */
[----:B------:R-:W-:Y:S01]  /*0690*/  IABS R3, R154 ;  /* 0x0000009a00037213 */ /* 0x000fe20000000000 */
[----:B------:R-:W-:Y:S01]  /*06a0*/  STL [R1+0x1460], R154 ;  /* 0x0014609a01007387 */ /* 0x000fe20000100800 */
[----:B------:R-:W-:Y:S01]  /*06b0*/  IABS R8, R7 ;  /* 0x0000000700087213 */ /* 0x000fe20000000000 */
[----:B------:R-:W-:Y:S01]  /*06c0*/  IMAD.HI.U32 R0, R5, R6, RZ ;  /* 0x0000000605007227 */ /* 0x000fe200078e00ff */
[----:B------:R-:W-:Y:S01]  /*06d0*/  ISETP.GE.AND P5, PT, R7, RZ, PT ;  /* 0x000000ff0700720c */ /* 0x000fe20003fa6270 */
[----:B------:R-:W-:Y:S01]  /*06e0*/  STL [R1+0x146c], R252 ;  /* 0x00146cfc01007387 */ /* 0x000fe20000100800 */
[C---:B------:R-:W-:Y:S01]  /*06f0*/  LOP3.LUT R7, R11.reuse, 0xa, RZ, 0xfc, !PT ;  /* 0x0000000a0b077812 */ /* 0x040fe200078efcff */
[----:B------:R-:W-:Y:S01]  /*0700*/  IMAD.HI.U32 R2, R2, R3, RZ ;  /* 0x0000000302027227 */ /* 0x000fe200078e00ff */
[----:B------:R-:W-:Y:S02]  /*0710*/  IABS R58, R12 ;  /* 0x0000000c003a7213 */ /* 0x000fe40000000000 */
[----:B------:R-:W-:Y:S01]  /*0720*/  IABS R82, R7 ;  /* 0x0000000700527213 */ /* 0x000fe20000000000 */
[----:B------:R-:W-:Y:S01]  /*0730*/  IMAD.MOV R61, RZ, RZ, -R0 ;  /* 0x000000ffff3d7224 */ /* 0x000fe200078e0a00 */
[C---:B------:R-:W-:Y:S01]  /*0740*/  LOP3.LUT R17, R11.reuse, 0x74, RZ, 0xfc, !PT ;  /* 0x000000740b117812 */ /* 0x040fe200078efcff */
[----:B------:R-:W-:Y:S01]  /*0750*/  IMAD.MOV R2, RZ, RZ, -R2 ;  /* 0x000000ffff027224 */ /* 0x000fe200078e0a02 */
[----:B------:R-:W-:Y:S01]  /*0760*/  LOP3.LUT R18, R11, 0x76, RZ, 0xfc, !PT ;  /* 0x000000760b127812 */ /* 0x000fe200078efcff */
[----:B------:R-:W-:Y:S01]  /*0770*/  IMAD R61, R9, R61, R6 ;  /* 0x0000003d093d7224 */ /* 0x000fe200078e0206 */
[----:B------:R-:W-:Y:S01]  /*0780*/  IABS R204, R17 ;  /* 0x0000001100cc7213 */ /* 0x000fe20000000000 */
[----:B------:R-:W-:Y:S01]  /*0790*/  IMAD R4, R13, R2, R3 ;  /* 0x000000020d047224 */ /* 0x000fe200078e0203 */
[----:B------:R-:W-:Y:S01]  /*07a0*/  LOP3.LUT R3, R11, 0x4, RZ, 0xfc, !PT ;  /* 0x000000040b037812 */ /* 0x000fe200078efcff */
[----:B------:R-:W-:Y:S01]  /*07b0*/  IMAD.HI.U32 R0, R5, R8, RZ ;  /* 0x0000000805007227 */ /* 0x000fe200078e00ff */
[----:B------:R-:W-:-:S02]  /*07c0*/  ISETP.GT.U32.AND P1, PT, R9, R61, PT ;  /* 0x0000003d0900720c */ /* 0x000fc40003f24070 */
[----:B------:R-:W-:Y:S01]  /*07d0*/  ISETP.GT.U32.AND P0, PT, R13, R4, PT ;  /* 0x000000040d00720c */ /* 0x000fe20003f04070 */
[----:B------:R-:W-:Y:S01]  /*07e0*/  IMAD.MOV R0, RZ, RZ, -R0 ;  /* 0x000000ffff007224 */ /* 0x000fe200078e0a00 */
[----:B------:R-:W-:Y:S02]  /*07f0*/  IABS R190, R3 ;  /* 0x0000000300be7213 */ /* 0x000fe40000000000 */
[----:B------:R-:W-:Y:S01]  /*0800*/  IADD3 R2, R118, -0x1, RZ ;  /* 0xffffffff76027810 */ /* 0x000fe20007ffe0ff */
[----:B------:R-:W-:Y:S01]  /*0810*/  IMAD R81, R9, R0, R8 ;  /* 0x0000000009517224 */ /* 0x000fe200078e0208 */
[----:B------:R-:W-:Y:S01]  /*0820*/  LOP3.LUT R8, R11, 0x6, RZ, 0xfc, !PT ;  /* 0x000000060b087812 */ /* 0x000fe200078efcff */
[----:B------:R-:W-:Y:S01]  /*0830*/  IMAD.HI.U32 R0, R5, R190, RZ ;  /* 0x000000be05007227 */ /* 0x000fe200078e00ff */
[----:B------:R-:W-:Y:S02]  /*0840*/  LOP3.LUT R106, R11, 0x13e, RZ, 0xfc, !PT ;  /* 0x0000013e0b6a7812 */ /* 0x000fe400078efcff */
[----:B------:R-:W-:Y:S01]  /*0850*/  ISETP.GT.U32.AND P2, PT, R9, R81, PT ;  /* 0x000000510900720c */ /* 0x000fe20003f44070 */
[----:B------:R-:W-:Y:S01]  /*0860*/  @!P1 IMAD.IADD R61, R61, 0x1, -R9 ;  /* 0x000000013d3d9824 */ /* 0x000fe200078e0a09 */
[----:B------:R-:W-:Y:S01]  /*0870*/  IABS R6, R8 ;  /* 0x0000000800067213 */ /* 0x000fe20000000000 */
[----:B------:R-:W-:Y:S01]  /*0880*/  @!P0 IMAD.IADD R4, R4, 0x1, -R13 ;  /* 0x0000000104048824 */ /* 0x000fe200078e0a0d */
[----:B------:R-:W-:Y:S01]  /*0890*/  ISETP.GE.U32.AND P0, PT, R2, 0x7fffffc0, PT ;  /* 0x7fffffc00200780c */ /* 0x000fe20003f06070 */
[----:B------:R-:W-:Y:S01]  /*08a0*/  IMAD.MOV R2, RZ, RZ, -R0 ;  /* 0x000000ffff027224 */ /* 0x000fe200078e0a00 */
[----:B------:R-:W-:Y:S01]  /*08b0*/  ISETP.GT.U32.AND P3, PT, R9, R61, PT ;  /* 0x0000003d0900720c */ /* 0x000fe20003f64070 */
[----:B------:R-:W-:Y:S01]  /*08c0*/  IMAD.HI.U32 R0, R5, R6, RZ ;  /* 0x0000000605007227 */ /* 0x000fe200078e00ff */
[----:B------:R-:W-:-:S02]  /*08d0*/  ISETP.GT.U32.AND P1, PT, R13, R4, PT ;  /* 0x000000040d00720c */ /* 0x000fc40003f24070 */
[----:B------:R-:W-:Y:S01]  /*08e0*/  ISETP.GE.AND P6, PT, R8, RZ, PT ;  /* 0x000000ff0800720c */ /* 0x000fe20003fc6270 */
[----:B------:R-:W-:Y:S01]  /*08f0*/  IMAD R190, R9, R2, R190 ;  /* 0x0000000209be7224 */ /* 0x000fe200078e02be */
[----:B------:R-:W-:Y:S01]  /*0900*/  LOP3.LUT R2, R11, 0x8, RZ, 0xfc, !PT ;  /* 0x000000080b027812 */ /* 0x000fe200078efcff */
[--C-:B------:R-:W-:Y:S01]  /*0910*/  @!P2 IMAD.IADD R81, R81, 0x1, -R9.reuse ;  /* 0x000000015151a824 */ /* 0x100fe200078e0a09 */
[----:B------:R-:W-:Y:S01]  /*0920*/  IABS R8, R10 ;  /* 0x0000000a00087213 */ /* 0x000fe20000000000 */
[----:B------:R-:W-:Y:S01]  /*0930*/  IMAD.MOV R0, RZ, RZ, -R0 ;  /* 0x000000ffff007224 */ /* 0x000fe200078e0a00 */
[----:B------:R-:W-:Y:S02]  /*0940*/  IABS R60, R2 ;  /* 0x00000002003c7213 */ /* 0x000fe40000000000 */
[----:B------:R-:W-:Y:S01]  /*0950*/  ISETP.GT.U32.AND P4, PT, R9, R81, PT ;  /* 0x000000510900720c */ /* 0x000fe20003f84070 */
[----:B------:R-:W-:Y:S01]  /*0960*/  @!P3 IMAD.IADD R61, R61, 0x1, -R9 ;  /* 0x000000013d3db824 */ /* 0x000fe200078e0a09 */
[----:B------:R-:W-:Y:S01]  /*0970*/  ISETP.GT.U32.AND P3, PT, R9, R190, PT ;  /* 0x000000be0900720c */ /* 0x000fe20003f64070 */
[----:B------:R-:W-:Y:S01]  /*0980*/  @!P1 IMAD.IADD R4, R4, 0x1, -R13 ;  /* 0x0000000104049824 */ /* 0x000fe200078e0a0d */
[----:B------:R-:W-:Y:S01]  /*0990*/  ISETP.GE.AND P1, PT, R11, RZ, PT ;  /* 0x000000ff0b00720c */ /* 0x000fe20003f26270 */
[----:B------:R-:W-:Y:S01]  /*09a0*/  IMAD R0, R9, R0, R6 ;  /* 0x0000000009007224 */ /* 0x000fe200078e0206 */
[----:B------:R-:W-:Y:S01]  /*09b0*/  ISETP.GE.AND P2, PT, R3, RZ, PT ;  /* 0x000000ff0300720c */ /* 0x000fe20003f46270 */
[----:B------:R-:W-:Y:S01]  /*09c0*/  IMAD.HI.U32 R6, R5, R8, RZ ;  /* 0x0000000805067227 */ /* 0x000fe200078e00ff */
[----:B------:R-:W-:-:S02]  /*09d0*/  LOP3.LUT R13, R11, 0x12, RZ, 0xfc, !PT ;  /* 0x000000120b0d7812 */ /* 0x000fc400078efcff */
[C---:B------:R-:W-:Y:S01]  /*09e0*/  LOP3.LUT R108, R11.reuse, 0x146, RZ, 0xfc, !PT ;  /* 0x000001460b6c7812 */ /* 0x040fe200078efcff */
[----:B------:R-:W-:Y:S01]  /*09f0*/  IMAD.MOV R6, RZ, RZ, -R6 ;  /* 0x000000ffff067224 */ /* 0x000fe200078e0a06 */
[----:B------:R-:W-:Y:S01]  /*0a00*/  LOP3.LUT R175, R11, 0x14e, RZ, 0xfc, !PT ;  /* 0x0000014e0baf7812 */ /* 0x000fe200078efcff */
[--C-:B------:R-:W-:Y:S01]  /*0a10*/  @!P4 IMAD.IADD R81, R81, 0x1, -R9.reuse ;  /* 0x000000015151c824 */ /* 0x100fe200078e0a09 */
[----:B------:R-:W-:Y:S01]  /*0a20*/  ISETP.GT.U32.AND P4, PT, R9, R0, PT ;  /* 0x000000000900720c */ /* 0x000fe20003f84070 */
[----:B------:R-:W-:Y:S01]  /*0a30*/  @!P3 IMAD.IADD R190, R190, 0x1, -R9 ;  /* 0x00000001bebeb824 */ /* 0x000fe200078e0a09 */
[----:B------:R-:W-:Y:S01]  /*0a40*/  LOP3.LUT R59, R11, 0x15a, RZ, 0xfc, !PT ;  /* 0x0000015a0b3b7812 */ /* 0x000fe200078efcff */
[----:B------:R-:W-:Y:S01]  /*0a50*/  @!P1 IMAD.MOV R61, RZ, RZ, -R61 ;  /* 0x000000ffff3d9224 */ /* 0x000fe200078e0a3d */
[----:B------:R-:W-:Y:S01]  /*0a60*/  ISETP.GE.AND P1, PT, R2, RZ, PT ;  /* 0x000000ff0200720c */ /* 0x000fe20003f26270 */
[----:B------:R-:W-:Y:S01]  /*0a70*/  IMAD.HI.U32 R2, R5, R60, RZ ;  /* 0x0000003c05027227 */ /* 0x000fe200078e00ff */
[----:B------:R-:W-:-:S02]  /*0a80*/  ISETP.GT.U32.AND P3, PT, R9, R190, PT ;  /* 0x000000be0900720c */ /* 0x000fc40003f64070 */
[----:B------:R-:W-:Y:S01]  /*0a90*/  STL [R1+0x1470], R61 ;  /* 0x0014703d01007387 */ /* 0x000fe20000100800 */
[----:B------:R-:W-:Y:S01]  /*0aa0*/  IMAD.MOV R2, RZ, RZ, -R2 ;  /* 0x000000ffff027224 */ /* 0x000fe200078e0a02 */
[----:B------:R-:W-:Y:S01]  /*0ab0*/  LOP3.LUT R62, R11, 0x164, RZ, 0xfc, !PT ;  /* 0x000001640b3e7812 */ /* 0x000fe200078efcff */
[----:B------:R-:W-:Y:S01]  /*0ac0*/  @!P5 IMAD.MOV R81, RZ, RZ, -R81 ;  /* 0x000000ffff51d224 */ /* 0x000fe200078e0a51 */
[----:B------:R-:W-:Y:S01]  /*0ad0*/  ISETP.GE.AND P5, PT, R7, RZ, PT ;  /* 0x000000ff0700720c */ /* 0x000fe20003fa6270 */
[----:B------:R-:W-:Y:S01]  /*0ae0*/  IMAD R60, R9, R2, R60 ;  /* 0x00000002093c7224 */ /* 0x000fe200078e023c */
[----:B------:R-:W-:Y:S01]  /*0af0*/  LOP3.LUT R7, R11, 0xe, RZ, 0xfc, !PT ;  /* 0x0000000e0b077812 */ /* 0x000fe200078efcff */
[--C-:B------:R-:W-:Y:S01]  /*0b00*/  @!P4 IMAD.IADD R0, R0, 0x1, -R9.reuse ;  /* 0x000000010000c824 */ /* 0x100fe200078e0a09 */
[----:B------:R-:W-:Y:S01]  /*0b10*/  STL [R1+0x1474], R81 ;  /* 0x0014745101007387 */ /* 0x000fe20000100800 */
[C---:B------:R-:W-:Y:S01]  /*0b20*/  IMAD R191, R9.reuse, R6, R8 ;  /* 0x0000000609bf7224 */ /* 0x040fe200078e0208 */
[----:B------:R-:W-:Y:S01]  /*0b30*/  IABS R6, R7 ;  /* 0x0000000700067213 */ /* 0x000fe20000000000 */
[----:B------:R-:W-:Y:S01]  /*0b40*/  @!P3 IMAD.IADD R190, R190, 0x1, -R9 ;  /* 0x00000001bebeb824 */ /* 0x000fe200078e0a09 */
[----:B------:R-:W-:Y:S01]  /*0b50*/  ISETP.GT.U32.AND P3, PT, R9, R60, PT ;  /* 0x0000003c0900720c */ /* 0x000fe20003f64070 */
[----:B------:R-:W-:Y:S01]  /*0b60*/  IMAD.HI.U32 R3, R5, R82, RZ ;  /* 0x0000005205037227 */ /* 0x000fe200078e00ff */
[----:B------:R-:W-:-:S02]  /*0b70*/  ISETP.GT.U32.AND P4, PT, R9, R0, PT ;  /* 0x000000000900720c */ /* 0x000fc40003f84070 */
[----:B------:R-:W-:Y:S01]  /*0b80*/  IABS R8, R13 ;  /* 0x0000000d00087213 */ /* 0x000fe20000000000 */
[----:B------:R-:W-:Y:S01]  /*0b90*/  @!P2 IMAD.MOV R190, RZ, RZ, -R190 ;  /* 0x000000ffffbea224 */ /* 0x000fe200078e0abe */
[----:B------:R-:W-:Y:S01]  /*0ba0*/  ISETP.GT.U32.AND P2, PT, R9, R191, PT ;  /* 0x000000bf0900720c */ /* 0x000fe20003f44070 */
[----:B------:R-:W-:Y:S01]  /*0bb0*/  IMAD.MOV R3, RZ, RZ, -R3 ;  /* 0x000000ffff037224 */ /* 0x000fe200078e0a03 */
[----:B------:R-:W-:Y:S01]  /*0bc0*/  IABS R234, R62 ;  /* 0x0000003e00ea7213 */ /* 0x000fe20000000000 */
[----:B------:R-:W-:Y:S01]  /*0bd0*/  IMAD.HI.U32 R2, R5, R6, RZ ;  /* 0x0000000605027227 */ /* 0x000fe200078e00ff */
[----:B------:R-:W-:Y:S01]  /*0be0*/  STL [R1+0x1478], R190 ;  /* 0x001478be01007387 */ /* 0x000fe20000100800 */
[C---:B------:R-:W-:Y:S02]  /*0bf0*/  LOP3.LUT R63, R11.reuse, 0x178, RZ, 0xfc, !PT ;  /* 0x000001780b3f7812 */ /* 0x040fe400078efcff */
[--C-:B------:R-:W-:Y:S01]  /*0c00*/  @!P3 IMAD.IADD R60, R60, 0x1, -R9.reuse ;  /* 0x000000013c3cb824 */ /* 0x100fe200078e0a09 */
[----:B------:R-:W-:Y:S01]  /*0c10*/  LOP3.LUT R64, R11, 0x17c, RZ, 0xfc, !PT ;  /* 0x0000017c0b407812 */ /* 0x000fe200078efcff */
[----:B------:R-:W-:Y:S01]  /*0c20*/  IMAD R82, R9, R3, R82 ;  /* 0x0000000309527224 */ /* 0x000fe200078e0252 */
[----:B------:R-:W-:Y:S01]  /*0c30*/  LOP3.LUT R95, R11, 0x1f4, RZ, 0xfc, !PT ;  /* 0x000001f40b5f7812 */ /* 0x000fe200078efcff */
[--C-:B------:R-:W-:Y:S01]  /*0c40*/  @!P4 IMAD.IADD R0, R0, 0x1, -R9.reuse ;  /* 0x000000010000c824 */ /* 0x100fe200078e0a09 */
[C---:B------:R-:W-:Y:S01]  /*0c50*/  ISETP.GT.U32.AND P3, PT, R9.reuse, R60, PT ;  /* 0x0000003c0900720c */ /* 0x040fe20003f64070 */
[----:B------:R-:W-:Y:S01]  /*0c60*/  IMAD.MOV R2, RZ, RZ, -R2 ;  /* 0x000000ffff027224 */ /* 0x000fe200078e0a02 */
[----:B------:R-:W-:Y:S01]  /*0c70*/  ISETP.GT.U32.AND P4, PT, R9, R82, PT ;  /* 0x000000520900720c */ /* 0x000fe20003f84070 */
[----:B------:R-:W-:Y:S01]  /*0c80*/  IMAD.MOV.U32 R15, RZ, RZ, R0 ;  /* 0x000000ffff0f7224 */ /* 0x000fe200078e0000 */
[----:B------:R-:W-:Y:S01]  /*0c90*/  LOP3.LUT R96, R11, 0x1f8, RZ, 0xfc, !PT ;  /* 0x000001f80b607812 */ /* 0x000fe200078efcff */
[----:B------:R-:W-:Y:S01]  /*0ca0*/  IMAD R0, R9, R2, R6 ;  /* 0x0000000209007224 */ /* 0x000fe200078e0206 */
[----:B------:R-:W-:Y:S01]  /*0cb0*/  LOP3.LUT R98, R11, 0x1fa, RZ, 0xfc, !PT ;  /* 0x000001fa0b627812 */ /* 0x000fe200078efcff */
[----:B------:R-:W-:Y:S01]  /*0cc0*/  @!P2 IMAD.IADD R191, R191, 0x1, -R9 ;  /* 0x00000001bfbfa824 */ /* 0x000fe200078e0a09 */
[----:B------:R-:W-:Y:S01]  /*0cd0*/  LOP3.LUT R104, R11, 0x1fc, RZ, 0xfc, !PT ;  /* 0x000001fc0b687812 */ /* 0x000fe200078efcff */
[----:B------:R-:W-:-:S03]  /*0ce0*/  IMAD.HI.U32 R3, R5, R8, RZ ;  /* 0x0000000805037227 */ /* 0x000fc600078e00ff */
[C---:B------:R-:W-:Y:S01]  /*0cf0*/  ISETP.GT.U32.AND P2, PT, R9.reuse, R191, PT ;  /* 0x000000bf0900720c */ /* 0x040fe20003f44070 */
[----:B------:R-:W-:Y:S01]  /*0d00*/  @!P3 IMAD.IADD R60, R60, 0x1, -R9 ;  /* 0x000000013c3cb824 */ /* 0x000fe200078e0a09 */
[----:B------:R-:W-:Y:S01]  /*0d10*/  ISETP.GT.U32.AND P3, PT, R9, R0, PT ;  /* 0x000000000900720c */ /* 0x000fe20003f64070 */
[----:B------:R-:W-:Y:S01]  /*0d20*/  @!P6 IMAD.MOV R15, RZ, RZ, -R15 ;  /* 0x000000ffff0fe224 */ /* 0x000fe200078e0a0f */
[----:B------:R-:W-:Y:S01]  /*0d30*/  ISETP.GE.AND P6, PT, R10, RZ, PT ;  /* 0x000000ff0a00720c */ /* 0x000fe20003fc6270 */
[----:B------:R-:W-:Y:S02]  /*0d40*/  @!P4 IMAD.IADD R82, R82, 0x1, -R9 ;  /* 0x000000015252c824 */ /* 0x000fe400078e0a09 */
[----:B------:R-:W-:Y:S01]  /*0d50*/  IMAD.HI.U32 R6, R5, R192, RZ ;  /* 0x000000c005067227 */ /* 0x000fe200078e00ff */
[----:B------:R1:W-:Y:S02]  /*0d60*/  STL [R1], R15 ;  /* 0x0000000f01007387 */ /* 0x0003e40000100800 */
[----:B------:R-:W-:Y:S01]  /*0d70*/  ISETP.GT.U32.AND P4, PT, R9, R82, PT ;  /* 0x000000520900720c */ /* 0x000fe20003f84070 */
[----:B------:R-:W-:-:S02]  /*0d80*/  IMAD.MOV R3, RZ, RZ, -R3 ;  /* 0x000000ffff037224 */ /* 0x000fc400078e0a03 */
[----:B------:R-:W-:Y:S02]  /*0d90*/  IMAD.MOV R6, RZ, RZ, -R6 ;  /* 0x000000ffff067224 */ /* 0x000fe400078e0a06 */
[----:B------:R-:W-:Y:S01]  /*0da0*/  IMAD R83, R9, R3, R8 ;  /* 0x0000000309537224 */ /* 0x000fe200078e0208 */
[----:B------:R-:W-:Y:S01]  /*0db0*/  LOP3.LUT R3, R11, 0x16, RZ, 0xfc, !PT ;  /* 0x000000160b037812 */ /* 0x000fe200078efcff */
[----:B------:R-:W-:Y:S02]  /*0dc0*/  @!P3 IMAD.IADD R0, R0, 0x1, -R9 ;  /* 0x000000010000b824 */ /* 0x000fe400078e0a09 */
[----:B------:R-:W-:-:S04]  /*0dd0*/  IMAD.HI.U32 R2, R5, R58, RZ ;  /* 0x0000003a05027227 */ /* 0x000fc800078e00ff */
[C---:B------:R-:W-:Y:S01]  /*0de0*/  IMAD R192, R9.reuse, R6, R192 ;  /* 0x0000000609c07224 */ /* 0x040fe200078e02c0 */
[----:B------:R-:W-:Y:S01]  /*0df0*/  IABS R6, R3 ;  /* 0x0000000300067213 */ /* 0x000fe20000000000 */
[----:B------:R-:W-:Y:S01]  /*0e00*/  @!P1 IMAD.MOV R60, RZ, RZ, -R60 ;  /* 0x000000ffff3c9224 */ /* 0x000fe200078e0a3c */
[----:B------:R-:W-:Y:S01]  /*0e10*/  ISETP.GT.U32.AND P1, PT, R9, R0, PT ;  /* 0x000000000900720c */ /* 0x000fe20003f24070 */
[----:B------:R-:W-:Y:S01]  /*0e20*/  @!P2 IMAD.IADD R191, R191, 0x1, -R9 ;  /* 0x00000001bfbfa824 */ /* 0x000fe200078e0a09 */
[C---:B------:R-:W-:Y:S01]  /*0e30*/  ISETP.GT.U32.AND P2, PT, R9.reuse, R83, PT ;  /* 0x000000530900720c */ /* 0x040fe20003f44070 */
[----:B------:R-:W-:Y:S01]  /*0e40*/  IMAD.MOV R2, RZ, RZ, -R2 ;  /* 0x000000ffff027224 */ /* 0x000fe200078e0a02 */
[----:B------:R-:W-:Y:S01]  /*0e50*/  STL [R1+0x147c], R60 ;  /* 0x00147c3c01007387 */ /* 0x000fe20000100800 */
[----:B------:R-:W-:Y:S01]  /*0e60*/  @!P6 IMAD.MOV R191, RZ, RZ, -R191 ;  /* 0x000000ffffbfe224 */ /* 0x000fe200078e0abf */
[C---:B------:R-:W-:Y:S01]  /*0e70*/  ISETP.GT.U32.AND P6, PT, R9.reuse, R192, PT ;  /* 0x000000c00900720c */ /* 0x040fe20003fc4070 */
[----:B------:R-:W-:-:S02]  /*0e80*/  IMAD R58, R9, R2, R58 ;  /* 0x00000002093a7224 */ /* 0x000fc400078e023a */
[--C-:B------:R-:W-:Y:S01]  /*0e90*/  @!P4 IMAD.IADD R82, R82, 0x1, -R9.reuse ;  /* 0x000000015252c824 */ /* 0x100fe200078e0a09 */
[----:B------:R-:W-:Y:S01]  /*0ea0*/  ISETP.GE.AND P4, PT, R7, RZ, PT ;  /* 0x000000ff0700720c */ /* 0x000fe20003f86270 */
[----:B------:R-:W-:Y:S01]  /*0eb0*/  IMAD.HI.U32 R2, R5, R6, RZ ;  /* 0x0000000605027227 */ /* 0x000fe200078e00ff */
[----:B------:R-:W-:Y:S02]  /*0ec0*/  LOP3.LUT R7, R11, 0x18, RZ, 0xfc, !PT ;  /* 0x000000180b077812 */ /* 0x000fe400078efcff */
[----:B------:R-:W-:Y:S01]  /*0ed0*/  ISETP.GT.U32.AND P3, PT, R9, R58, PT ;  /* 0x0000003a0900720c */ /* 0x000fe20003f64070 */
[--C-:B------:R-:W-:Y:S01]  /*0ee0*/  @!P1 IMAD.IADD R0, R0, 0x1, -R9.reuse ;  /* 0x0000000100009824 */ /* 0x100fe200078e0a09 */
[----:B------:R-:W-:Y:S01]  /*0ef0*/  IABS R8, R7 ;  /* 0x0000000700087213 */ /* 0x000fe20000000000 */
[----:B------:R-:W-:Y:S01]  /*0f00*/  @!P2 IMAD.IADD R83, R83, 0x1, -R9 ;  /* 0x000000015353a824 */ /* 0x000fe200078e0a09 */
[----:B------:R-:W-:Y:S01]  /*0f10*/  ISETP.GE.AND P1, PT, R13, RZ, PT ;  /* 0x000000ff0d00720c */ /* 0x000fe20003f26270 */
[----:B------:R-:W-:Y:S01]  /*0f20*/  IMAD.MOV R2, RZ, RZ, -R2 ;  /* 0x000000ffff027224 */ /* 0x000fe200078e0a02 */
[----:B------:R-:W-:Y:S01]  /*0f30*/  LOP3.LUT R13, R11, 0x1c, RZ, 0xfc, !PT ;  /* 0x0000001c0b0d7812 */ /* 0x000fe200078efcff */
[----:B-1----:R-:W-:-:S02]  /*0f40*/  IMAD.MOV.U32 R15, RZ, RZ, R0 ;  /* 0x000000ffff0f7224 */ /* 0x002fc400078e0000 */
[----:B------:R-:W-:Y:S01]  /*0f50*/  @!P6 IMAD.IADD R192, R192, 0x1, -R9 ;  /* 0x00000001c0c0e824 */ /* 0x000fe200078e0a09 */
[C---:B------:R-:W-:Y:S01]  /*0f60*/  ISETP.GT.U32.AND P6, PT, R9.reuse, R83, PT ;  /* 0x000000530900720c */ /* 0x040fe20003fc4070 */
[----:B------:R-:W-:Y:S02]  /*0f70*/  IMAD R0, R9, R2, R6 ;  /* 0x0000000209007224 */ /* 0x000fe400078e0206 */
[----:B------:R-:W-:-:S04]  /*0f80*/  IMAD.HI.U32 R2, R5, R8, RZ ;  /* 0x0000000805027227 */ /* 0x000fc800078e00ff */
[----:B------:R-:W-:Y:S02]  /*0f90*/  IMAD.MOV R2, RZ, RZ, -R2 ;  /* 0x000000ffff027224 */ /* 0x000fe400078e0a02 */
[----:B------:R-:W-:Y:S01]  /*0fa0*/  @!P3 IMAD.IADD R58, R58, 0x1, -R9 ;  /* 0x000000013a3ab824 */ /* 0x000fe200078e0a09 */
[----:B------:R-:W-:Y:S01]  /*0fb0*/  ISETP.GE.AND P3, PT, R14, RZ, PT ;  /* 0x000000ff0e00720c */ /* 0x000fe20003f66270 */
[----:B------:R-:W-:Y:S01]  /*0fc0*/  IMAD R57, R9, R2, R8 ;  /* 0x0000000209397224 */ /* 0x000fe200078e0208 */
[----:B------:R-:W-:Y:S01]  /*0fd0*/  LOP3.LUT R14, R11, 0x1e, RZ, 0xfc, !PT ;  /* 0x0000001e0b0e7812 */ /* 0x000fe200078efcff */
[----:B------:R-:W-:Y:S01]  /*0fe0*/  @!P4 IMAD.MOV R15, RZ, RZ, -R15 ;  /* 0x000000ffff0fc224 */ /* 0x000fe200078e0a0f */
[----:B------:R-:W-:Y:S01]  /*0ff0*/  ISETP.GT.U32.AND P2, PT, R9, R58, PT ;  /* 0x0000003a0900720c */ /* 0x000fe20003f44070 */
[----:B------:R-:W-:Y:S01]  /*1000*/  @!P6 IMAD.IADD R83, R83, 0x1, -R9 ;  /* 0x000000015353e824 */ /* 0x000fe200078e0a09 */
[C---:B------:R-:W-:Y:S01]  /*1010*/  ISETP.GT.U32.AND P4, PT, R9.reuse, R192, PT ;  /* 0x000000c00900720c */ /* 0x040fe20003f84070 */
[----:B------:R-:W-:Y:S01]  /*1020*/  @!P5 IMAD.MOV R82, RZ, RZ, -R82 ;  /* 0x000000ffff52d224 */ /* 0x000fe200078e0a52 */
[----:B------:R-:W-:Y:S01]  /*1030*/  ISETP.GT.U32.AND P6, PT, R9, R57, PT ;  /* 0x000000390900720c */ /* 0x000fe20003fc4070 */
[----:B------:R-:W-:Y:S01]  /*1040*/  @!P1 IMAD.MOV R83, RZ, RZ, -R83 ;  /* 0x000000ffff539224 */ /* 0x000fe200078e0a53 */
[----:B------:R-:W-:-:S02]  /*1050*/  ISETP.GE.AND P5, PT, R12, RZ, PT ;  /* 0x000000ff0c00720c */ /* 0x000fc40003fa6270 */
[----:B------:R-:W-:Y:S01]  /*1060*/  LOP3.LUT R12, R11, 0x1a, RZ, 0xfc, !PT ;  /* 0x0000001a0b0c7812 */ /* 0x000fe200078efcff */
[----:B------:R-:W-:Y:S01]  /*1070*/  STL [R1+0x1480], R82 ;  /* 0x0014805201007387 */ /* 0x000fe20000100800 */
[----:B------:R-:W-:Y:S02]  /*1080*/  IABS R8, R13 ;  /* 0x0000000d00087213 */ /* 0x000fe40000000000 */
[----:B------:R-:W-:Y:S01]  /*1090*/  IABS R84, R12 ;  /* 0x0000000c00547213 */ /* 0x000fe20000000000 */
[--C-:B------:R-:W-:Y:S01]  /*10a0*/  @!P2 IMAD.IADD R58, R58, 0x1, -R9.reuse ;  /* 0x000000013a3aa824 */ /* 0x100fe200078e0a09 */
[----:B------:R-:W-:Y:S01]  /*10b0*/  ISETP.GT.U32.AND P2, PT, R9, R0, PT ;  /* 0x000000000900720c */ /* 0x000fe20003f44070 */
[--C-:B------:R-:W-:Y:S01]  /*10c0*/  @!P4 IMAD.IADD R192, R192, 0x1, -R9.reuse ;  /* 0x00000001c0c0c824 */ /* 0x100fe200078e0a09 */
[----:B------:R-:W-:Y:S01]  /*10d0*/  IABS R10, R14 ;  /* 0x0000000e000a7213 */ /* 0x000fe20000000000 */
[----:B------:R-:W-:Y:S01]  /*10e0*/  @!P6 IMAD.IADD R57, R57, 0x1, -R9 ;  /* 0x000000013939e824 */ /* 0x000fe200078e0a09 */
[----:B------:R-:W-:Y:S01]  /*10f0*/  ISETP.GE.AND P4, PT, R3, RZ, PT ;  /* 0x000000ff0300720c */ /* 0x000fe20003f86270 */
[----:B------:R-:W-:Y:S01]  /*1100*/  IMAD.HI.U32 R3, R5, R8, RZ ;  /* 0x0000000805037227 */ /* 0x000fe200078e00ff */
[----:B------:R-:W-:Y:S02]  /*1110*/  STL [R1+0x1484], R191 ;  /* 0x001484bf01007387 */ /* 0x000fe40000100800 */
[----:B------:R-:W-:Y:S01]  /*1120*/  ISETP.GT.U32.AND P6, PT, R9, R57, PT ;  /* 0x000000390900720c */ /* 0x000fe20003fc4070 */
[C---:B------:R-:W-:Y:S01]  /*1130*/  IMAD.HI.U32 R2, R5.reuse, R84, RZ ;  /* 0x0000005405027227 */ /* 0x040fe200078e00ff */
[----:B------:R1:W-:Y:S03]  /*1140*/  STL [R1+0x4], R15 ;  /* 0x0000040f01007387 */ /* 0x0003e60000100800 */
[----:B------:R-:W-:-:S04]  /*1150*/  IMAD.HI.U32 R6, R5, R10, RZ ;  /* 0x0000000a05067227 */ /* 0x000fc800078e00ff */
[----:B------:R-:W-:Y:S02]  /*1160*/  IMAD.MOV R3, RZ, RZ, -R3 ;  /* 0x000000ffff037224 */ /* 0x000fe400078e0a03 */
[----:B------:R-:W-:Y:S02]  /*1170*/  IMAD.MOV R2, RZ, RZ, -R2 ;  /* 0x000000ffff027224 */ /* 0x000fe400078e0a02 */
[----:B------:R-:W-:Y:S02]  /*1180*/  IMAD.MOV R6, RZ, RZ, -R6 ;  /* 0x000000ffff067224 */ /* 0x000fe400078e0a06 */
[----:B------:R-:W-:Y:S02]  /*1190*/  IMAD R193, R9, R3, R8 ;  /* 0x0000000309c17224 */ /* 0x000fe400078e0208 */
[--C-:B------:R-:W-:Y:S01]  /*11a0*/  @!P2 IMAD.IADD R0, R0, 0x1, -R9.reuse ;  /* 0x000000010000a824 */ /* 0x100fe200078e0a09 */
[----:B------:R-:W-:Y:S01]  /*11b0*/  ISETP.GE.AND P2, PT, R7, RZ, PT ;  /* 0x000000ff0700720c */ /* 0x000fe20003f46270 */
[----:B------:R-:W-:Y:S01]  /*11c0*/  IMAD R84, R9, R2, R84 ;  /* 0x0000000209547224 */ /* 0x000fe200078e0254 */
[----:B------:R-:W-:Y:S01]  /*11d0*/  LOP3.LUT R7, R11, 0x20, RZ, 0xfc, !PT ;  /* 0x000000200b077812 */ /* 0x000fe200078efcff */
[----:B------:R-:W-:Y:S01]  /*11e0*/  IMAD R2, R9, R6, R10 ;  /* 0x0000000609027224 */ /* 0x000fe200078e020a */
[----:B------:R-:W-:Y:S01]  /*11f0*/  LOP3.LUT R10, R11, 0x22, RZ, 0xfc, !PT ;  /* 0x000000220b0a7812 */ /* 0x000fe200078efcff */
[----:B------:R-:W-:Y:S01]  /*1200*/  @!P3 IMAD.MOV R192, RZ, RZ, -R192 ;  /* 0x000000ffffc0b224 */ /* 0x000fe200078e0ac0 */
[C---:B------:R-:W-:Y:S01]  /*1210*/  ISETP.GT.U32.AND P3, PT, R9.reuse, R193, PT ;  /* 0x000000c10900720c */ /* 0x040fe20003f64070 */
[----:B------:R-:W-:Y:S01]  /*1220*/  @!P5 IMAD.MOV R58, RZ, RZ, -R58 ;  /* 0x000000ffff3ad224 */ /* 0x000fe200078e0a3a */
[----:B------:R-:W-:Y:S01]  /*1230*/  ISETP.GT.U32.AND P5, PT, R9, R0, PT ;  /* 0x000000000900720c */ /* 0x000fe20003fa4070 */
[----:B------:R-:W-:Y:S01]  /*1240*/  @!P6 IMAD.IADD R57, R57, 0x1, -R9 ;  /* 0x000000013939e824 */ /* 0x000fe200078e0a09 */
[----:B------:R-:W-:-:S02]  /*1250*/  ISETP.GT.U32.AND P6, PT, R9, R2, PT ;  /* 0x000000020900720c */ /* 0x000fc40003fc4070 */
[----:B------:R-:W-:Y:S01]  /*1260*/  IABS R6, R10 ;  /* 0x0000000a00067213 */ /* 0x000fe20000000000 */
[----:B------:R-:W-:Y:S01]  /*1270*/  STL [R1+0x1488], R58 ;  /* 0x0014883a01007387 */ /* 0x000fe20000100800 */
[----:B------:R-:W-:Y:S01]  /*1280*/  ISETP.GT.U32.AND P1, PT, R9, R84, PT ;  /* 0x000000540900720c */ /* 0x000fe20003f24070 */
[----:B------:R-:W-:Y:S01]  /*1290*/  @!P2 IMAD.MOV R57, RZ, RZ, -R57 ;  /* 0x000000ffff39a224 */ /* 0x000fe200078e0a39 */
[----:B------:R-:W-:Y:S01]  /*12a0*/  IABS R56, R7 ;  /* 0x0000000700387213 */ /* 0x000fe20000000000 */
[----:B------:R-:W-:Y:S02]  /*12b0*/  STL [R1+0x148c], R83 ;  /* 0x00148c5301007387 */ /* 0x000fe40000100800 */
[--C-:B------:R-:W-:Y:S02]  /*12c0*/  @!P3 IMAD.IADD R193, R193, 0x1, -R9.reuse ;  /* 0x00000001c1c1b824 */ /* 0x100fe400078e0a09 */
[--C-:B------:R-:W-:Y:S01]  /*12d0*/  @!P5 IMAD.IADD R0, R0, 0x1, -R9.reuse ;  /* 0x000000010000d824 */ /* 0x100fe200078e0a09 */
[----:B------:R-:W-:Y:S01]  /*12e0*/  ISETP.GE.AND P5, PT, R12, RZ, PT ;  /* 0x000000ff0c00720c */ /* 0x000fe20003fa6270 */
[----:B------:R-:W-:Y:S01]  /*12f0*/  @!P6 IMAD.IADD R2, R2, 0x1, -R9 ;  /* 0x000000010202e824 */ /* 0x000fe200078e0a09 */
[----:B------:R-:W-:Y:S01]  /*1300*/  ISETP.GT.U32.AND P6, PT, R9, R193, PT ;  /* 0x000000c10900720c */ /* 0x000fe20003fc4070 */
[----:B-1----:R-:W-:Y:S01]  /*1310*/  IMAD.MOV.U32 R15, RZ, RZ, R0 ;  /* 0x000000ffff0f7224 */ /* 0x002fe200078e0000 */
[----:B------:R-:W-:Y:S01]  /*1320*/  LOP3.LUT R12, R11, 0x24, RZ, 0xfc, !PT ;  /* 0x000000240b0c7812 */ /* 0x000fe200078efcff */
[----:B------:R-:W-:Y:S01]  /*1330*/  IMAD.HI.U32 R0, R5, R6, RZ ;  /* 0x0000000605007227 */ /* 0x000fe200078e00ff */
[----:B------:R-:W-:Y:S02]  /*1340*/  STL [R1+0x1490], R192 ;  /* 0x001490c001007387 */ /* 0x000fe40000100800 */
[----:B------:R-:W-:Y:S01]  /*1350*/  IABS R194, R12 ;  /* 0x0000000c00c27213 */ /* 0x000fe20000000000 */
[----:B------:R-:W-:-:S02]  /*1360*/  IMAD.MOV R0, RZ, RZ, -R0 ;  /* 0x000000ffff007224 */ /* 0x000fc400078e0a00 */
[--C-:B------:R-:W-:Y:S01]  /*1370*/  @!P1 IMAD.IADD R84, R84, 0x1, -R9.reuse ;  /* 0x0000000154549824 */ /* 0x100fe200078e0a09 */
[----:B------:R-:W-:Y:S01]  /*1380*/  ISETP.GE.AND P1, PT, R13, RZ, PT ;  /* 0x000000ff0d00720c */ /* 0x000fe20003f26270 */
[----:B------:R-:W-:Y:S01]  /*1390*/  IMAD R85, R9, R0, R6 ;  /* 0x0000000009557224 */ /* 0x000fe200078e0206 */
[----:B------:R-:W-:Y:S01]  /*13a0*/  LOP3.LUT R13, R11, 0x26, RZ, 0xfc, !PT ;  /* 0x000000260b0d7812 */ /* 0x000fe200078efcff */
[----:B------:R-:W-:Y:S01]  /*13b0*/  @!P6 IMAD.IADD R193, R193, 0x1, -R9 ;  /* 0x00000001c1c1e824 */ /* 0x000fe200078e0a09 */
[C---:B------:R-:W-:Y:S01]  /*13c0*/  ISETP.GT.U32.AND P3, PT, R9.reuse, R84, PT ;  /* 0x000000540900720c */ /* 0x040fe20003f64070 */
[----:B------:R-:W-:Y:S01]  /*13d0*/  @!P4 IMAD.MOV R15, RZ, RZ, -R15 ;  /* 0x000000ffff0fc224 */ /* 0x000fe200078e0a0f */
[----:B------:R-:W-:Y:S01]  /*13e0*/  ISETP.GT.U32.AND P6, PT, R9, R85, PT ;  /* 0x000000550900720c */ /* 0x000fe20003fc4070 */
[----:B------:R-:W-:Y:S01]  /*13f0*/  IMAD.HI.U32 R3, R5, R56, RZ ;  /* 0x0000003805037227 */ /* 0x000fe200078e00ff */
[----:B------:R-:W-:Y:S02]  /*1400*/  ISETP.GT.U32.AND P4, PT, R9, R2, PT ;  /* 0x000000020900720c */ /* 0x000fe40003f84070 */
[----:B------:R1:W-:Y:S01]  /*1410*/  STL [R1+0x8], R15 ;  /* 0x0000080f01007387 */ /* 0x0003e20000100800 */
[----:B------:R-:W-:Y:S01]  /*1420*/  IMAD.MOV R3, RZ, RZ, -R3 ;  /* 0x000000ffff037224 */ /* 0x000fe200078e0a03 */
[----:B------:R-:W-:Y:S01]  /*1430*/  IABS R6, R13 ;  /* 0x0000000d00067213 */ /* 0x000fe20000000000 */
[----:B------:R-:W-:Y:S01]  /*1440*/  IMAD.HI.U32 R0, R5, R194, RZ ;  /* 0x000000c205007227 */ /* 0x000fe200078e00ff */
[----:B------:R-:W-:Y:S03]  /*1450*/  STL [R1+0x1494], R57 ;  /* 0x0014943901007387 */ /* 0x000fe60000100800 */
[----:B------:R-:W-:-:S02]  /*1460*/  IMAD R56, R9, R3, R56 ;  /* 0x0000000309387224 */ /* 0x000fc400078e0238 */
[--C-:B------:R-:W-:Y:S01]  /*1470*/  @!P6 IMAD.IADD R85, R85, 0x1, -R9.reuse ;  /* 0x000000015555e824 */ /* 0x100fe200078e0a09 */
[----:B-1----:R-:W-:Y:S01]  /*1480*/  LOP3.LUT R15, R11, 0x28, RZ, 0xfc, !PT ;  /* 0x000000280b0f7812 */ /* 0x002fe200078efcff */
[----:B------:R-:W-:Y:S02]  /*1490*/  IMAD.MOV R3, RZ, RZ, -R0 ;  /* 0x000000ffff037224 */ /* 0x000fe400078e0a00 */
[--C-:B------:R-:W-:Y:S01]  /*14a0*/  @!P4 IMAD.IADD R2, R2, 0x1, -R9.reuse ;  /* 0x000000010202c824 */ /* 0x100fe200078e0a09 */
[----:B------:R-:W-:Y:S01]  /*14b0*/  ISETP.GT.U32.AND P6, PT, R9, R85, PT ;  /* 0x000000550900720c */ /* 0x000fe20003fc4070 */
[----:B------:R-:W-:Y:S01]  /*14c0*/  IMAD.HI.U32 R0, R5, R6, RZ ;  /* 0x0000000605007227 */ /* 0x000fe200078e00ff */
[----:B------:R-:W-:Y:S02]  /*14d0*/  IABS R8, R15 ;  /* 0x0000000f00087213 */ /* 0x000fe40000000000 */
[----:B------:R-:W-:Y:S01]  /*14e0*/  ISETP.GE.AND P4, PT, R14, RZ, PT ;  /* 0x000000ff0e00720c */ /* 0x000fe20003f86270 */
[----:B------:R-:W-:Y:S01]  /*14f0*/  @!P3 IMAD.IADD R84, R84, 0x1, -R9 ;  /* 0x000000015454b824 */ /* 0x000fe200078e0a09 */
[C---:B------:R-:W-:Y:S01]  /*1500*/  ISETP.GT.U32.AND P3, PT, R9.reuse, R56, PT ;  /* 0x000000380900720c */ /* 0x040fe20003f64070 */
[----:B------:R-:W-:Y:S01]  /*1510*/  IMAD R194, R9, R3, R194 ;  /* 0x0000000309c27224 */ /* 0x000fe200078e02c2 */
[C---:B------:R-:W-:Y:S01]  /*1520*/  LOP3.LUT R3, R11.reuse, 0x2a, RZ, 0xfc, !PT ;  /* 0x0000002a0b037812 */ /* 0x040fe200078efcff */
[----:B------:R-:W-:Y:S01]  /*1530*/  @!P1 IMAD.MOV R193, RZ, RZ, -R193 ;  /* 0x000000ffffc19224 */ /* 0x000fe200078e0ac1 */
[----:B------:R-:W-:Y:S01]  /*1540*/  ISETP.GE.AND P1, PT, R10, RZ, PT ;  /* 0x000000ff0a00720c */ /* 0x000fe20003f26270 */
[----:B------:R-:W-:Y:S01]  /*1550*/  IMAD.MOV R0, RZ, RZ, -R0 ;  /* 0x000000ffff007224 */ /* 0x000fe200078e0a00 */
[----:B------:R-:W-:Y:S01]  /*1560*/  IABS R86, R3 ;  /* 0x0000000300567213 */ /* 0x000fe20000000000 */
[----:B------:R-:W-:Y:S01]  /*1570*/  IMAD.MOV.U32 R16, RZ, RZ, R2 ;  /* 0x000000ffff107224 */ /* 0x000fe200078e0002 */
[----:B------:R-:W-:Y:S01]  /*1580*/  LOP3.LUT R10, R11, 0x2e, RZ, 0xfc, !PT ;  /* 0x0000002e0b0a7812 */ /* 0x000fe200078efcff */
[----:B------:R-:W-:-:S04]  /*1590*/  IMAD.HI.U32 R2, R5, R8, RZ ;  /* 0x0000000805027227 */ /* 0x000fc800078e00ff */
[----:B------:R-:W-:Y:S01]  /*15a0*/  @!P5 IMAD.MOV R84, RZ, RZ, -R84 ;  /* 0x000000ffff54d224 */ /* 0x000fe200078e0a54 */
[C---:B------:R-:W-:Y:S01]  /*15b0*/  ISETP.GT.U32.AND P5, PT, R9.reuse, R194, PT ;  /* 0x000000c20900720c */ /* 0x040fe20003fa4070 */
[----:B------:R-:W-:Y:S02]  /*15c0*/  IMAD R0, R9, R0, R6 ;  /* 0x0000000009007224 */ /* 0x000fe400078e0206 */
[----:B------:R-:W-:Y:S01]  /*15d0*/  IMAD.MOV R2, RZ, RZ, -R2 ;  /* 0x000000ffff027224 */ /* 0x000fe200078e0a02 */
[----:B------:R-:W-:Y:S01]  /*15e0*/  STL [R1+0x1498], R84 ;  /* 0x0014985401007387 */ /* 0x000fe20000100800 */
[--C-:B------:R-:W-:Y:S01]  /*15f0*/  @!P6 IMAD.IADD R85, R85, 0x1, -R9.reuse ;  /* 0x000000015555e824 */ /* 0x100fe200078e0a09 */
[C---:B------:R-:W-:Y:S01]  /*1600*/  ISETP.GT.U32.AND P6, PT, R9.reuse, R0, PT ;  /* 0x000000000900720c */ /* 0x040fe20003fc4070 */
[----:B------:R-:W-:Y:S01]  /*1610*/  IMAD R55, R9, R2, R8 ;  /* 0x0000000209377224 */ /* 0x000fe200078e0208 */
[----:B------:R-:W-:Y:S01]  /*1620*/  IABS R8, R10 ;  /* 0x0000000a00087213 */ /* 0x000fe20000000000 */
[----:B------:R-:W-:Y:S01]  /*1630*/  @!P3 IMAD.IADD R56, R56, 0x1, -R9 ;  /* 0x000000013838b824 */ /* 0x000fe200078e0a09 */
[----:B------:R-:W-:Y:S01]  /*1640*/  ISETP.GE.AND P3, PT, R7, RZ, PT ;  /* 0x000000ff0700720c */ /* 0x000fe20003f66270 */
[----:B------:R-:W-:Y:S01]  /*1650*/  @!P1 IMAD.MOV R85, RZ, RZ, -R85 ;  /* 0x000000ffff559224 */ /* 0x000fe200078e0a55 */
[C---:B------:R-:W-:Y:S01]  /*1660*/  ISETP.GT.U32.AND P1, PT, R9.reuse, R55, PT ;  /* 0x000000370900720c */ /* 0x040fe20003f24070 */
[--C-:B------:R-:W-:Y:S01]  /*1670*/  @!P5 IMAD.IADD R194, R194, 0x1, -R9.reuse ;  /* 0x00000001c2c2d824 */ /* 0x100fe200078e0a09 */
[----:B------:R-:W-:Y:S01]  /*1680*/  ISETP.GT.U32.AND P2, PT, R9, R56, PT ;  /* 0x000000380900720c */ /* 0x000fe20003f44070 */
[----:B------:R-:W-:Y:S01]  /*1690*/  IMAD.HI.U32 R2, R5, R86, RZ ;  /* 0x0000005605027227 */ /* 0x000fe200078e00ff */
[----:B------:R-:W-:Y:S01]  /*16a0*/  LOP3.LUT R7, R11, 0x2c, RZ, 0xfc, !PT ;  /* 0x0000002c0b077812 */ /* 0x000fe200078efcff */
[----:B------:R-:W-:Y:S01]  /*16b0*/  STL [R1+0x149c], R193 ;  /* 0x00149cc101007387 */ /* 0x000fe20000100800 */
[----:B------:R-:W-:Y:S01]  /*16c0*/  ISETP.GT.U32.AND P5, PT, R9, R194, PT ;  /* 0x000000c20900720c */ /* 0x000fe20003fa4070 */
[----:B------:R-:W-:Y:S01]  /*16d0*/  @!P6 IMAD.IADD R0, R0, 0x1, -R9 ;  /* 0x000000010000e824 */ /* 0x000fe200078e0a09 */
[----:B------:R-:W-:Y:S01]  /*16e0*/  IABS R6, R7 ;  /* 0x0000000700067213 */ /* 0x000fe20000000000 */
[----:B------:R-:W-:-:S02]  /*16f0*/  IMAD.MOV R2, RZ, RZ, -R2 ;  /* 0x000000ffff027224 */ /* 0x000fc400078e0a02 */
[----:B------:R-:W-:Y:S01]  /*1700*/  @!P4 IMAD.MOV R16, RZ, RZ, -R16 ;  /* 0x000000ffff10c224 */ /* 0x000fe200078e0a10 */
[----:B------:R-:W-:Y:S01]  /*1710*/  ISETP.GT.U32.AND P6, PT, R9, R0, PT ;  /* 0x000000000900720c */ /* 0x000fe20003fc4070 */
[--C-:B------:R-:W-:Y:S01]  /*1720*/  @!P1 IMAD.IADD R55, R55, 0x1, -R9.reuse ;  /* 0x0000000137379824 */ /* 0x100fe200078e0a09 */
[----:B------:R-:W-:Y:S01]  /*1730*/  ISETP.GE.AND P4, PT, R12, RZ, PT ;  /* 0x000000ff0c00720c */ /* 0x000fe20003f86270 */
[--C-:B------:R-:W-:Y:S01]  /*1740*/  @!P2 IMAD.IADD R56, R56, 0x1, -R9.reuse ;  /* 0x000000013838a824 */ /* 0x100fe200078e0a09 */
[----:B------:R-:W-:Y:S01]  /*1750*/  LOP3.LUT R12, R11, 0x30, RZ, 0xfc, !PT ;  /* 0x000000300b0c7812 */ /* 0x000fe200078efcff */
[C---:B------:R-:W-:Y:S01]  /*1760*/  IMAD R86, R9.reuse, R2, R86 ;  /* 0x0000000209567224 */ /* 0x040fe200078e0256 */
[----:B------:R-:W-:Y:S01]  /*1770*/  ISETP.GT.U32.AND P1, PT, R9, R55, PT ;  /* 0x000000370900720c */ /* 0x000fe20003f24070 */
[----:B------:R-:W-:Y:S01]  /*1780*/  @!P3 IMAD.MOV R56, RZ, RZ, -R56 ;  /* 0x000000ffff38b224 */ /* 0x000fe200078e0a38 */
[----:B------:R-:W-:Y:S01]  /*1790*/  ISETP.GE.AND P3, PT, R15, RZ, PT ;  /* 0x000000ff0f00720c */ /* 0x000fe20003f66270 */
[--C-:B------:R-:W-:Y:S01]  /*17a0*/  @!P5 IMAD.IADD R194, R194, 0x1, -R9.reuse ;  /* 0x00000001c2c2d824 */ /* 0x100fe200078e0a09 */
[----:B------:R-:W-:Y:S01]  /*17b0*/  ISETP.GE.AND P5, PT, R3, RZ, PT ;  /* 0x000000ff0300720c */ /* 0x000fe20003fa6270 */
[----:B------:R-:W-:Y:S01]  /*17c0*/  IMAD.HI.U32 R2, R5, R6, RZ ;  /* 0x0000000605027227 */ /* 0x000fe200078e00ff */
[----:B------:R-:W-:Y:S01]  /*17d0*/  IABS R54, R12 ;  /* 0x0000000c00367213 */ /* 0x000fe20000000000 */
[----:B------:R-:W-:Y:S01]  /*17e0*/  STL [R1+0xc], R16 ;  /* 0x00000c1001007387 */ /* 0x000fe20000100800 */
[----:B------:R-:W-:Y:S01]  /*17f0*/  ISETP.GE.AND P2, PT, R13, RZ, PT ;  /* 0x000000ff0d00720c */ /* 0x000fe20003f46270 */
[----:B------:R-:W-:Y:S01]  /*1800*/  IMAD.HI.U32 R3, R5, R8, RZ ;  /* 0x0000000805037227 */ /* 0x000fe200078e00ff */
[----:B------:R-:W-:Y:S01]  /*1810*/  LOP3.LUT R13, R11, 0x34, RZ, 0xfc, !PT ;  /* 0x000000340b0d7812 */ /* 0x000fe200078efcff */
[----:B------:R-:W-:Y:S02]  /*1820*/  STL [R1+0x14a0], R56 ;  /* 0x0014a03801007387 */ /* 0x000fe40000100800 */
[----:B------:R-:W-:Y:S01]  /*1830*/  @!P6 IMAD.IADD R0, R0, 0x1, -R9 ;  /* 0x000000010000e824 */ /* 0x000fe200078e0a09 */
[----:B------:R-:W-:Y:S01]  /*1840*/  ISETP.GT.U32.AND P6, PT, R9, R86, PT ;  /* 0x000000560900720c */ /* 0x000fe20003fc4070 */
[----:B------:R-:W-:Y:S01]  /*1850*/  IMAD.MOV R2, RZ, RZ, -R2 ;  /* 0x000000ffff027224 */ /* 0x000fe200078e0a02 */
[----:B------:R-:W-:Y:S01]  /*1860*/  IABS R196, R13 ;  /* 0x0000000d00c47213 */ /* 0x000fe20000000000 */
[----:B------:R-:W-:Y:S01]  /*1870*/  IMAD.MOV R3, RZ, RZ, -R3 ;  /* 0x000000ffff037224 */ /* 0x000fe200078e0a03 */
[----:B------:R-:W-:Y:S01]  /*1880*/  STL [R1+0x14a4], R85 ;  /* 0x0014a45501007387 */ /* 0x000fe20000100800 */
[----:B------:R-:W-:-:S02]  /*1890*/  IMAD.MOV.U32 R14, RZ, RZ, R0 ;  /* 0x000000ffff0e7224 */ /* 0x000fc400078e0000 */
[C---:B------:R-:W-:Y:S02]  /*18a0*/  IMAD R195, R9.reuse, R2, R6 ;  /* 0x0000000209c37224 */ /* 0x040fe400078e0206 */
[----:B------:R-:W-:Y:S02]  /*18b0*/  IMAD R0, R9, R3, R8 ;  /* 0x0000000309007224 */ /* 0x000fe400078e0208 */
[----:B------:R-:W-:Y:S01]  /*18c0*/  @!P1 IMAD.IADD R55, R55, 0x1, -R9 ;  /* 0x0000000137379824 */ /* 0x000fe200078e0a09 */
[----:B------:R-:W-:Y:S01]  /*18d0*/  ISETP.GT.U32.AND P1, PT, R9, R195, PT ;  /* 0x000000c30900720c */ /* 0x000fe20003f24070 */
[----:B------:R-:W-:Y:S01]  /*18e0*/  @!P4 IMAD.MOV R194, RZ, RZ, -R194 ;  /* 0x000000ffffc2c224 */ /* 0x000fe200078e0ac2 */
[----:B------:R-:W-:Y:S01]  /*18f0*/  ISETP.GE.AND P4, PT, R7, RZ, PT ;  /* 0x000000ff0700720c */ /* 0x000fe20003f86270 */
[----:B------:R-:W-:Y:S01]  /*1900*/  @!P3 IMAD.MOV R55, RZ, RZ, -R55 ;  /* 0x000000ffff37b224 */ /* 0x000fe200078e0a37 */
[----:B------:R-:W-:Y:S01]  /*1910*/  ISETP.GT.U32.AND P3, PT, R9, R0, PT ;  /* 0x000000000900720c */ /* 0x000fe20003f64070 */
[--C-:B------:R-:W-:Y:S01]  /*1920*/  @!P6 IMAD.IADD R86, R86, 0x1, -R9.reuse ;  /* 0x000000015656e824 */ /* 0x100fe200078e0a09 */
[----:B------:R-:W-:Y:S01]  /*1930*/  LOP3.LUT R7, R11, 0x32, RZ, 0xfc, !PT ;  /* 0x000000320b077812 */ /* 0x000fe200078efcff */
[----:B------:R-:W-:Y:S01]  /*1940*/  IMAD.HI.U32 R2, R5, R54, RZ ;  /* 0x0000003605027227 */ /* 0x000fe200078e00ff */
[----:B------:R-:W-:Y:S02]  /*1950*/  STL [R1+0x14a8], R194 ;  /* 0x0014a8c201007387 */ /* 0x000fe40000100800 */
[----:B------:R-:W-:Y:S01]  /*1960*/  ISETP.GT.U32.AND P6, PT, R9, R86, PT ;  /* 0x000000560900720c */ /* 0x000fe20003fc4070 */
[----:B------:R-:W-:Y:S01]  /*1970*/  IMAD.MOV R2, RZ, RZ, -R2 ;  /* 0x000000ffff027224 */ /* 0x000fe200078e0a02 */
[----:B------:R-:W-:Y:S01]  /*1980*/  IABS R8, R7 ;  /* 0x0000000700087213 */ /* 0x000fe20000000000 */
[----:B------:R-:W-:-:S02]  /*1990*/  @!P1 IMAD.IADD R195, R195, 0x1, -R9 ;  /* 0x00000001c3c39824 */ /* 0x000fc400078e0a09 */
[C---:B------:R-:W-:Y:S02]  /*19a0*/  IMAD R54, R9.reuse, R2, R54 ;  /* 0x0000000209367224 */ /* 0x040fe400078e0236 */
[----:B------:R-:W-:Y:S01]  /*19b0*/  @!P3 IMAD.IADD R0, R0, 0x1, -R9 ;  /* 0x000000010000b824 */ /* 0x000fe200078e0a09 */
[----:B------:R-:W-:Y:S01]  /*19c0*/  ISETP.GT.U32.AND P1, PT, R9, R195, PT ;  /* 0x000000c30900720c */ /* 0x000fe20003f24070 */
[----:B------:R-:W-:-:S03]  /*19d0*/  IMAD.HI.U32 R2, R5, R8, RZ ;  /* 0x0000000805027227 */ /* 0x000fc600078e00ff */
[----:B------:R-:W-:Y:S01]  /*19e0*/  ISETP.GT.U32.AND P3, PT, R9, R0, PT ;  /* 0x000000000900720c */ /* 0x000fe20003f64070 */
[----:B------:R-:W-:Y:S01]  /*19f0*/  @!P2 IMAD.MOV R14, RZ, RZ, -R14 ;  /* 0x000000ffff0ea224 */ /* 0x000fe200078e0a0e */
[----:B------:R-:W-:Y:S01]  /*1a00*/  ISETP.GE.AND P2, PT, R10, RZ, PT ;  /* 0x000000ff0a00720c */ /* 0x000fe20003f46270 */
[----:B------:R-:W-:-:S03]  /*1a10*/  IMAD.HI.U32 R3, R5, R196, RZ ;  /* 0x000000c405037227 */ /* 0x000fc600078e00ff */
[----:B------:R1:W-:Y:S01]  /*1a20*/  STL [R1+0x10], R14 ;  /* 0x0000100e01007387 */ /* 0x0003e20000100800 */
[----:B------:R-:W-:Y:S02]  /*1a30*/  IMAD.MOV R2, RZ, RZ, -R2 ;  /* 0x000000ffff027224 */ /* 0x000fe400078e0a02 */
[----:B------:R-:W-:Y:S01]  /*1a40*/  @!P6 IMAD.IADD R86, R86, 0x1, -R9 ;  /* 0x000000015656e824 */ /* 0x000fe200078e0a09 */
[C---:B------:R-:W-:Y:S01]  /*1a50*/  ISETP.GT.U32.AND P6, PT, R9.reuse, R54, PT ;  /* 0x000000360900720c */ /* 0x040fe20003fc4070 */
[----:B------:R-:W-:Y:S01]  /*1a60*/  IMAD.MOV R3, RZ, RZ, -R3 ;  /* 0x000000ffff037224 */ /* 0x000fe200078e0a03 */
[----:B------:R-:W-:Y:S01]  /*1a70*/  STL [R1+0x14ac], R55 ;  /* 0x0014ac3701007387 */ /* 0x000fe20000100800 */
[----:B------:R-:W-:Y:S02]  /*1a80*/  IMAD R87, R9, R2, R8 ;  /* 0x0000000209577224 */ /* 0x000fe400078e0208 */
[--C-:B------:R-:W-:Y:S01]  /*1a90*/  @!P1 IMAD.IADD R195, R195, 0x1, -R9.reuse ;  /* 0x00000001c3c39824 */ /* 0x100fe200078e0a09 */
[----:B-1----:R-:W-:Y:S01]  /*1aa0*/  LOP3.LUT R14, R11, 0x36, RZ, 0xfc, !PT ;  /* 0x000000360b0e7812 */ /* 0x002fe200078efcff */
[----:B------:R-:W-:Y:S01]  /*1ab0*/  IMAD R196, R9, R3, R196 ;  /* 0x0000000309c47224 */ /* 0x000fe200078e02c4 */
[----:B------:R-:W-:Y:S01]  /*1ac0*/  LOP3.LUT R3, R11, 0x38, RZ, 0xfc, !PT ;  /* 0x000000380b037812 */ /* 0x000fe200078efcff */
[----:B------:R-:W-:Y:S01]  /*1ad0*/  @!P3 IMAD.IADD R0, R0, 0x1, -R9 ;  /* 0x000000010000b824 */ /* 0x000fe200078e0a09 */
[----:B------:R-:W-:Y:S01]  /*1ae0*/  IABS R10, R14 ;  /* 0x0000000e000a7213 */ /* 0x000fe20000000000 */
[----:B------:R-:W-:Y:S01]  /*1af0*/  @!P4 IMAD.MOV R195, RZ, RZ, -R195 ;  /* 0x000000ffffc3c224 */ /* 0x000fe200078e0ac3 */
[C---:B------:R-:W-:Y:S01]  /*1b00*/  ISETP.GT.U32.AND P3, PT, R9.reuse, R87, PT ;  /* 0x000000570900720c */ /* 0x040fe20003f64070 */
[----:B------:R-:W-:Y:S01]  /*1b10*/  @!P6 IMAD.IADD R54, R54, 0x1, -R9 ;  /* 0x000000013636e824 */ /* 0x000fe200078e0a09 */
[----:B------:R-:W-:Y:S01]  /*1b20*/  ISETP.GT.U32.AND P4, PT, R9, R196, PT ;  /* 0x000000c40900720c */ /* 0x000fe20003f84070 */
[----:B------:R-:W-:Y:S01]  /*1b30*/  IMAD.HI.U32 R6, R5, R10, RZ ;  /* 0x0000000a05067227 */ /* 0x000fe200078e00ff */
[----:B------:R-:W-:-:S02]  /*1b40*/  ISETP.GE.AND P1, PT, R7, RZ, PT ;  /* 0x000000ff0700720c */ /* 0x000fc40003f26270 */
[----:B------:R-:W-:Y:S01]  /*1b50*/  ISETP.GT.U32.AND P6, PT, R9, R54, PT ;  /* 0x000000360900720c */ /* 0x000fe20003fc4070 */
[----:B------:R-:W-:Y:S01]  /*1b60*/  IMAD.MOV R6, RZ, RZ, -R6 ;  /* 0x000000ffff067224 */ /* 0x000fe200078e0a06 */
[----:B------:R-:W-:Y:S01]  /*1b70*/  LOP3.LUT R7, R11, 0x3a, RZ, 0xfc, !PT ;  /* 0x0000003a0b077812 */ /* 0x000fe200078efcff */
[----:B------:R-:W-:Y:S02]  /*1b80*/  IMAD.MOV.U32 R15, RZ, RZ, R0 ;  /* 0x000000ffff0f7224 */ /* 0x000fe400078e0000 */
[----:B------:R-:W-:Y:S01]  /*1b90*/  IMAD R2, R9, R6, R10 ;  /* 0x0000000609027224 */ /* 0x000fe200078e020a */
[----:B------:R-:W-:Y:S01]  /*1ba0*/  IABS R6, R3 ;  /* 0x0000000300067213 */ /* 0x000fe20000000000 */
[--C-:B------:R-:W-:Y:S01]  /*1bb0*/  @!P3 IMAD.IADD R87, R87, 0x1, -R9.reuse ;  /* 0x000000015757b824 */ /* 0x100fe200078e0a09 */
[----:B------:R-:W-:Y:S01]  /*1bc0*/  IABS R88, R7 ;  /* 0x0000000700587213 */ /* 0x000fe20000000000 */
[----:B------:R-:W-:Y:S01]  /*1bd0*/  @!P4 IMAD.IADD R196, R196, 0x1, -R9 ;  /* 0x00000001c4c4c824 */ /* 0x000fe200078e0a09 */
[----:B------:R-:W-:Y:S01]  /*1be0*/  LOP3.LUT R10, R11, 0x3c, RZ, 0xfc, !PT ;  /* 0x0000003c0b0a7812 */ /* 0x000fe200078efcff */
[----:B------:R-:W-:Y:S01]  /*1bf0*/  IMAD.HI.U32 R0, R5, R6, RZ ;  /* 0x0000000605007227 */ /* 0x000fe200078e00ff */
[----:B------:R-:W-:-:S02]  /*1c00*/  ISETP.GT.U32.AND P4, PT, R9, R87, PT ;  /* 0x000000570900720c */ /* 0x000fc40003f84070 */
[----:B------:R-:W-:Y:S01]  /*1c10*/  ISETP.GE.AND P3, PT, R14, RZ, PT ;  /* 0x000000ff0e00720c */ /* 0x000fe20003f66270 */
[----:B------:R-:W-:Y:S01]  /*1c20*/  IMAD.MOV R53, RZ, RZ, -R0 ;  /* 0x000000ffff357224 */ /* 0x000fe200078e0a00 */
[----:B------:R-:W-:Y:S01]  /*1c30*/  LOP3.LUT R14, R11, 0x46, RZ, 0xfc, !PT ;  /* 0x000000460b0e7812 */ /* 0x000fe200078efcff */
[----:B------:R-:W-:Y:S01]  /*1c40*/  @!P6 IMAD.IADD R54, R54, 0x1, -R9 ;  /* 0x000000013636e824 */ /* 0x000fe200078e0a09 */
[C---:B------:R-:W-:Y:S01]  /*1c50*/  ISETP.GT.U32.AND P6, PT, R9.reuse, R2, PT ;  /* 0x000000020900720c */ /* 0x040fe20003fc4070 */
[----:B------:R-:W-:Y:S01]  /*1c60*/  IMAD R53, R9, R53, R6 ;  /* 0x0000003509357224 */ /* 0x000fe200078e0206 */
[----:B------:R-:W-:Y:S01]  /*1c70*/  IABS R6, R10 ;  /* 0x0000000a00067213 */ /* 0x000fe20000000000 */
[----:B------:R-:W-:-:S04]  /*1c80*/  IMAD.HI.U32 R0, R5, R88, RZ ;  /* 0x0000005805007227 */ /* 0x000fc800078e00ff */
[--C-:B------:R-:W-:Y:S01]  /*1c90*/  @!P4 IMAD.IADD R87, R87, 0x1, -R9.reuse ;  /* 0x000000015757c824 */ /* 0x100fe200078e0a09 */
[----:B------:R-:W-:Y:S01]  /*1ca0*/  ISETP.GT.U32.AND P4, PT, R9, R53, PT ;  /* 0x000000350900720c */ /* 0x000fe20003f84070 */
[----:B------:R-:W-:Y:S01]  /*1cb0*/  @!P5 IMAD.MOV R86, RZ, RZ, -R86 ;  /* 0x000000ffff56d224 */ /* 0x000fe200078e0a56 */
[----:B------:R-:W-:Y:S01]  /*1cc0*/  ISETP.GE.AND P5, PT, R12, RZ, PT ;  /* 0x000000ff0c00720c */ /* 0x000fe20003fa6270 */
[----:B------:R-:W-:Y:S01]  /*1cd0*/  IMAD.MOV R0, RZ, RZ, -R0 ;  /* 0x000000ffff007224 */ /* 0x000fe200078e0a00 */
[----:B------:R-:W-:Y:S01]  /*1ce0*/  LOP3.LUT R12, R11, 0x3e, RZ, 0xfc, !PT ;  /* 0x0000003e0b0c7812 */ /* 0x000fe200078efcff */
[--C-:B------:R-:W-:Y:S01]  /*1cf0*/  @!P6 IMAD.IADD R2, R2, 0x1, -R9.reuse ;  /* 0x000000010202e824 */ /* 0x100fe200078e0a09 */
[C---:B------:R-:W-:Y:S01]  /*1d00*/  ISETP.GT.U32.AND P6, PT, R9.reuse, R196, PT ;  /* 0x000000c40900720c */ /* 0x040fe20003fc4070 */
[----:B------:R-:W-:Y:S01]  /*1d10*/  IMAD R88, R9, R0, R88 ;  /* 0x0000000009587224 */ /* 0x000fe200078e0258 */
[----:B------:R-:W-:Y:S01]  /*1d20*/  IABS R8, R12 ;  /* 0x0000000c00087213 */ /* 0x000fe20000000000 */
[----:B------:R-:W-:Y:S01]  /*1d30*/  IMAD.HI.U32 R0, R5, R6, RZ ;  /* 0x0000000605007227 */ /* 0x000fe200078e00ff */
[----:B------:R-:W-:Y:S03]  /*1d40*/  STL [R1+0x14b0], R86 ;  /* 0x0014b05601007387 */ /* 0x000fe60000100800 */
[----:B------:R-:W-:Y:S01]  /*1d50*/  @!P4 IMAD.IADD R53, R53, 0x1, -R9 ;  /* 0x000000013535c824 */ /* 0x000fe200078e0a09 */
[----:B------:R-:W-:Y:S01]  /*1d60*/  ISETP.GE.AND P4, PT, R7, RZ, PT ;  /* 0x000000ff0700720c */ /* 0x000fe20003f86270 */
[----:B------:R-:W-:Y:S01]  /*1d70*/  @!P1 IMAD.MOV R87, RZ, RZ, -R87 ;  /* 0x000000ffff579224 */ /* 0x000fe200078e0a57 */
[----:B------:R-:W-:Y:S01]  /*1d80*/  LOP3.LUT R7, R11, 0x42, RZ, 0xfc, !PT ;  /* 0x000000420b077812 */ /* 0x000fe200078efcff */
[----:B------:R-:W-:Y:S01]  /*1d90*/  IMAD.MOV R197, RZ, RZ, -R0 ;  /* 0x000000ffffc57224 */ /* 0x000fe200078e0a00 */
[----:B------:R-:W-:Y:S01]  /*1da0*/  ISETP.GT.U32.AND P1, PT, R9, R53, PT ;  /* 0x000000350900720c */ /* 0x000fe20003f24070 */
[----:B------:R-:W-:Y:S01]  /*1db0*/  IMAD.HI.U32 R0, R5, R8, RZ ;  /* 0x0000000805007227 */ /* 0x000fe200078e00ff */
[----:B------:R-:W-:Y:S03]  /*1dc0*/  STL [R1+0x14b4], R195 ;  /* 0x0014b4c301007387 */ /* 0x000fe60000100800 */
[----:B------:R-:W-:Y:S01]  /*1dd0*/  @!P5 IMAD.MOV R54, RZ, RZ, -R54 ;  /* 0x000000ffff36d224 */ /* 0x000fe200078e0a36 */
[C---:B------:R-:W-:Y:S01]  /*1de0*/  ISETP.GT.U32.AND P5, PT, R9.reuse, R2, PT ;  /* 0x000000020900720c */ /* 0x040fe20003fa4070 */
[----:B------:R-:W-:Y:S01]  /*1df0*/  @!P6 IMAD.IADD R196, R196, 0x1, -R9 ;  /* 0x00000001c4c4e824 */ /* 0x000fe200078e0a09 */
[----:B------:R-:W-:Y:S01]  /*1e00*/  ISETP.GT.U32.AND P6, PT, R9, R88, PT ;  /* 0x000000580900720c */ /* 0x000fe20003fc4070 */
[----:B------:R-:W-:-:S02]  /*1e10*/  IMAD.MOV R0, RZ, RZ, -R0 ;  /* 0x000000ffff007224 */ /* 0x000fc400078e0a00 */
[----:B------:R-:W-:Y:S01]  /*1e20*/  @!P2 IMAD.MOV R15, RZ, RZ, -R15 ;  /* 0x000000ffff0fa224 */ /* 0x000fe200078e0a0f */
[----:B------:R-:W-:Y:S01]  /*1e30*/  ISETP.GE.AND P2, PT, R13, RZ, PT ;  /* 0x000000ff0d00720c */ /* 0x000fe20003f46270 */
[----:B------:R-:W-:Y:S01]  /*1e40*/  IMAD R0, R9, R0, R8 ;  /* 0x0000000009007224 */ /* 0x000fe200078e0208 */
[----:B------:R-:W-:Y:S01]  /*1e50*/  LOP3.LUT R13, R11, 0x40, RZ, 0xfc, !PT ;  /* 0x000000400b0d7812 */ /* 0x000fe200078efcff */
[--C-:B------:R-:W-:Y:S01]  /*1e60*/  @!P1 IMAD.IADD R53, R53, 0x1, -R9.reuse ;  /* 0x0000000135359824 */ /* 0x100fe200078e0a09 */
[----:B------:R1:W-:Y:S01]  /*1e70*/  STL [R1+0x14], R15 ;  /* 0x0000140f01007387 */ /* 0x0003e20000100800 */
[C---:B------:R-:W-:Y:S01]  /*1e80*/  IMAD R197, R9.reuse, R197, R6 ;  /* 0x000000c509c57224 */ /* 0x040fe200078e0206 */
[----:B------:R-:W-:Y:S01]  /*1e90*/  ISETP.GT.U32.AND P1, PT, R9, R0, PT ;  /* 0x000000000900720c */ /* 0x000fe20003f24070 */
[--C-:B------:R-:W-:Y:S01]  /*1ea0*/  @!P5 IMAD.IADD R2, R2, 0x1, -R9.reuse ;  /* 0x000000010202d824 */ /* 0x100fe200078e0a09 */
[----:B------:R-:W-:Y:S01]  /*1eb0*/  ISETP.GE.AND P5, PT, R3, RZ, PT ;  /* 0x000000ff0300720c */ /* 0x000fe20003fa6270 */
[--C-:B------:R-:W-:Y:S01]  /*1ec0*/  @!P6 IMAD.IADD R88, R88, 0x1, -R9.reuse ;  /* 0x000000015858e824 */ /* 0x100fe200078e0a09 */
[----:B------:R-:W-:Y:S01]  /*1ed0*/  IABS R52, R13 ;  /* 0x0000000d00347213 */ /* 0x000fe20000000000 */
[----:B------:R-:W-:Y:S01]  /*1ee0*/  STL [R1+0x14b8], R54 ;  /* 0x0014b83601007387 */ /* 0x000fe20000100800 */
[----:B------:R-:W-:Y:S01]  /*1ef0*/  IABS R6, R7 ;  /* 0x0000000700067213 */ /* 0x000fe20000000000 */
[----:B------:R-:W-:Y:S01]  /*1f00*/  @!P2 IMAD.MOV R196, RZ, RZ, -R196 ;  /* 0x000000ffffc4a224 */ /* 0x000fe200078e0ac4 */
[----:B------:R-:W-:Y:S01]  /*1f10*/  ISETP.GT.U32.AND P6, PT, R9, R88, PT ;  /* 0x000000580900720c */ /* 0x000fe20003fc4070 */
[----:B------:R-:W-:Y:S01]  /*1f20*/  IMAD.HI.U32 R3, R5, R52, RZ ;  /* 0x0000003405037227 */ /* 0x000fe200078e00ff */
[----:B------:R-:W-:Y:S01]  /*1f30*/  ISETP.GT.U32.AND P2, PT, R9, R197, PT ;  /* 0x000000c50900720c */ /* 0x000fe20003f44070 */
[----:B------:R-:W-:Y:S01]  /*1f40*/  STL [R1+0x14bc], R87 ;  /* 0x0014bc5701007387 */ /* 0x000fe20000100800 */
[----:B------:R-:W-:Y:S01]  /*1f50*/  IABS R8, R14 ;  /* 0x0000000e00087213 */ /* 0x000fe20000000000 */
[----:B------:R-:W-:-:S02]  /*1f60*/  @!P1 IMAD.IADD R0, R0, 0x1, -R9 ;  /* 0x0000000100009824 */ /* 0x000fc400078e0a09 */
[----:B------:R-:W-:Y:S01]  /*1f70*/  IMAD.MOV R3, RZ, RZ, -R3 ;  /* 0x000000ffff037224 */ /* 0x000fe200078e0a03 */
[----:B------:R-:W-:Y:S01]  /*1f80*/  STL [R1+0x14c0], R196 ;  /* 0x0014c0c401007387 */ /* 0x000fe20000100800 */
[----:B------:R-:W-:Y:S01]  /*1f90*/  @!P5 IMAD.MOV R53, RZ, RZ, -R53 ;  /* 0x000000ffff35d224 */ /* 0x000fe200078e0a35 */
[C---:B------:R-:W-:Y:S01]  /*1fa0*/  ISETP.GT.U32.AND P5, PT, R9.reuse, R0, PT ;  /* 0x000000000900720c */ /* 0x040fe20003fa4070 */
[----:B-1----:R-:W-:Y:S02]  /*1fb0*/  IMAD.MOV.U32 R15, RZ, RZ, R2 ;  /* 0x000000ffff0f7224 */ /* 0x002fe400078e0002 */
[----:B------:R-:W-:Y:S02]  /*1fc0*/  IMAD R52, R9, R3, R52 ;  /* 0x0000000309347224 */ /* 0x000fe400078e0234 */
[----:B------:R-:W-:-:S04]  /*1fd0*/  IMAD.HI.U32 R2, R5, R6, RZ ;  /* 0x0000000605027227 */ /* 0x000fc800078e00ff */
[--C-:B------:R-:W-:Y:S01]  /*1fe0*/  @!P6 IMAD.IADD R88, R88, 0x1, -R9.reuse ;  /* 0x000000015858e824 */ /* 0x100fe200078e0a09 */
[----:B------:R-:W-:Y:S01]  /*1ff0*/  ISETP.GT.U32.AND P6, PT, R9, R52, PT ;  /* 0x000000340900720c */ /* 0x000fe20003fc4070 */
[----:B------:R-:W-:Y:S02]  /*2000*/  IMAD.MOV R2, RZ, RZ, -R2 ;  /* 0x000000ffff027224 */ /* 0x000fe400078e0a02 */
        /* <DEDUP_REMOVED lines=9> */
[----:B------:R-:W-:-:S02]  /*20a0*/  ISETP.GE.AND P3, PT, R10, RZ, PT ;  /* 0x000000ff0a00720c */ /* 0x000fc40003f66270 */
[----:B------:R-:W-:Y:S01]  /*20b0*/  LOP3.LUT R10, R11, 0x44, RZ, 0xfc, !PT ;  /* 0x000000440b0a7812 */ /* 0x000fe200078efcff */
[--C-:B------:R-:W-:Y:S01]  /*20c0*/  @!P6 IMAD.IADD R52, R52, 0x1, -R9.reuse ;  /* 0x000000013434e824 */ /* 0x100fe200078e0a09 */
[----:B------:R-:W-:Y:S01]  /*20d0*/  IABS R90, R12 ;  /* 0x0000000c005a7213 */ /* 0x000fe20000000000 */
[----:B------:R-:W-:Y:S01]  /*20e0*/  IMAD.MOV R2, RZ, RZ, -R2 ;  /* 0x000000ffff027224 */ /* 0x000fe200078e0a02 */
[----:B------:R-:W-:Y:S01]  /*20f0*/  IABS R198, R10 ;  /* 0x0000000a00c67213 */ /* 0x000fe20000000000 */
[----:B------:R-:W-:Y:S01]  /*2100*/  @!P4 IMAD.MOV R88, RZ, RZ, -R88 ;  /* 0x000000ffff58c224 */ /* 0x000fe200078e0a58 */
[C---:B------:R-:W-:Y:S01]  /*2110*/  ISETP.GT.U32.AND P6, PT, R9.reuse, R52, PT ;  /* 0x000000340900720c */ /* 0x040fe20003fc4070 */
[----:B------:R-:W-:Y:S01]  /*2120*/  IMAD R2, R9, R2, R8 ;  /* 0x0000000209027224 */ /* 0x000fe200078e0208 */
[----:B------:R-:W-:Y:S01]  /*2130*/  ISETP.GE.AND P4, PT, R13, RZ, PT ;  /* 0x000000ff0d00720c */ /* 0x000fe20003f86270 */
[----:B------:R-:W-:Y:S01]  /*2140*/  IMAD.HI.U32 R3, R5, R198, RZ ;  /* 0x000000c605037227 */ /* 0x000fe200078e00ff */
[----:B------:R-:W-:Y:S01]  /*2150*/  LOP3.LUT R13, R11, 0x4c, RZ, 0xfc, !PT ;  /* 0x0000004c0b0d7812 */ /* 0x000fe200078efcff */
[----:B------:R1:W-:Y:S02]  /*2160*/  STL [R1+0x18], R15 ;  /* 0x0000180f01007387 */ /* 0x0003e40000100800 */
[--C-:B------:R-:W-:Y:S01]  /*2170*/  @!P1 IMAD.IADD R197, R197, 0x1, -R9.reuse ;  /* 0x00000001c5c59824 */ /* 0x100fe200078e0a09 */
[----:B------:R-:W-:Y:S01]  /*2180*/  ISETP.GE.AND P1, PT, R7, RZ, PT ;  /* 0x000000ff0700720c */ /* 0x000fe20003f26270 */
[----:B------:R-:W-:Y:S01]  /*2190*/  @!P5 IMAD.IADD R89, R89, 0x1, -R9 ;  /* 0x000000015959d824 */ /* 0x000fe200078e0a09 */
[----:B------:R-:W-:Y:S01]  /*21a0*/  ISETP.GT.U32.AND P5, PT, R9, R2, PT ;  /* 0x000000020900720c */ /* 0x000fe20003fa4070 */
[----:B------:R-:W-:Y:S01]  /*21b0*/  IMAD.MOV R3, RZ, RZ, -R3 ;  /* 0x000000ffff037224 */ /* 0x000fe200078e0a03 */
[----:B------:R-:W-:Y:S01]  /*21c0*/  LOP3.LUT R7, R11, 0x48, RZ, 0xfc, !PT ;  /* 0x000000480b077812 */ /* 0x000fe200078efcff */
[--C-:B------:R-:W-:Y:S01]  /*21d0*/  @!P6 IMAD.IADD R52, R52, 0x1, -R9.reuse ;  /* 0x000000013434e824 */ /* 0x100fe200078e0a09 */
[----:B------:R-:W-:Y:S01]  /*21e0*/  IABS R8, R13 ;  /* 0x0000000d00087213 */ /* 0x000fe20000000000 */
[----:B------:R-:W-:Y:S01]  /*21f0*/  IMAD R198, R9, R3, R198 ;  /* 0x0000000309c67224 */ /* 0x000fe200078e02c6 */
[----:B------:R-:W-:Y:S01]  /*2200*/  IABS R6, R7 ;  /* 0x0000000700067213 */ /* 0x000fe20000000000 */
[----:B------:R-:W-:Y:S01]  /*2210*/  @!P4 IMAD.MOV R52, RZ, RZ, -R52 ;  /* 0x000000ffff34c224 */ /* 0x000fe200078e0a34 */
[----:B-1----:R-:W-:Y:S01]  /*2220*/  LOP3.LUT R15, R11, 0x4e, RZ, 0xfc, !PT ;  /* 0x0000004e0b0f7812 */ /* 0x002fe200078efcff */
[----:B------:R-:W-:Y:S01]  /*2230*/  IMAD.MOV.U32 R16, RZ, RZ, R0 ;  /* 0x000000ffff107224 */ /* 0x000fe200078e0000 */
[----:B------:R-:W-:Y:S01]  /*2240*/  ISETP.GT.U32.AND P6, PT, R9, R198, PT ;  /* 0x000000c60900720c */ /* 0x000fe20003fc4070 */
[----:B------:R-:W-:Y:S01]  /*2250*/  IMAD.HI.U32 R3, R5, R6, RZ ;  /* 0x0000000605037227 */ /* 0x000fe200078e00ff */
[----:B------:R-:W-:Y:S03]  /*2260*/  STL [R1+0x14c4], R53 ;  /* 0x0014c43501007387 */ /* 0x000fe60000100800 */
[----:B------:R-:W-:Y:S01]  /*2270*/  @!P5 IMAD.IADD R2, R2, 0x1, -R9 ;  /* 0x000000010202d824 */ /* 0x000fe200078e0a09 */
[----:B------:R-:W-:Y:S01]  /*2280*/  ISETP.GT.U32.AND P5, PT, R9, R89, PT ;  /* 0x000000590900720c */ /* 0x000fe20003fa4070 */
[----:B------:R-:W-:Y:S01]  /*2290*/  IMAD.MOV R51, RZ, RZ, -R3 ;  /* 0x000000ffff337224 */ /* 0x000fe200078e0a03 */
[----:B------:R-:W-:Y:S01]  /*22a0*/  STL [R1+0x14c8], R88 ;  /* 0x0014c85801007387 */ /* 0x000fe20000100800 */
[----:B------:R-:W-:-:S04]  /*22b0*/  IMAD.HI.U32 R3, R5, R90, RZ ;  /* 0x0000005a05037227 */ /* 0x000fc800078e00ff */
[C---:B------:R-:W-:Y:S02]  /*22c0*/  IMAD R51, R9.reuse, R51, R6 ;  /* 0x0000003309337224 */ /* 0x040fe400078e0206 */
[----:B------:R-:W-:Y:S02]  /*22d0*/  IMAD.MOV R3, RZ, RZ, -R3 ;  /* 0x000000ffff037224 */ /* 0x000fe400078e0a03 */
[----:B------:R-:W-:Y:S01]  /*22e0*/  @!P6 IMAD.IADD R198, R198, 0x1, -R9 ;  /* 0x00000001c6c6e824 */ /* 0x000fe200078e0a09 */
[C---:B------:R-:W-:Y:S01]  /*22f0*/  ISETP.GT.U32.AND P4, PT, R9.reuse, R51, PT ;  /* 0x000000330900720c */ /* 0x040fe20003f84070 */
[----:B------:R-:W-:Y:S01]  /*2300*/  IMAD R90, R9, R3, R90 ;  /* 0x00000003095a7224 */ /* 0x000fe200078e025a */
[----:B------:R-:W-:Y:S01]  /*2310*/  ISETP.GE.AND P6, PT, R10, RZ, PT ;  /* 0x000000ff0a00720c */ /* 0x000fe20003fc6270 */
[----:B------:R-:W-:Y:S01]  /*2320*/  @!P3 IMAD.MOV R197, RZ, RZ, -R197 ;  /* 0x000000ffffc5b224 */ /* 0x000fe200078e0ac5 */
[----:B------:R-:W-:Y:S01]  /*2330*/  IABS R10, R15 ;  /* 0x0000000f000a7213 */ /* 0x000fe20000000000 */
[----:B------:R-:W-:Y:S01]  /*2340*/  @!P5 IMAD.IADD R89, R89, 0x1, -R9 ;  /* 0x000000015959d824 */ /* 0x000fe200078e0a09 */
[C---:B------:R-:W-:Y:S01]  /*2350*/  ISETP.GT.U32.AND P3, PT, R9.reuse, R198, PT ;  /* 0x000000c60900720c */ /* 0x040fe20003f64070 */
[----:B------:R-:W-:Y:S01]  /*2360*/  @!P2 IMAD.MOV R16, RZ, RZ, -R16 ;  /* 0x000000ffff10a224 */ /* 0x000fe200078e0a10 */
[----:B------:R-:W-:Y:S01]  /*2370*/  ISETP.GT.U32.AND P5, PT, R9, R90, PT ;  /* 0x0000005a0900720c */ /* 0x000fe20003fa4070 */
[----:B------:R-:W-:Y:S01]  /*2380*/  IMAD.HI.U32 R6, R5, R8, RZ ;  /* 0x0000000805067227 */ /* 0x000fe200078e00ff */
[----:B------:R-:W-:Y:S01]  /*2390*/  ISETP.GT.U32.AND P2, PT, R9, R2, PT ;  /* 0x000000020900720c */ /* 0x000fe20003f44070 */
[----:B------:R-:W-:Y:S02]  /*23a0*/  STL [R1+0x14cc], R197 ;  /* 0x0014ccc501007387 */ /* 0x000fe40000100800 */
[----:B------:R-:W-:-:S02]  /*23b0*/  IMAD.MOV R6, RZ, RZ, -R6 ;  /* 0x000000ffff067224 */ /* 0x000fc400078e0a06 */
[----:B------:R-:W-:Y:S01]  /*23c0*/  IMAD.HI.U32 R0, R5, R10, RZ ;  /* 0x0000000a05007227 */ /* 0x000fe200078e00ff */
[----:B------:R1:W-:Y:S03]  /*23d0*/  STL [R1+0x1c], R16 ;  /* 0x00001c1001007387 */ /* 0x0003e60000100800 */
[----:B------:R-:W-:Y:S01]  /*23e0*/  IMAD R199, R9, R6, R8 ;  /* 0x0000000609c77224 */ /* 0x000fe200078e0208 */
[----:B------:R-:W-:Y:S01]  /*23f0*/  LOP3.LUT R8, R11, 0x50, RZ, 0xfc, !PT ;  /* 0x000000500b087812 */ /* 0x000fe200078efcff */
[----:B------:R-:W-:Y:S01]  /*2400*/  IMAD.MOV R0, RZ, RZ, -R0 ;  /* 0x000000ffff007224 */ /* 0x000fe200078e0a00 */
[----:B------:R-:W-:Y:S01]  /*2410*/  STL [R1+0x14d0], R52 ;  /* 0x0014d03401007387 */ /* 0x000fe20000100800 */
[--C-:B------:R-:W-:Y:S01]  /*2420*/  @!P4 IMAD.IADD R51, R51, 0x1, -R9.reuse ;  /* 0x000000013333c824 */ /* 0x100fe200078e0a09 */
[----:B------:R-:W-:Y:S01]  /*2430*/  IABS R50, R8 ;  /* 0x0000000800327213 */ /* 0x000fe20000000000 */
[--C-:B------:R-:W-:Y:S01]  /*2440*/  @!P3 IMAD.IADD R198, R198, 0x1, -R9.reuse ;  /* 0x00000001c6c6b824 */ /* 0x100fe200078e0a09 */
[----:B------:R-:W-:Y:S01]  /*2450*/  ISETP.GE.AND P4, PT, R7, RZ, PT ;  /* 0x000000ff0700720c */ /* 0x000fe20003f86270 */
[C---:B------:R-:W-:Y:S01]  /*2460*/  IMAD R0, R9.reuse, R0, R10 ;  /* 0x0000000009007224 */ /* 0x040fe200078e020a */
[C---:B------:R-:W-:Y:S01]  /*2470*/  ISETP.GT.U32.AND P3, PT, R9.reuse, R199, PT ;  /* 0x000000c70900720c */ /* 0x040fe20003f64070 */
[--C-:B------:R-:W-:Y:S01]  /*2480*/  @!P5 IMAD.IADD R90, R90, 0x1, -R9.reuse ;  /* 0x000000015a5ad824 */ /* 0x100fe200078e0a09 */
[C---:B------:R-:W-:Y:S01]  /*2490*/  ISETP.GT.U32.AND P5, PT, R9.reuse, R51, PT ;  /* 0x000000330900720c */ /* 0x040fe20003fa4070 */
[----:B------:R-:W-:Y:S01]  /*24a0*/  @!P2 IMAD.IADD R2, R2, 0x1, -R9 ;  /* 0x000000010202a824 */ /* 0x000fe200078e0a09 */
[----:B------:R-:W-:Y:S01]  /*24b0*/  ISETP.GE.AND P2, PT, R14, RZ, PT ;  /* 0x000000ff0e00720c */ /* 0x000fe20003f46270 */
[----:B------:R-:W-:Y:S01]  /*24c0*/  @!P6 IMAD.MOV R198, RZ, RZ, -R198 ;  /* 0x000000ffffc6e224 */ /* 0x000fe200078e0ac6 */
[----:B------:R-:W-:Y:S01]  /*24d0*/  ISETP.GT.U32.AND P6, PT, R9, R0, PT ;  /* 0x000000000900720c */ /* 0x000fe20003fc4070 */
[----:B-1----:R-:W-:Y:S01]  /*24e0*/  IMAD.MOV.U32 R16, RZ, RZ, R2 ;  /* 0x000000ffff107224 */ /* 0x002fe200078e0002 */
[----:B------:R-:W-:Y:S01]  /*24f0*/  LOP3.LUT R14, R11, 0x52, RZ, 0xfc, !PT ;  /* 0x000000520b0e7812 */ /* 0x000fe200078efcff */
[----:B------:R-:W-:Y:S01]  /*2500*/  IMAD.HI.U32 R2, R5, R50, RZ ;  /* 0x0000003205027227 */ /* 0x000fe200078e00ff */
[----:B------:R-:W-:-:S02]  /*2510*/  LOP3.LUT R7, R11, 0x58, RZ, 0xfc, !PT ;  /* 0x000000580b077812 */ /* 0x000fc400078efcff */
[----:B------:R-:W-:Y:S01]  /*2520*/  IABS R6, R14 ;  /* 0x0000000e00067213 */ /* 0x000fe20000000000 */
[----:B------:R-:W-:Y:S02]  /*2530*/  IMAD.MOV R3, RZ, RZ, -R2 ;  /* 0x000000ffff037224 */ /* 0x000fe400078e0a02 */
[--C-:B------:R-:W-:Y:S01]  /*2540*/  @!P5 IMAD.IADD R51, R51, 0x1, -R9.reuse ;  /* 0x000000013333d824 */ /* 0x100fe200078e0a09 */
[----:B------:R-:W-:Y:S01]  /*2550*/  ISETP.GE.AND P5, PT, R13, RZ, PT ;  /* 0x000000ff0d00720c */ /* 0x000fe20003fa6270 */
[----:B------:R-:W-:Y:S01]  /*2560*/  IMAD R50, R9, R3, R50 ;  /* 0x0000000309327224 */ /* 0x000fe200078e0232 */
[C---:B------:R-:W-:Y:S01]  /*2570*/  LOP3.LUT R3, R11.reuse, 0x54, RZ, 0xfc, !PT ;  /* 0x000000540b037812 */ /* 0x040fe200078efcff */
[----:B------:R-:W-:Y:S01]  /*2580*/  @!P6 IMAD.IADD R0, R0, 0x1, -R9 ;  /* 0x000000010000e824 */ /* 0x000fe200078e0a09 */
[----:B------:R-:W-:Y:S01]  /*2590*/  LOP3.LUT R13, R11, 0x5e, RZ, 0xfc, !PT ;  /* 0x0000005e0b0d7812 */ /* 0x000fe200078efcff */
[----:B------:R-:W-:Y:S01]  /*25a0*/  @!P4 IMAD.MOV R51, RZ, RZ, -R51 ;  /* 0x000000ffff33c224 */ /* 0x000fe200078e0a33 */
[----:B------:R-:W-:Y:S01]  /*25b0*/  ISETP.GT.U32.AND P4, PT, R9, R50, PT ;  /* 0x000000320900720c */ /* 0x000fe20003f84070 */
[----:B------:R-:W-:Y:S01]  /*25c0*/  @!P3 IMAD.IADD R199, R199, 0x1, -R9 ;  /* 0x00000001c7c7b824 */ /* 0x000fe200078e0a09 */
[----:B------:R-:W-:Y:S01]  /*25d0*/  ISETP.GT.U32.AND P6, PT, R9, R0, PT ;  /* 0x000000000900720c */ /* 0x000fe20003fc4070 */
[----:B------:R-:W-:Y:S01]  /*25e0*/  IMAD.HI.U32 R2, R5, R6, RZ ;  /* 0x0000000605027227 */ /* 0x000fe200078e00ff */
[----:B------:R-:W-:-:S02]  /*25f0*/  IABS R200, R3 ;  /* 0x0000000300c87213 */ /* 0x000fc40000000000 */
[C---:B------:R-:W-:Y:S01]  /*2600*/  ISETP.GT.U32.AND P3, PT, R9.reuse, R199, PT ;  /* 0x000000c70900720c */ /* 0x040fe20003f64070 */
[----:B------:R-:W-:Y:S01]  /*2610*/  @!P1 IMAD.MOV R89, RZ, RZ, -R89 ;  /* 0x000000ffff599224 */ /* 0x000fe200078e0a59 */
[C---:B------:R-:W-:Y:S01]  /*2620*/  ISETP.GT.U32.AND P1, PT, R9.reuse, R90, PT ;  /* 0x0000005a0900720c */ /* 0x040fe20003f24070 */
[----:B------:R-:W-:Y:S02]  /*2630*/  IMAD.MOV R2, RZ, RZ, -R2 ;  /* 0x000000ffff027224 */ /* 0x000fe400078e0a02 */
[----:B------:R-:W-:Y:S01]  /*2640*/  @!P2 IMAD.MOV R16, RZ, RZ, -R16 ;  /* 0x000000ffff10a224 */ /* 0x000fe200078e0a10 */
[----:B------:R-:W-:Y:S01]  /*2650*/  ISETP.GE.AND P2, PT, R12, RZ, PT ;  /* 0x000000ff0c00720c */ /* 0x000fe20003f46270 */
[----:B------:R-:W-:Y:S01]  /*2660*/  IMAD R91, R9, R2, R6 ;  /* 0x00000002095b7224 */ /* 0x000fe200078e0206 */
[----:B------:R-:W-:Y:S01]  /*2670*/  STL [R1+0x14d4], R89 ;  /* 0x0014d45901007387 */ /* 0x000fe20000100800 */
[--C-:B------:R-:W-:Y:S01]  /*2680*/  @!P4 IMAD.IADD R50, R50, 0x1, -R9.reuse ;  /* 0x000000013232c824 */ /* 0x100fe200078e0a09 */
[----:B------:R-:W-:Y:S01]  /*2690*/  LOP3.LUT R12, R11, 0x5c, RZ, 0xfc, !PT ;  /* 0x0000005c0b0c7812 */ /* 0x000fe200078efcff */
[--C-:B------:R-:W-:Y:S01]  /*26a0*/  @!P6 IMAD.IADD R0, R0, 0x1, -R9.reuse ;  /* 0x000000010000e824 */ /* 0x100fe200078e0a09 */
[----:B------:R-:W-:Y:S01]  /*26b0*/  ISETP.GT.U32.AND P6, PT, R9, R91, PT ;  /* 0x0000005b0900720c */ /* 0x000fe20003fc4070 */
[----:B------:R-:W-:Y:S01]  /*26c0*/  IMAD.HI.U32 R2, R5, R200, RZ ;  /* 0x000000c805027227 */ /* 0x000fe200078e00ff */
[----:B------:R-:W-:Y:S01]  /*26d0*/  ISETP.GT.U32.AND P4, PT, R9, R50, PT ;  /* 0x000000320900720c */ /* 0x000fe20003f84070 */
[----:B------:R-:W-:Y:S02]  /*26e0*/  STL [R1+0x14d8], R198 ;  /* 0x0014d8c601007387 */ /* 0x000fe40000100800 */
[--C-:B------:R-:W-:Y:S01]  /*26f0*/  @!P1 IMAD.IADD R90, R90, 0x1, -R9.reuse ;  /* 0x000000015a5a9824 */ /* 0x100fe200078e0a09 */
[----:B------:R-:W-:Y:S01]  /*2700*/  ISETP.GE.AND P1, PT, R15, RZ, PT ;  /* 0x000000ff0f00720c */ /* 0x000fe20003f26270 */
[----:B------:R-:W-:Y:S01]  /*2710*/  @!P3 IMAD.IADD R199, R199, 0x1, -R9 ;  /* 0x00000001c7c7b824 */ /* 0x000fe200078e0a09 */
[----:B------:R-:W-:Y:S01]  /*2720*/  ISETP.GE.AND P3, PT, R8, RZ, PT ;  /* 0x000000ff0800720c */ /* 0x000fe20003f66270 */
[----:B------:R-:W-:Y:S01]  /*2730*/  IMAD.MOV R2, RZ, RZ, -R2 ;  /* 0x000000ffff027224 */ /* 0x000fe200078e0a02 */
[----:B------:R1:W-:Y:S01]  /*2740*/  STL [R1+0x20], R16 ;  /* 0x0000201001007387 */ /* 0x0003e20000100800 */
[----:B------:R-:W-:Y:S01]  /*2750*/  @!P5 IMAD.MOV R199, RZ, RZ, -R199 ;  /* 0x000000ffffc7d224 */ /* 0x000fe200078e0ac7 */
[----:B------:R-:W-:Y:S01]  /*2760*/  ISETP.GE.AND P5, PT, R3, RZ, PT ;  /* 0x000000ff0300720c */ /* 0x000fe20003fa6270 */
[----:B------:R-:W-:Y:S01]  /*2770*/  IMAD R200, R9, R2, R200 ;  /* 0x0000000209c87224 */ /* 0x000fe200078e02c8 */
[----:B------:R-:W-:Y:S01]  /*2780*/  LOP3.LUT R3, R11, 0x56, RZ, 0xfc, !PT ;  /* 0x000000560b037812 */ /* 0x000fe200078efcff */
[--C-:B------:R-:W-:Y:S01]  /*2790*/  @!P6 IMAD.IADD R91, R91, 0x1, -R9.reuse ;  /* 0x000000015b5be824 */ /* 0x100fe200078e0a09 */
[----:B------:R-:W-:Y:S01]  /*27a0*/  IABS R8, R7 ;  /* 0x0000000700087213 */ /* 0x000fe20000000000 */
[----:B------:R-:W-:Y:S01]  /*27b0*/  @!P4 IMAD.IADD R50, R50, 0x1, -R9 ;  /* 0x000000013232c824 */ /* 0x000fe200078e0a09 */
[----:B------:R-:W-:Y:S01]  /*27c0*/  IABS R6, R3 ;  /* 0x0000000300067213 */ /* 0x000fe20000000000 */
[----:B------:R-:W-:Y:S01]  /*27d0*/  IMAD.MOV.U32 R10, RZ, RZ, R0 ;  /* 0x000000ffff0a7224 */ /* 0x000fe200078e0000 */
[C---:B------:R-:W-:Y:S01]  /*27e0*/  ISETP.GT.U32.AND P4, PT, R9.reuse, R200, PT ;  /* 0x000000c80900720c */ /* 0x040fe20003f84070 */
[----:B------:R-:W-:Y:S01]  /*27f0*/  @!P2 IMAD.MOV R90, RZ, RZ, -R90 ;  /* 0x000000ffff5aa224 */ /* 0x000fe200078e0a5a */
[----:B------:R-:W-:Y:S01]  /*2800*/  ISETP.GT.U32.AND P6, PT, R9, R91, PT ;  /* 0x0000005b0900720c */ /* 0x000fe20003fc4070 */
[----:B------:R-:W-:Y:S01]  /*2810*/  @!P1 IMAD.MOV R10, RZ, RZ, -R10 ;  /* 0x000000ffff0a9224 */ /* 0x000fe200078e0a0a */
[----:B------:R-:W-:Y:S01]  /*2820*/  STL [R1+0x14dc], R51 ;  /* 0x0014dc3301007387 */ /* 0x000fe20000100800 */
[----:B------:R-:W-:Y:S01]  /*2830*/  IMAD.HI.U32 R0, R5, R6, RZ ;  /* 0x0000000605007227 */ /* 0x000fe200078e00ff */
[----:B------:R-:W-:-:S02]  /*2840*/  ISETP.GE.AND P1, PT, R3, RZ, PT ;  /* 0x000000ff0300720c */ /* 0x000fc40003f26270 */
[----:B------:R-:W-:Y:S01]  /*2850*/  STL [R1+0x14e0], R90 ;  /* 0x0014e05a01007387 */ /* 0x000fe20000100800 */
[----:B------:R-:W-:Y:S01]  /*2860*/  IMAD.MOV R0, RZ, RZ, -R0 ;  /* 0x000000ffff007224 */ /* 0x000fe200078e0a00 */
[----:B------:R-:W-:Y:S01]  /*2870*/  ISETP.GE.AND P2, PT, R14, RZ, PT ;  /* 0x000000ff0e00720c */ /* 0x000fe20003f46270 */
[----:B------:R-:W-:Y:S01]  /*2880*/  IMAD.HI.U32 R2, R5, R8, RZ ;  /* 0x0000000805027227 */ /* 0x000fe200078e00ff */
[----:B------:R-:W-:Y:S01]  /*2890*/  STL [R1+0x14e4], R199 ;  /* 0x0014e4c701007387 */ /* 0x000fe20000100800 */
[----:B------:R-:W-:Y:S02]  /*28a0*/  LOP3.LUT R15, R11, 0x70, RZ, 0xfc, !PT ;  /* 0x000000700b0f7812 */ /* 0x000fe400078efcff */
[----:B------:R-:W-:Y:S01]  /*28b0*/  IMAD R0, R9, R0, R6 ;  /* 0x0000000009007224 */ /* 0x000fe200078e0206 */
[----:B------:R2:W-:Y:S01]  /*28c0*/  STL [R1+0x24], R10 ;  /* 0x0000240a01007387 */ /* 0x0005e20000100800 */
[--C-:B------:R-:W-:Y:S01]  /*28d0*/  @!P4 IMAD.IADD R200, R200, 0x1, -R9.reuse ;  /* 0x00000001c8c8c824 */ /* 0x100fe200078e0a09 */
[----:B------:R-:W-:Y:S01]  /*28e0*/  IABS R6, R12 ;  /* 0x0000000c00067213 */ /* 0x000fe20000000000 */
[----:B------:R-:W-:Y:S01]  /*28f0*/  IMAD.MOV R2, RZ, RZ, -R2 ;  /* 0x000000ffff027224 */ /* 0x000fe200078e0a02 */
[----:B-1----:R-:W-:Y:S01]  /*2900*/  LOP3.LUT R16, R11, 0x72, RZ, 0xfc, !PT ;  /* 0x000000720b107812 */ /* 0x002fe200078efcff */
[----:B------:R-:W-:Y:S01]  /*2910*/  @!P6 IMAD.IADD R91, R91, 0x1, -R9 ;  /* 0x000000015b5be824 */ /* 0x000fe200078e0a09 */
[C---:B------:R-:W-:Y:S01]  /*2920*/  ISETP.GT.U32.AND P6, PT, R9.reuse, R0, PT ;  /* 0x000000000900720c */ /* 0x040fe20003fc4070 */
[----:B------:R-:W-:Y:S01]  /*2930*/  @!P3 IMAD.MOV R50, RZ, RZ, -R50 ;  /* 0x000000ffff32b224 */ /* 0x000fe200078e0a32 */
[C---:B------:R-:W-:Y:S01]  /*2940*/  ISETP.GT.U32.AND P3, PT, R9.reuse, R200, PT ;  /* 0x000000c80900720c */ /* 0x040fe20003f64070 */
[----:B------:R-:W-:Y:S01]  /*2950*/  IMAD R49, R9, R2, R8 ;  /* 0x0000000209317224 */ /* 0x000fe200078e0208 */
[----:B--2---:R-:W-:Y:S01]  /*2960*/  LOP3.LUT R10, R11, 0x5a, RZ, 0xfc, !PT ;  /* 0x0000005a0b0a7812 */ /* 0x004fe200078efcff */
[----:B------:R-:W-:Y:S01]  /*2970*/  @!P2 IMAD.MOV R91, RZ, RZ, -R91 ;  /* 0x000000ffff5ba224 */ /* 0x000fe200078e0a5b */
[----:B------:R-:W-:Y:S01]  /*2980*/  IABS R8, R13 ;  /* 0x0000000d00087213 */ /* 0x000fe20000000000 */
[----:B------:R-:W-:Y:S01]  /*2990*/  STL [R1+0x14e8], R50 ;  /* 0x0014e83201007387 */ /* 0x000fe20000100800 */
[----:B------:R-:W-:-:S02]  /*29a0*/  IABS R92, R10 ;  /* 0x0000000a005c7213 */ /* 0x000fc40000000000 */
[----:B------:R-:W-:Y:S01]  /*29b0*/  ISETP.GT.U32.AND P4, PT, R9, R49, PT ;  /* 0x000000310900720c */ /* 0x000fe20003f84070 */
[----:B------:R-:W-:Y:S01]  /*29c0*/  STL [R1+0x14ec], R91 ;  /* 0x0014ec5b01007387 */ /* 0x000fe20000100800 */
[----:B------:R-:W-:Y:S01]  /*29d0*/  ISETP.GE.AND P2, PT, R7, RZ, PT ;  /* 0x000000ff0700720c */ /* 0x000fe20003f46270 */
[----:B------:R-:W-:Y:S01]  /*29e0*/  IMAD.HI.U32 R2, R5, R92, RZ ;  /* 0x0000005c05027227 */ /* 0x000fe200078e00ff */
[----:B------:R-:W-:Y:S02]  /*29f0*/  LOP3.LUT R7, R11, 0x60, RZ, 0xfc, !PT ;  /* 0x000000600b077812 */ /* 0x000fe400078efcff */
[----:B------:R-:W-:Y:S01]  /*2a00*/  IABS R46, R15 ;  /* 0x0000000f002e7213 */ /* 0x000fe20000000000 */
[----:B------:R-:W-:Y:S01]  /*2a10*/  IMAD.MOV R3, RZ, RZ, -R2 ;  /* 0x000000ffff037224 */ /* 0x000fe200078e0a02 */
[----:B------:R-:W-:Y:S01]  /*2a20*/  IABS R48, R7 ;  /* 0x0000000700307213 */ /* 0x000fe20000000000 */
[----:B------:R-:W-:Y:S02]  /*2a30*/  @!P6 IMAD.IADD R0, R0, 0x1, -R9 ;  /* 0x000000010000e824 */ /* 0x000fe400078e0a09 */
[----:B------:R-:W-:-:S02]  /*2a40*/  IMAD R92, R9, R3, R92 ;  /* 0x00000003095c7224 */ /* 0x000fc400078e025c */
[----:B------:R-:W-:Y:S01]  /*2a50*/  @!P3 IMAD.IADD R200, R200, 0x1, -R9 ;  /* 0x00000001c8c8b824 */ /* 0x000fe200078e0a09 */
[----:B------:R-:W-:Y:S01]  /*2a60*/  ISETP.GT.U32.AND P6, PT, R9, R0, PT ;  /* 0x000000000900720c */ /* 0x000fe20003fc4070 */
[----:B------:R-:W-:Y:S01]  /*2a70*/  IMAD.HI.U32 R2, R5, R6, RZ ;  /* 0x0000000605027227 */ /* 0x000fe200078e00ff */
[----:B------:R-:W-:-:S03]  /*2a80*/  ISETP.GT.U32.AND P3, PT, R9, R92, PT ;  /* 0x0000005c0900720c */ /* 0x000fc60003f64070 */
[----:B------:R-:W-:Y:S02]  /*2a90*/  @!P4 IMAD.IADD R49, R49, 0x1, -R9 ;  /* 0x000000013131c824 */ /* 0x000fe400078e0a09 */
[----:B------:R-:W-:Y:S02]  /*2aa0*/  IMAD.MOV R2, RZ, RZ, -R2 ;  /* 0x000000ffff027224 */ /* 0x000fe400078e0a02 */
[----:B------:R-:W-:Y:S01]  /*2ab0*/  IMAD.HI.U32 R3, R5, R8, RZ ;  /* 0x0000000805037227 */ /* 0x000fe200078e00ff */
[----:B------:R-:W-:-:S03]  /*2ac0*/  ISETP.GT.U32.AND P4, PT, R9, R49, PT ;  /* 0x000000310900720c */ /* 0x000fc60003f84070 */
[C---:B------:R-:W-:Y:S02]  /*2ad0*/  IMAD R201, R9.reuse, R2, R6 ;  /* 0x0000000209c97224 */ /* 0x040fe400078e0206 */
[----:B------:R-:W-:Y:S02]  /*2ae0*/  @!P3 IMAD.IADD R92, R92, 0x1, -R9 ;  /* 0x000000015c5cb824 */ /* 0x000fe400078e0a09 */
[----:B------:R-:W-:Y:S02]  /*2af0*/  IMAD.MOV R3, RZ, RZ, -R3 ;  /* 0x000000ffff037224 */ /* 0x000fe400078e0a03 */
[----:B------:R-:W-:Y:S01]  /*2b00*/  @!P6 IMAD.IADD R0, R0, 0x1, -R9 ;  /* 0x000000010000e824 */ /* 0x000fe200078e0a09 */
[C---:B------:R-:W-:Y:S01]  /*2b10*/  ISETP.GT.U32.AND P6, PT, R9.reuse, R201, PT ;  /* 0x000000c90900720c */ /* 0x040fe20003fc4070 */
[----:B------:R-:W-:Y:S01]  /*2b20*/  @!P5 IMAD.MOV R200, RZ, RZ, -R200 ;  /* 0x000000ffffc8d224 */ /* 0x000fe200078e0ac8 */
[C---:B------:R-:W-:Y:S01]  /*2b30*/  ISETP.GT.U32.AND P3, PT, R9.reuse, R92, PT ;  /* 0x0000005c0900720c */ /* 0x040fe20003f64070 */
[----:B------:R-:W-:Y:S01]  /*2b40*/  IMAD R2, R9, R3, R8 ;  /* 0x0000000309027224 */ /* 0x000fe200078e0208 */
[----:B------:R-:W-:Y:S01]  /*2b50*/  ISETP.GE.AND P5, PT, R10, RZ, PT ;  /* 0x000000ff0a00720c */ /* 0x000fe20003fa6270 */
[----:B------:R-:W-:Y:S01]  /*2b60*/  IMAD.MOV.U32 R14, RZ, RZ, R0 ;  /* 0x000000ffff0e7224 */ /* 0x000fe200078e0000 */
[----:B------:R-:W-:Y:S01]  /*2b70*/  LOP3.LUT R8, R11, 0x62, RZ, 0xfc, !PT ;  /* 0x000000620b087812 */ /* 0x000fe200078efcff */
[----:B------:R-:W-:Y:S01]  /*2b80*/  IMAD.HI.U32 R0, R5, R48, RZ ;  /* 0x0000003005007227 */ /* 0x000fe200078e00ff */
[----:B------:R-:W-:Y:S01]  /*2b90*/  STL [R1+0x14f0], R200 ;  /* 0x0014f0c801007387 */ /* 0x000fe20000100800 */
[----:B------:R-:W-:-:S02]  /*2ba0*/  LOP3.LUT R10, R11, 0x68, RZ, 0xfc, !PT ;  /* 0x000000680b0a7812 */ /* 0x000fc400078efcff */
[--C-:B------:R-:W-:Y:S01]  /*2bb0*/  @!P4 IMAD.IADD R49, R49, 0x1, -R9.reuse ;  /* 0x000000013131c824 */ /* 0x100fe200078e0a09 */
[----:B------:R-:W-:Y:S01]  /*2bc0*/  ISETP.GT.U32.AND P4, PT, R9, R2, PT ;  /* 0x000000020900720c */ /* 0x000fe20003f84070 */
[----:B------:R-:W-:Y:S01]  /*2bd0*/  IMAD.MOV R3, RZ, RZ, -R0 ;  /* 0x000000ffff037224 */ /* 0x000fe200078e0a00 */
[----:B------:R-:W-:Y:S01]  /*2be0*/  IABS R6, R8 ;  /* 0x0000000800067213 */ /* 0x000fe20000000000 */
[--C-:B------:R-:W-:Y:S02]  /*2bf0*/  @!P6 IMAD.IADD R201, R201, 0x1, -R9.reuse ;  /* 0x00000001c9c9e824 */ /* 0x100fe400078e0a09 */
[--C-:B------:R-:W-:Y:S01]  /*2c00*/  @!P3 IMAD.IADD R92, R92, 0x1, -R9.reuse ;  /* 0x000000015c5cb824 */ /* 0x100fe200078e0a09 */
[----:B------:R-:W-:Y:S01]  /*2c10*/  ISETP.GE.AND P3, PT, R7, RZ, PT ;  /* 0x000000ff0700720c */ /* 0x000fe20003f66270 */
[C---:B------:R-:W-:Y:S01]  /*2c20*/  IMAD R48, R9.reuse, R3, R48 ;  /* 0x0000000309307224 */ /* 0x040fe200078e0230 */
[----:B------:R-:W-:Y:S01]  /*2c30*/  ISETP.GT.U32.AND P6, PT, R9, R201, PT ;  /* 0x000000c90900720c */ /* 0x000fe20003fc4070 */
[----:B------:R-:W-:Y:S01]  /*2c40*/  @!P5 IMAD.MOV R92, RZ, RZ, -R92 ;  /* 0x000000ffff5cd224 */ /* 0x000fe200078e0a5c */
[----:B------:R-:W-:Y:S01]  /*2c50*/  LOP3.LUT R3, R11, 0x64, RZ, 0xfc, !PT ;  /* 0x000000640b037812 */ /* 0x000fe200078efcff */
[----:B------:R-:W-:Y:S01]  /*2c60*/  @!P1 IMAD.MOV R14, RZ, RZ, -R14 ;  /* 0x000000ffff0e9224 */ /* 0x000fe200078e0a0e */
[----:B------:R-:W-:Y:S01]  /*2c70*/  ISETP.GT.U32.AND P5, PT, R9, R48, PT ;  /* 0x000000300900720c */ /* 0x000fe20003fa4070 */
[--C-:B------:R-:W-:Y:S01]  /*2c80*/  @!P4 IMAD.IADD R2, R2, 0x1, -R9.reuse ;  /* 0x000000010202c824 */ /* 0x100fe200078e0a09 */
[----:B------:R-:W-:Y:S01]  /*2c90*/  ISETP.GE.AND P1, PT, R12, RZ, PT ;  /* 0x000000ff0c00720c */ /* 0x000fe20003f26270 */
[----:B------:R-:W-:Y:S01]  /*2ca0*/  IMAD.HI.U32 R0, R5, R6, RZ ;  /* 0x0000000605007227 */ /* 0x000fe200078e00ff */
[----:B------:R-:W-:Y:S01]  /*2cb0*/  IABS R202, R3 ;  /* 0x0000000300ca7213 */ /* 0x000fe20000000000 */
[----:B------:R1:W-:Y:S01]  /*2cc0*/  STL [R1+0x28], R14 ;  /* 0x0000280e01007387 */ /* 0x0003e20000100800 */
[----:B------:R-:W-:Y:S01]  /*2cd0*/  ISETP.GT.U32.AND P4, PT, R9, R2, PT ;  /* 0x000000020900720c */ /* 0x000fe20003f84070 */
[----:B------:R-:W-:Y:S01]  /*2ce0*/  IMAD.MOV R0, RZ, RZ, -R0 ;  /* 0x000000ffff007224 */ /* 0x000fe200078e0a00 */
[----:B------:R-:W-:Y:S01]  /*2cf0*/  LOP3.LUT R7, R11, 0x66, RZ, 0xfc, !PT ;  /* 0x000000660b077812 */ /* 0x000fe200078efcff */
[--C-:B------:R-:W-:Y:S01]  /*2d00*/  @!P6 IMAD.IADD R201, R201, 0x1, -R9.reuse ;  /* 0x00000001c9c9e824 */ /* 0x100fe200078e0a09 */
[----:B------:R-:W-:Y:S01]  /*2d10*/  ISETP.GE.AND P6, PT, R8, RZ, PT ;  /* 0x000000ff0800720c */ /* 0x000fe20003fc6270 */
[----:B------:R-:W-:Y:S01]  /*2d20*/  IMAD R93, R9, R0, R6 ;  /* 0x00000000095d7224 */ /* 0x000fe200078e0206 */
[----:B------:R-:W-:Y:S01]  /*2d30*/  IABS R6, R7 ;  /* 0x0000000700067213 */ /* 0x000fe20000000000 */
[----:B------:R-:W-:Y:S01]  /*2d40*/  @!P5 IMAD.IADD R48, R48, 0x1, -R9 ;  /* 0x000000013030d824 */ /* 0x000fe200078e0a09 */
[----:B------:R-:W-:Y:S01]  /*2d50*/  IABS R8, R10 ;  /* 0x0000000a00087213 */ /* 0x000fe20000000000 */
[----:B------:R-:W-:Y:S01]  /*2d60*/  @!P1 IMAD.MOV R201, RZ, RZ, -R201 ;  /* 0x000000ffffc99224 */ /* 0x000fe200078e0ac9 */
[----:B------:R-:W-:Y:S01]  /*2d70*/  ISETP.GE.AND P5, PT, R3, RZ, PT ;  /* 0x000000ff0300720c */ /* 0x000fe20003fa6270 */
[----:B------:R-:W-:Y:S01]  /*2d80*/  IMAD.HI.U32 R0, R5, R202, RZ ;  /* 0x000000ca05007227 */ /* 0x000fe200078e00ff */
[----:B------:R-:W-:-:S02]  /*2d90*/  ISETP.GT.U32.AND P1, PT, R9, R48, PT ;  /* 0x000000300900720c */ /* 0x000fc40003f24070 */
[----:B------:R-:W-:Y:S01]  /*2da0*/  IABS R12, R16 ;  /* 0x00000010000c7213 */ /* 0x000fe20000000000 */
[----:B------:R-:W-:Y:S01]  /*2db0*/  @!P4 IMAD.IADD R2, R2, 0x1, -R9 ;  /* 0x000000010202c824 */ /* 0x000fe200078e0a09 */
[C---:B------:R-:W-:Y:S01]  /*2dc0*/  ISETP.GT.U32.AND P4, PT, R9.reuse, R93, PT ;  /* 0x0000005d0900720c */ /* 0x040fe20003f84070 */
[----:B------:R-:W-:Y:S02]  /*2dd0*/  IMAD.MOV R0, RZ, RZ, -R0 ;  /* 0x000000ffff007224 */ /* 0x000fe400078e0a00 */
[----:B-1----:R-:W-:Y:S02]  /*2de0*/  IMAD.MOV.U32 R14, RZ, RZ, R2 ;  /* 0x000000ffff0e7224 */ /* 0x002fe400078e0002 */
[----:B------:R-:W-:Y:S02]  /*2df0*/  IMAD R202, R9, R0, R202 ;  /* 0x0000000009ca7224 */ /* 0x000fe400078e02ca */
[----:B------:R-:W-:-:S04]  /*2e00*/  IMAD.HI.U32 R2, R5, R6, RZ ;  /* 0x0000000605027227 */ /* 0x000fc800078e00ff */
[--C-:B------:R-:W-:Y:S01]  /*2e10*/  @!P1 IMAD.IADD R48, R48, 0x1, -R9.reuse ;  /* 0x0000000130309824 */ /* 0x100fe200078e0a09 */
[----:B------:R-:W-:Y:S01]  /*2e20*/  ISETP.GE.AND P1, PT, R10, RZ, PT ;  /* 0x000000ff0a00720c */ /* 0x000fe20003f26270 */
[----:B------:R-:W-:Y:S02]  /*2e30*/  @!P4 IMAD.IADD R93, R93, 0x1, -R9 ;  /* 0x000000015d5dc824 */ /* 0x000fe400078e0a09 */
[----:B------:R-:W-:Y:S01]  /*2e40*/  @!P3 IMAD.MOV R48, RZ, RZ, -R48 ;  /* 0x000000ffff30b224 */ /* 0x000fe200078e0a30 */
[C---:B------:R-:W-:Y:S01]  /*2e50*/  ISETP.GT.U32.AND P3, PT, R9.reuse, R202, PT ;  /* 0x000000ca0900720c */ /* 0x040fe20003f64070 */
[----:B------:R-:W-:Y:S01]  /*2e60*/  IMAD.MOV R2, RZ, RZ, -R2 ;  /* 0x000000ffff027224 */ /* 0x000fe200078e0a02 */
[----:B------:R-:W-:Y:S01]  /*2e70*/  ISETP.GT.U32.AND P4, PT, R9, R93, PT ;  /* 0x0000005d0900720c */ /* 0x000fe20003f84070 */
[----:B------:R-:W-:-:S04]  /*2e80*/  IMAD.HI.U32 R3, R5, R8, RZ ;  /* 0x0000000805037227 */ /* 0x000fc800078e00ff */
[----:B------:R-:W-:Y:S01]  /*2e90*/  IMAD R0, R9, R2, R6 ;  /* 0x0000000209007224 */ /* 0x000fe200078e0206 */
[----:B------:R-:W-:Y:S01]  /*2ea0*/  LOP3.LUT R2, R11, 0x6a, RZ, 0xfc, !PT ;  /* 0x0000006a0b027812 */ /* 0x000fe200078efcff */
[----:B------:R-:W-:Y:S02]  /*2eb0*/  IMAD.MOV R3, RZ, RZ, -R3 ;  /* 0x000000ffff037224 */ /* 0x000fe400078e0a03 */
[----:B------:R-:W-:Y:S01]  /*2ec0*/  @!P2 IMAD.MOV R49, RZ, RZ, -R49 ;  /* 0x000000ffff31a224 */ /* 0x000fe200078e0a31 */
[----:B------:R-:W-:Y:S01]  /*2ed0*/  ISETP.GE.AND P2, PT, R13, RZ, PT ;  /* 0x000000ff0d00720c */ /* 0x000fe20003f46270 */
[--C-:B------:R-:W-:Y:S01]  /*2ee0*/  @!P3 IMAD.IADD R202, R202, 0x1, -R9.reuse ;  /* 0x00000001cacab824 */ /* 0x100fe200078e0a09 */
[----:B------:R-:W-:Y:S01]  /*2ef0*/  IABS R94, R2 ;  /* 0x00000002005e7213 */ /* 0x000fe20000000000 */
[----:B------:R-:W-:Y:S01]  /*2f00*/  @!P4 IMAD.IADD R93, R93, 0x1, -R9 ;  /* 0x000000015d5dc824 */ /* 0x000fe200078e0a09 */
[----:B------:R-:W-:Y:S01]  /*2f10*/  ISETP.GE.AND P4, PT, R2, RZ, PT ;  /* 0x000000ff0200720c */ /* 0x000fe20003f86270 */
[C---:B------:R-:W-:Y:S01]  /*2f20*/  IMAD R47, R9.reuse, R3, R8 ;  /* 0x00000003092f7224 */ /* 0x040fe200078e0208 */
[C---:B------:R-:W-:Y:S01]  /*2f30*/  ISETP.GT.U32.AND P3, PT, R9.reuse, R202, PT ;  /* 0x000000ca0900720c */ /* 0x040fe20003f64070 */
[----:B------:R-:W-:Y:S01]  /*2f40*/  @!P6 IMAD.MOV R93, RZ, RZ, -R93 ;  /* 0x000000ffff5de224 */ /* 0x000fe200078e0a5d */
[----:B------:R-:W-:Y:S01]  /*2f50*/  ISETP.GT.U32.AND P6, PT, R9, R0, PT ;  /* 0x000000000900720c */ /* 0x000fe20003fc4070 */
[----:B------:R-:W-:Y:S01]  /*2f60*/  IMAD.HI.U32 R2, R5, R94, RZ ;  /* 0x0000005e05027227 */ /* 0x000fe200078e00ff */
[----:B------:R-:W-:Y:S01]  /*2f70*/  LOP3.LUT R13, R11, 0x6c, RZ, 0xfc, !PT ;  /* 0x0000006c0b0d7812 */ /* 0x000fe200078efcff */
[----:B------:R-:W-:Y:S02]  /*2f80*/  STL [R1+0x14f4], R49 ;  /* 0x0014f43101007387 */ /* 0x000fe40000100800 */
[----:B------:R-:W-:Y:S01]  /*2f90*/  @!P2 IMAD.MOV R14, RZ, RZ, -R14 ;  /* 0x000000ffff0ea224 */ /* 0x000fe200078e0a0e */
[----:B------:R-:W-:Y:S01]  /*2fa0*/  ISETP.GE.AND P2, PT, R7, RZ, PT ;  /* 0x000000ff0700720c */ /* 0x000fe20003f46270 */
[----:B------:R-:W-:Y:S01]  /*2fb0*/  IMAD.MOV R7, RZ, RZ, -R2 ;  /* 0x000000ffff077224 */ /* 0x000fe200078e0a02 */
[----:B------:R-:W-:Y:S01]  /*2fc0*/  IABS R8, R13 ;  /* 0x0000000d00087213 */ /* 0x000fe20000000000 */
[----:B------:R-:W-:Y:S01]  /*2fd0*/  IMAD.HI.U32 R6, R5, R46, RZ ;  /* 0x0000002e05067227 */ /* 0x000fe200078e00ff */
[----:B------:R-:W-:Y:S03]  /*2fe0*/  STL [R1+0x14f8], R92 ;  /* 0x0014f85c01007387 */ /* 0x000fe60000100800 */
[--C-:B------:R-:W-:Y:S01]  /*2ff0*/  @!P3 IMAD.IADD R202, R202, 0x1, -R9.reuse ;  /* 0x00000001cacab824 */ /* 0x100fe200078e0a09 */
[C---:B------:R-:W-:Y:S01]  /*3000*/  ISETP.GT.U32.AND P3, PT, R9.reuse, R47, PT ;  /* 0x0000002f0900720c */ /* 0x040fe20003f64070 */
[----:B------:R-:W-:Y:S01]  /*3010*/  @!P6 IMAD.IADD R0, R0, 0x1, -R9 ;  /* 0x000000010000e824 */ /* 0x000fe200078e0a09 */
[----:B------:R-:W-:Y:S01]  /*3020*/  STL [R1+0x14fc], R201 ;  /* 0x0014fcc901007387 */ /* 0x000fe20000100800 */
[----:B------:R-:W-:-:S02]  /*3030*/  IMAD R94, R9, R7, R94 ;  /* 0x00000007095e7224 */ /* 0x000fc400078e025e */
[----:B------:R-:W-:Y:S01]  /*3040*/  IMAD.HI.U32 R2, R5, R8, RZ ;  /* 0x0000000805027227 */ /* 0x000fe200078e00ff */
[----:B------:R-:W-:Y:S01]  /*3050*/  ISETP.GT.U32.AND P6, PT, R9, R0, PT ;  /* 0x000000000900720c */ /* 0x000fe20003fc4070 */
[----:B------:R1:W-:Y:S02]  /*3060*/  STL [R1+0x2c], R14 ;  /* 0x00002c0e01007387 */ /* 0x0003e40000100800 */
[----:B------:R-:W-:Y:S02]  /*3070*/  IMAD.HI.U32 R7, R5, R12, RZ ;  /* 0x0000000c05077227 */ /* 0x000fe400078e00ff */
[----:B------:R-:W-:Y:S02]  /*3080*/  STL [R1+0x1500], R48 ;  /* 0x0015003001007387 */ /* 0x000fe40000100800 */
[--C-:B------:R-:W-:Y:S02]  /*3090*/  @!P3 IMAD.IADD R47, R47, 0x1, -R9.reuse ;  /* 0x000000012f2fb824 */ /* 0x100fe400078e0a09 */
[----:B------:R-:W-:Y:S01]  /*30a0*/  IMAD.MOV R2, RZ, RZ, -R2 ;  /* 0x000000ffff027224 */ /* 0x000fe200078e0a02 */
[----:B------:R-:W-:Y:S01]  /*30b0*/  STL [R1+0x1504], R93 ;  /* 0x0015045d01007387 */ /* 0x000fe20000100800 */
[----:B------:R-:W-:Y:S01]  /*30c0*/  IMAD.MOV R6, RZ, RZ, -R6 ;  /* 0x000000ffff067224 */ /* 0x000fe200078e0a06 */
[C---:B------:R-:W-:Y:S01]  /*30d0*/  ISETP.GT.U32.AND P3, PT, R9.reuse, R47, PT ;  /* 0x0000002f0900720c */ /* 0x040fe20003f64070 */
[----:B------:R-:W-:Y:S01]  /*30e0*/  @!P6 IMAD.IADD R0, R0, 0x1, -R9 ;  /* 0x000000010000e824 */ /* 0x000fe200078e0a09 */
[C---:B------:R-:W-:Y:S01]  /*30f0*/  ISETP.GT.U32.AND P6, PT, R9.reuse, R94, PT ;  /* 0x0000005e0900720c */ /* 0x040fe20003fc4070 */
[----:B------:R-:W-:Y:S01]  /*3100*/  IMAD R203, R9, R2, R8 ;  /* 0x0000000209cb7224 */ /* 0x000fe200078e0208 */
[----:B-1----:R-:W-:Y:S01]  /*3110*/  LOP3.LUT R14, R11, 0x6e, RZ, 0xfc, !PT ;  /* 0x0000006e0b0e7812 */ /* 0x002fe200078efcff */
[----:B------:R-:W-:Y:S01]  /*3120*/  IMAD.MOV R7, RZ, RZ, -R7 ;  /* 0x000000ffff077224 */ /* 0x000fe200078e0a07 */
[----:B------:R-:W-:Y:S01]  /*3130*/  IABS R8, R18 ;  /* 0x0000001200087213 */ /* 0x000fe20000000000 */
[C---:B------:R-:W-:Y:S01]  /*3140*/  IMAD R46, R9.reuse, R6, R46 ;  /* 0x00000006092e7224 */ /* 0x040fe200078e022e */
[----:B------:R-:W-:Y:S01]  /*3150*/  IABS R10, R14 ;  /* 0x0000000e000a7213 */ /* 0x000fe20000000000 */
[----:B------:R-:W-:Y:S01]  /*3160*/  IMAD R97, R9, R7, R12 ;  /* 0x0000000709617224 */ /* 0x000fe200078e020c */
[----:B------:R-:W-:Y:S01]  /*3170*/  LOP3.LUT R12, R11, 0x78, RZ, 0xfc, !PT ;  /* 0x000000780b0c7812 */ /* 0x000fe200078efcff */
[----:B------:R-:W-:Y:S01]  /*3180*/  @!P5 IMAD.MOV R202, RZ, RZ, -R202 ;  /* 0x000000ffffcad224 */ /* 0x000fe200078e0aca */
[----:B------:R-:W-:Y:S01]  /*3190*/  ISETP.GT.U32.AND P5, PT, R9, R203, PT ;  /* 0x000000cb0900720c */ /* 0x000fe20003fa4070 */
[--C-:B------:R-:W-:Y:S01]  /*31a0*/  @!P3 IMAD.IADD R47, R47, 0x1, -R9.reuse ;  /* 0x000000012f2fb824 */ /* 0x100fe200078e0a09 */
[C---:B------:R-:W-:Y:S01]  /*31b0*/  ISETP.GT.U32.AND P3, PT, R9.reuse, R46, PT ;  /* 0x0000002e0900720c */ /* 0x040fe20003f64070 */
[----:B------:R-:W-:Y:S01]  /*31c0*/  @!P6 IMAD.IADD R94, R94, 0x1, -R9 ;  /* 0x000000015e5ee824 */ /* 0x000fe200078e0a09 */
[----:B------:R-:W-:Y:S01]  /*31d0*/  ISETP.GT.U32.AND P6, PT, R9, R97, PT ;  /* 0x000000610900720c */ /* 0x000fe20003fc4070 */
[----:B------:R-:W-:Y:S01]  /*31e0*/  IMAD.HI.U32 R3, R5, R10, RZ ;  /* 0x0000000a05037227 */ /* 0x000fe200078e00ff */
[----:B------:R-:W-:Y:S03]  /*31f0*/  STL [R1+0x1508], R202 ;  /* 0x001508ca01007387 */ /* 0x000fe60000100800 */
[----:B------:R-:W-:-:S02]  /*3200*/  IMAD.MOV R3, RZ, RZ, -R3 ;  /* 0x000000ffff037224 */ /* 0x000fc400078e0a03 */
[----:B------:R-:W-:Y:S02]  /*3210*/  IMAD.MOV.U32 R19, RZ, RZ, R0 ;  /* 0x000000ffff137224 */ /* 0x000fe400078e0000 */
[----:B------:R-:W-:Y:S01]  /*3220*/  IMAD R2, R9, R3, R10 ;  /* 0x0000000309027224 */ /* 0x000fe200078e020a */
[----:B------:R-:W-:Y:S01]  /*3230*/  IABS R10, R12 ;  /* 0x0000000c000a7213 */ /* 0x000fe20000000000 */
[--C-:B------:R-:W-:Y:S01]  /*3240*/  @!P5 IMAD.IADD R203, R203, 0x1, -R9.reuse ;  /* 0x00000001cbcbd824 */ /* 0x100fe200078e0a09 */
[----:B------:R-:W-:Y:S01]  /*3250*/  ISETP.GT.U32.AND P5, PT, R9, R94, PT ;  /* 0x0000005e0900720c */ /* 0x000fe20003fa4070 */
[----:B------:R-:W-:Y:S02]  /*3260*/  @!P3 IMAD.IADD R46, R46, 0x1, -R9 ;  /* 0x000000012e2eb824 */ /* 0x000fe400078e0a09 */
[----:B------:R-:W-:-:S04]  /*3270*/  IMAD.HI.U32 R3, R5, R204, RZ ;  /* 0x000000cc05037227 */ /* 0x000fc800078e00ff */
[----:B------:R-:W-:Y:S01]  /*3280*/  @!P6 IMAD.IADD R97, R97, 0x1, -R9 ;  /* 0x000000016161e824 */ /* 0x000fe200078e0a09 */
[C---:B------:R-:W-:Y:S01]  /*3290*/  ISETP.GT.U32.AND P6, PT, R9.reuse, R46, PT ;  /* 0x0000002e0900720c */ /* 0x040fe20003fc4070 */
[----:B------:R-:W-:Y:S02]  /*32a0*/  IMAD.MOV R6, RZ, RZ, -R3 ;  /* 0x000000ffff067224 */ /* 0x000fe400078e0a03 */
[----:B------:R-:W-:Y:S01]  /*32b0*/  @!P2 IMAD.MOV R19, RZ, RZ, -R19 ;  /* 0x000000ffff13a224 */ /* 0x000fe200078e0a13 */
[----:B------:R-:W-:Y:S01]  /*32c0*/  ISETP.GT.U32.AND P2, PT, R9, R2, PT ;  /* 0x000000020900720c */ /* 0x000fe20003f44070 */
[----:B------:R-:W-:-:S03]  /*32d0*/  IMAD.HI.U32 R3, R5, R10, RZ ;  /* 0x0000000a05037227 */ /* 0x000fc600078e00ff */
[----:B------:R1:W-:Y:S01]  /*32e0*/  STL [R1+0x30], R19 ;  /* 0x0000301301007387 */ /* 0x0003e20000100800 */
[C---:B------:R-:W-:Y:S02]  /*32f0*/  IMAD R204, R9.reuse, R6, R204 ;  /* 0x0000000609cc7224 */ /* 0x040fe400078e02cc */
[----:B------:R-:W-:Y:S02]  /*3300*/  IMAD.MOV R3, RZ, RZ, -R3 ;  /* 0x000000ffff037224 */ /* 0x000fe400078e0a03 */
[--C-:B------:R-:W-:Y:S01]  /*3310*/  @!P5 IMAD.IADD R94, R94, 0x1, -R9.reuse ;  /* 0x000000015e5ed824 */ /* 0x100fe200078e0a09 */
[C---:B------:R-:W-:Y:S01]  /*3320*/  ISETP.GT.U32.AND P5, PT, R9.reuse, R204, PT ;  /* 0x000000cc0900720c */ /* 0x040fe20003fa4070 */
[----:B------:R-:W-:Y:S02]  /*3330*/  IMAD R45, R9, R3, R10 ;  /* 0x00000003092d7224 */ /* 0x000fe400078e020a */
[--C-:B------:R-:W-:Y:S01]  /*3340*/  @!P6 IMAD.IADD R46, R46, 0x1, -R9.reuse ;  /* 0x000000012e2ee824 */ /* 0x100fe200078e0a09 */
[----:B-1----:R-:W-:Y:S01]  /*3350*/  LOP3.LUT R19, R11, 0x7a, RZ, 0xfc, !PT ;  /* 0x0000007a0b137812 */ /* 0x002fe200078efcff */
[----:B------:R-:W-:Y:S01]  /*3360*/  @!P2 IMAD.IADD R2, R2, 0x1, -R9 ;  /* 0x000000010202a824 */ /* 0x000fe200078e0a09 */
[----:B------:R-:W-:Y:S01]  /*3370*/  ISETP.GT.U32.AND P6, PT, R9, R45, PT ;  /* 0x0000002d0900720c */ /* 0x000fe20003fc4070 */
[----:B------:R-:W-:Y:S01]  /*3380*/  IMAD.HI.U32 R0, R5, R8, RZ ;  /* 0x0000000805007227 */ /* 0x000fe200078e00ff */
[----:B------:R-:W-:-:S02]  /*3390*/  ISETP.GT.U32.AND P2, PT, R9, R203, PT ;  /* 0x000000cb0900720c */ /* 0x000fc40003f44070 */
[C---:B------:R-:W-:Y:S01]  /*33a0*/  ISETP.GT.U32.AND P3, PT, R9.reuse, R2, PT ;  /* 0x000000020900720c */ /* 0x040fe20003f64070 */
[----:B------:R-:W-:Y:S01]  /*33b0*/  @!P1 IMAD.MOV R47, RZ, RZ, -R47 ;  /* 0x000000ffff2f9224 */ /* 0x000fe200078e0a2f */
[----:B------:R-:W-:Y:S01]  /*33c0*/  ISETP.GT.U32.AND P1, PT, R9, R97, PT ;  /* 0x000000610900720c */ /* 0x000fe20003f24070 */
[----:B------:R-:W-:Y:S01]  /*33d0*/  IMAD.MOV R0, RZ, RZ, -R0 ;  /* 0x000000ffff007224 */ /* 0x000fe200078e0a00 */
[----:B------:R-:W-:Y:S01]  /*33e0*/  IABS R6, R19 ;  /* 0x0000001300067213 */ /* 0x000fe20000000000 */
[--C-:B------:R-:W-:Y:S01]  /*33f0*/  @!P5 IMAD.IADD R204, R204, 0x1, -R9.reuse ;  /* 0x00000001ccccd824 */ /* 0x100fe200078e0a09 */
[----:B------:R-:W-:Y:S01]  /*3400*/  ISETP.GE.AND P5, PT, R15, RZ, PT ;  /* 0x000000ff0f00720c */ /* 0x000fe20003fa6270 */
[----:B------:R-:W-:Y:S01]  /*3410*/  IMAD R0, R9, R0, R8 ;  /* 0x0000000009007224 */ /* 0x000fe200078e0208 */
[----:B------:R-:W-:Y:S01]  /*3420*/  LOP3.LUT R8, R11, 0x7c, RZ, 0xfc, !PT ;  /* 0x0000007c0b087812 */ /* 0x000fe200078efcff */
[--C-:B------:R-:W-:Y:S01]  /*3430*/  @!P6 IMAD.IADD R45, R45, 0x1, -R9.reuse ;  /* 0x000000012d2de824 */ /* 0x100fe200078e0a09 */
[----:B------:R-:W-:Y:S01]  /*3440*/  ISETP.GT.U32.AND P6, PT, R9, R204, PT ;  /* 0x000000cc0900720c */ /* 0x000fe20003fc4070 */
[--C-:B------:R-:W-:Y:S01]  /*3450*/  @!P2 IMAD.IADD R203, R203, 0x1, -R9.reuse ;  /* 0x00000001cbcba824 */ /* 0x100fe200078e0a09 */
[----:B------:R-:W-:Y:S01]  /*3460*/  ISETP.GT.U32.AND P2, PT, R9, R0, PT ;  /* 0x000000000900720c */ /* 0x000fe20003f44070 */
[----:B------:R-:W-:Y:S01]  /*3470*/  IMAD.HI.U32 R3, R5, R6, RZ ;  /* 0x0000000605037227 */ /* 0x000fe200078e00ff */
[----:B------:R-:W-:Y:S01]  /*3480*/  IABS R7, R8 ;  /* 0x0000000800077213 */ /* 0x000fe20000000000 */
[----:B------:R-:W-:Y:S01]  /*3490*/  STL [R1+0x150c], R47 ;  /* 0x00150c2f01007387 */ /* 0x000fe20000100800 */
[----:B------:R-:W-:Y:S01]  /*34a0*/  LOP3.LUT R15, R11, 0x86, RZ, 0xfc, !PT ;  /* 0x000000860b0f7812 */ /* 0x000fe200078efcff */
[--C-:B------:R-:W-:Y:S01]  /*34b0*/  @!P1 IMAD.IADD R97, R97, 0x1, -R9.reuse ;  /* 0x0000000161619824 */ /* 0x100fe200078e0a09 */
[----:B------:R-:W-:Y:S01]  /*34c0*/  ISETP.GE.AND P1, PT, R14, RZ, PT ;  /* 0x000000ff0e00720c */ /* 0x000fe20003f26270 */
[----:B------:R-:W-:Y:S01]  /*34d0*/  @!P3 IMAD.IADD R2, R2, 0x1, -R9 ;  /* 0x000000010202b824 */ /* 0x000fe200078e0a09 */
[----:B------:R-:W-:Y:S01]  /*34e0*/  ISETP.GE.AND P3, PT, R13, RZ, PT ;  /* 0x000000ff0d00720c */ /* 0x000fe20003f66270 */
[----:B------:R-:W-:Y:S01]  /*34f0*/  IMAD.MOV R3, RZ, RZ, -R3 ;  /* 0x000000ffff037224 */ /* 0x000fe200078e0a03 */
[----:B------:R-:W-:Y:S01]  /*3500*/  LOP3.LUT R13, R11, 0x84, RZ, 0xfc, !PT ;  /* 0x000000840b0d7812 */ /* 0x000fe200078efcff */
[----:B------:R-:W-:Y:S01]  /*3510*/  @!P4 IMAD.MOV R94, RZ, RZ, -R94 ;  /* 0x000000ffff5ec224 */ /* 0x000fe200078e0a5e */
[C---:B------:R-:W-:Y:S01]  /*3520*/  ISETP.GT.U32.AND P4, PT, R9.reuse, R45, PT ;  /* 0x0000002d0900720c */ /* 0x040fe20003f84070 */
[----:B------:R-:W-:Y:S01]  /*3530*/  IMAD R99, R9, R3, R6 ;  /* 0x0000000309637224 */ /* 0x000fe200078e0206 */
[----:B------:R-:W-:Y:S01]  /*3540*/  LOP3.LUT R3, R11, 0x80, RZ, 0xfc, !PT ;  /* 0x000000800b037812 */ /* 0x000fe200078efcff */
[----:B------:R-:W-:Y:S01]  /*3550*/  IMAD.MOV.U32 R6, RZ, RZ, R7 ;  /* 0x000000ffff067224 */ /* 0x000fe200078e0007 */
[----:B------:R-:W-:Y:S01]  /*3560*/  STL [R1+0x1510], R94 ;  /* 0x0015105e01007387 */ /* 0x000fe20000100800 */
[----:B------:R-:W-:Y:S01]  /*3570*/  IMAD.MOV.U32 R20, RZ, RZ, R2 ;  /* 0x000000ffff147224 */ /* 0x000fe200078e0002 */
[----:B------:R-:W-:Y:S01]  /*3580*/  IABS R44, R3 ;  /* 0x00000003002c7213 */ /* 0x000fe20000000000 */
[--C-:B------:R-:W-:Y:S01]  /*3590*/  @!P6 IMAD.IADD R204, R204, 0x1, -R9.reuse ;  /* 0x00000001cccce824 */ /* 0x100fe200078e0a09 */
[----:B------:R-:W-:Y:S01]  /*35a0*/  ISETP.GE.AND P6, PT, R12, RZ, PT ;  /* 0x000000ff0c00720c */ /* 0x000fe20003fc6270 */
[----:B------:R-:W-:Y:S01]  /*35b0*/  @!P2 IMAD.IADD R0, R0, 0x1, -R9 ;  /* 0x000000010000a824 */ /* 0x000fe200078e0a09 */
[----:B------:R-:W-:Y:S01]  /*35c0*/  ISETP.GE.AND P2, PT, R16, RZ, PT ;  /* 0x000000ff1000720c */ /* 0x000fe20003f46270 */
[----:B------:R-:W-:Y:S01]  /*35d0*/  IMAD.HI.U32 R2, R5, R6, RZ ;  /* 0x0000000605027227 */ /* 0x000fe200078e00ff */
[----:B------:R-:W-:-:S02]  /*35e0*/  IABS R206, R13 ;  /* 0x0000000d00ce7213 */ /* 0x000fc40000000000 */
[----:B------:R-:W-:Y:S01]  /*35f0*/  LOP3.LUT R16, R11, 0x88, RZ, 0xfc, !PT ;  /* 0x000000880b107812 */ /* 0x000fe200078efcff */
[----:B------:R-:W-:Y:S01]  /*3600*/  @!P1 IMAD.MOV R20, RZ, RZ, -R20 ;  /* 0x000000ffff149224 */ /* 0x000fe200078e0a14 */
[----:B------:R-:W-:Y:S01]  /*3610*/  ISETP.GE.AND P1, PT, R17, RZ, PT ;  /* 0x000000ff1100720c */ /* 0x000fe20003f26270 */
[----:B------:R-:W-:Y:S01]  /*3620*/  @!P3 IMAD.MOV R203, RZ, RZ, -R203 ;  /* 0x000000ffffcbb224 */ /* 0x000fe200078e0acb */
[C---:B------:R-:W-:Y:S01]  /*3630*/  ISETP.GT.U32.AND P3, PT, R9.reuse, R0, PT ;  /* 0x000000000900720c */ /* 0x040fe20003f64070 */
[----:B------:R-:W-:Y:S01]  /*3640*/  @!P5 IMAD.MOV R46, RZ, RZ, -R46 ;  /* 0x000000ffff2ed224 */ /* 0x000fe200078e0a2e */
[----:B------:R-:W-:Y:S01]  /*3650*/  ISETP.GT.U32.AND P5, PT, R9, R99, PT ;  /* 0x000000630900720c */ /* 0x000fe20003fa4070 */
[----:B------:R-:W-:Y:S01]  /*3660*/  IMAD.MOV R2, RZ, RZ, -R2 ;  /* 0x000000ffff027224 */ /* 0x000fe200078e0a02 */
[----:B------:R-:W-:Y:S01]  /*3670*/  STL [R1+0x1514], R203 ;  /* 0x001514cb01007387 */ /* 0x000fe20000100800 */
[----:B------:R-:W-:Y:S01]  /*3680*/  @!P4 IMAD.IADD R45, R45, 0x1, -R9 ;  /* 0x000000012d2dc824 */ /* 0x000fe200078e0a09 */
[----:B------:R-:W-:Y:S01]  /*3690*/  ISETP.GE.AND P4, PT, R8, RZ, PT ;  /* 0x000000ff0800720c */ /* 0x000fe20003f86270 */
[----:B------:R-:W-:Y:S01]  /*36a0*/  IMAD R205, R9, R2, R6 ;  /* 0x0000000209cd7224 */ /* 0x000fe200078e0206 */
[C---:B------:R-:W-:Y:S01]  /*36b0*/  LOP3.LUT R2, R11.reuse, 0x7e, RZ, 0xfc, !PT ;  /* 0x0000007e0b027812 */ /* 0x040fe200078efcff */
[----:B------:R-:W-:Y:S01]  /*36c0*/  @!P6 IMAD.MOV R45, RZ, RZ, -R45 ;  /* 0x000000ffff2de224 */ /* 0x000fe200078e0a2d */
[----:B------:R-:W-:Y:S01]  /*36d0*/  LOP3.LUT R6, R11, 0x82, RZ, 0xfc, !PT ;  /* 0x000000820b067812 */ /* 0x000fe200078efcff */
[----:B------:R-:W-:Y:S01]  /*36e0*/  @!P1 IMAD.MOV R204, RZ, RZ, -R204 ;  /* 0x000000ffffcc9224 */ /* 0x000fe200078e0acc */
[----:B------:R-:W-:Y:S01]  /*36f0*/  ISETP.GT.U32.AND P6, PT, R9, R205, PT ;  /* 0x000000cd0900720c */ /* 0x000fe20003fc4070 */
[--C-:B------:R-:W-:Y:S01]  /*3700*/  @!P3 IMAD.IADD R0, R0, 0x1, -R9.reuse ;  /* 0x000000010000b824 */ /* 0x100fe200078e0a09 */
[----:B------:R-:W-:Y:S01]  /*3710*/  ISETP.GE.AND P1, PT, R2, RZ, PT ;  /* 0x000000ff0200720c */ /* 0x000fe20003f26270 */
[----:B------:R-:W-:Y:S01]  /*3720*/  @!P5 IMAD.IADD R99, R99, 0x1, -R9 ;  /* 0x000000016363d824 */ /* 0x000fe200078e0a09 */
[----:B------:R-:W-:Y:S01]  /*3730*/  IABS R2, R2 ;  /* 0x0000000200027213 */ /* 0x000fe20000000000 */
[----:B------:R-:W-:Y:S01]  /*3740*/  IMAD.MOV.U32 R7, RZ, RZ, R0 ;  /* 0x000000ffff077224 */ /* 0x000fe200078e0000 */
[----:B------:R-:W-:Y:S01]  /*3750*/  ISETP.GE.AND P3, PT, R19, RZ, PT ;  /* 0x000000ff1300720c */ /* 0x000fe20003f66270 */
[----:B------:R-:W-:Y:S01]  /*3760*/  @!P2 IMAD.MOV R97, RZ, RZ, -R97 ;  /* 0x000000ffff61a224 */ /* 0x000fe200078e0a61 */
[----:B------:R-:W-:Y:S01]  /*3770*/  ISETP.GT.U32.AND P5, PT, R9, R99, PT ;  /* 0x000000630900720c */ /* 0x000fe20003fa4070 */
[----:B------:R-:W-:Y:S01]  /*3780*/  IMAD.HI.U32 R0, R5, R2, RZ ;  /* 0x0000000205007227 */ /* 0x000fe200078e00ff */
[----:B------:R-:W-:Y:S01]  /*3790*/  ISETP.GE.AND P2, PT, R18, RZ, PT ;  /* 0x000000ff1200720c */ /* 0x000fe20003f46270 */
[----:B------:R1:W-:Y:S01]  /*37a0*/  STL [R1+0x34], R20 ;  /* 0x0000341401007387 */ /* 0x0003e20000100800 */
[----:B------:R-:W-:Y:S01]  /*37b0*/  IABS R100, R6 ;  /* 0x0000000600647213 */ /* 0x000fe20000000000 */
[----:B------:R-:W-:Y:S01]  /*37c0*/  @!P6 IMAD.IADD R205, R205, 0x1, -R9 ;  /* 0x00000001cdcde824 */ /* 0x000fe200078e0a09 */
[----:B------:R-:W-:Y:S01]  /*37d0*/  IABS R8, R15 ;  /* 0x0000000f00087213 */ /* 0x000fe20000000000 */
[----:B------:R-:W-:Y:S01]  /*37e0*/  IMAD.MOV R0, RZ, RZ, -R0 ;  /* 0x000000ffff007224 */ /* 0x000fe200078e0a00 */
[----:B------:R-:W-:Y:S01]  /*37f0*/  STL [R1+0x1518], R46 ;  /* 0x0015182e01007387 */ /* 0x000fe20000100800 */
[----:B------:R-:W-:-:S02]  /*3800*/  LOP3.LUT R17, R11, 0x8a, RZ, 0xfc, !PT ;  /* 0x0000008a0b117812 */ /* 0x000fc400078efcff */
[C---:B------:R-:W-:Y:S01]  /*3810*/  IMAD R0, R9.reuse, R0, R2 ;  /* 0x0000000009007224 */ /* 0x040fe200078e0202 */
[----:B------:R-:W-:Y:S01]  /*3820*/  ISETP.GT.U32.AND P6, PT, R9, R205, PT ;  /* 0x000000cd0900720c */ /* 0x000fe20003fc4070 */
[----:B------:R-:W-:Y:S01]  /*3830*/  IMAD.HI.U32 R2, R5, R44, RZ ;  /* 0x0000002c05027227 */ /* 0x000fe200078e00ff */
[----:B------:R-:W-:Y:S01]  /*3840*/  STL [R1+0x151c], R97 ;  /* 0x00151c6101007387 */ /* 0x000fe20000100800 */
[----:B------:R-:W-:Y:S02]  /*3850*/  IABS R10, R17 ;  /* 0x00000011000a7213 */ /* 0x000fe40000000000 */
[----:B------:R-:W-:Y:S01]  /*3860*/  @!P5 IMAD.IADD R99, R99, 0x1, -R9 ;  /* 0x000000016363d824 */ /* 0x000fe200078e0a09 */
[----:B------:R-:W-:Y:S01]  /*3870*/  STL [R1+0x1520], R204 ;  /* 0x001520cc01007387 */ /* 0x000fe20000100800 */
[----:B------:R-:W-:Y:S01]  /*3880*/  IMAD.MOV R2, RZ, RZ, -R2 ;  /* 0x000000ffff027224 */ /* 0x000fe200078e0a02 */
[----:B------:R-:W-:Y:S01]  /*3890*/  ISETP.GE.AND P5, PT, R6, RZ, PT ;  /* 0x000000ff0600720c */ /* 0x000fe20003fa6270 */
[----:B------:R-:W-:Y:S01]  /*38a0*/  @!P3 IMAD.MOV R99, RZ, RZ, -R99 ;  /* 0x000000ffff63b224 */ /* 0x000fe200078e0a63 */
[C---:B------:R-:W-:Y:S01]  /*38b0*/  ISETP.GT.U32.AND P3, PT, R9.reuse, R0, PT ;  /* 0x000000000900720c */ /* 0x040fe20003f64070 */
[----:B------:R-:W-:Y:S01]  /*38c0*/  IMAD R44, R9, R2, R44 ;  /* 0x00000002092c7224 */ /* 0x000fe200078e022c */
[----:B------:R-:W-:Y:S01]  /*38d0*/  LOP3.LUT R18, R11, 0x8c, RZ, 0xfc, !PT ;  /* 0x0000008c0b127812 */ /* 0x000fe200078efcff */
[----:B------:R-:W-:Y:S01]  /*38e0*/  @!P2 IMAD.MOV R7, RZ, RZ, -R7 ;  /* 0x000000ffff07a224 */ /* 0x000fe200078e0a07 */
[----:B------:R-:W-:Y:S01]  /*38f0*/  ISETP.GE.AND P2, PT, R3, RZ, PT ;  /* 0x000000ff0300720c */ /* 0x000fe20003f46270 */
[----:B------:R-:W-:Y:S01]  /*3900*/  @!P6 IMAD.IADD R205, R205, 0x1, -R9 ;  /* 0x00000001cdcde824 */ /* 0x000fe200078e0a09 */
[----:B------:R-:W-:Y:S01]  /*3910*/  ISETP.GT.U32.AND P6, PT, R9, R44, PT ;  /* 0x0000002c0900720c */ /* 0x000fe20003fc4070 */
[----:B------:R-:W-:Y:S01]  /*3920*/  IMAD.HI.U32 R3, R5, R100, RZ ;  /* 0x0000006405037227 */ /* 0x000fe200078e00ff */
[----:B------:R2:W-:Y:S01]  /*3930*/  STL [R1+0x38], R7 ;  /* 0x0000380701007387 */ /* 0x0005e20000100800 */
[----:B------:R-:W-:-:S02]  /*3940*/  IABS R12, R18 ;  /* 0x00000012000c7213 */ /* 0x000fc40000000000 */
[----:B------:R-:W-:Y:S01]  /*3950*/  IMAD.MOV R3, RZ, RZ, -R3 ;  /* 0x000000ffff037224 */ /* 0x000fe200078e0a03 */
[C---:B-1----:R-:W-:Y:S01]  /*3960*/  LOP3.LUT R20, R11.reuse, 0x90, RZ, 0xfc, !PT ;  /* 0x000000900b147812 */ /* 0x042fe200078efcff */
[--C-:B------:R-:W-:Y:S01]  /*3970*/  @!P3 IMAD.IADD R0, R0, 0x1, -R9.reuse ;  /* 0x000000010000b824 */ /* 0x100fe200078e0a09 */
[----:B------:R-:W-:Y:S01]  /*3980*/  LOP3.LUT R19, R11, 0x8e, RZ, 0xfc, !PT ;  /* 0x0000008e0b137812 */ /* 0x000fe200078efcff */
[----:B------:R-:W-:Y:S01]  /*3990*/  IMAD R100, R9, R3, R100 ;  /* 0x0000000309647224 */ /* 0x000fe200078e0264 */
[----:B------:R-:W-:Y:S01]  /*39a0*/  IABS R42, R20 ;  /* 0x00000014002a7213 */ /* 0x000fe20000000000 */
[----:B------:R-:W-:Y:S01]  /*39b0*/  IMAD.HI.U32 R6, R5, R206, RZ ;  /* 0x000000ce05067227 */ /* 0x000fe200078e00ff */
[----:B------:R-:W-:Y:S01]  /*39c0*/  IABS R14, R19 ;  /* 0x00000013000e7213 */ /* 0x000fe20000000000 */
[----:B------:R-:W-:Y:S01]  /*39d0*/  STL [R1+0x1524], R45 ;  /* 0x0015242d01007387 */ /* 0x000fe20000100800 */
[C---:B------:R-:W-:Y:S01]  /*39e0*/  ISETP.GT.U32.AND P3, PT, R9.reuse, R100, PT ;  /* 0x000000640900720c */ /* 0x040fe20003f64070 */
[----:B------:R-:W-:Y:S01]  /*39f0*/  @!P6 IMAD.IADD R44, R44, 0x1, -R9 ;  /* 0x000000012c2ce824 */ /* 0x000fe200078e0a09 */
[----:B------:R-:W-:Y:S01]  /*3a00*/  ISETP.GT.U32.AND P6, PT, R9, R0, PT ;  /* 0x000000000900720c */ /* 0x000fe20003fc4070 */
[----:B--2---:R-:W-:Y:S01]  /*3a10*/  IMAD.HI.U32 R7, R5, R8, RZ ;  /* 0x0000000805077227 */ /* 0x004fe200078e00ff */
[----:B------:R-:W-:Y:S03]  /*3a20*/  STL [R1+0x1528], R99 ;  /* 0x0015286301007387 */ /* 0x000fe60000100800 */
[----:B------:R-:W-:-:S02]  /*3a30*/  IMAD.MOV R7, RZ, RZ, -R7 ;  /* 0x000000ffff077224 */ /* 0x000fc400078e0a07 */
[----:B------:R-:W-:Y:S02]  /*3a40*/  IMAD.MOV R6, RZ, RZ, -R6 ;  /* 0x000000ffff067224 */ /* 0x000fe400078e0a06 */
[C---:B------:R-:W-:Y:S01]  /*3a50*/  IMAD R2, R9.reuse, R7, R8 ;  /* 0x0000000709027224 */ /* 0x040fe200078e0208 */
[----:B------:R-:W-:Y:S01]  /*3a60*/  IABS R8, R16 ;  /* 0x0000001000087213 */ /* 0x000fe20000000000 */
[C---:B------:R-:W-:Y:S02]  /*3a70*/  IMAD R206, R9.reuse, R6, R206 ;  /* 0x0000000609ce7224 */ /* 0x040fe400078e02ce */
[----:B------:R-:W-:Y:S01]  /*3a80*/  @!P4 IMAD.MOV R205, RZ, RZ, -R205 ;  /* 0x000000ffffcdc224 */ /* 0x000fe200078e0acd */
[C---:B------:R-:W-:Y:S01]  /*3a90*/  ISETP.GT.U32.AND P4, PT, R9.reuse, R44, PT ;  /* 0x0000002c0900720c */ /* 0x040fe20003f84070 */
[--C-:B------:R-:W-:Y:S02]  /*3aa0*/  @!P3 IMAD.IADD R100, R100, 0x1, -R9.reuse ;  /* 0x000000016464b824 */ /* 0x100fe400078e0a09 */
[----:B------:R-:W-:Y:S01]  /*3ab0*/  @!P6 IMAD.IADD R0, R0, 0x1, -R9 ;  /* 0x000000010000e824 */ /* 0x000fe200078e0a09 */
[----:B------:R-:W-:Y:S01]  /*3ac0*/  ISETP.GT.U32.AND P6, PT, R9, R206, PT ;  /* 0x000000ce0900720c */ /* 0x000fe20003fc4070 */
[----:B------:R-:W-:Y:S01]  /*3ad0*/  IMAD.HI.U32 R3, R5, R8, RZ ;  /* 0x0000000805037227 */ /* 0x000fe200078e00ff */
[----:B------:R-:W-:Y:S01]  /*3ae0*/  ISETP.GT.U32.AND P3, PT, R9, R100, PT ;  /* 0x000000640900720c */ /* 0x000fe20003f64070 */
[----:B------:R-:W-:Y:S02]  /*3af0*/  STL [R1+0x152c], R205 ;  /* 0x00152ccd01007387 */ /* 0x000fe40000100800 */
[----:B------:R-:W-:-:S04]  /*3b00*/  IMAD.HI.U32 R6, R5, R10, RZ ;  /* 0x0000000a05067227 */ /* 0x000fc800078e00ff */
[----:B------:R-:W-:Y:S02]  /*3b10*/  IMAD.MOV R3, RZ, RZ, -R3 ;  /* 0x000000ffff037224 */ /* 0x000fe400078e0a03 */
[----:B------:R-:W-:Y:S02]  /*3b20*/  IMAD.MOV R6, RZ, RZ, -R6 ;  /* 0x000000ffff067224 */ /* 0x000fe400078e0a06 */
[C---:B------:R-:W-:Y:S02]  /*3b30*/  IMAD R43, R9.reuse, R3, R8 ;  /* 0x00000003092b7224 */ /* 0x040fe400078e0208 */
[----:B------:R-:W-:Y:S02]  /*3b40*/  IMAD R101, R9, R6, R10 ;  /* 0x0000000609657224 */ /* 0x000fe400078e020a */
[----:B------:R-:W-:-:S04]  /*3b50*/  IMAD.HI.U32 R3, R5, R12, RZ ;  /* 0x0000000c05037227 */ /* 0x000fc800078e00ff */
[----:B------:R-:W-:Y:S01]  /*3b60*/  @!P4 IMAD.IADD R44, R44, 0x1, -R9 ;  /* 0x000000012c2cc824 */ /* 0x000fe200078e0a09 */
[C---:B------:R-:W-:Y:S01]  /*3b70*/  ISETP.GT.U32.AND P4, PT, R9.reuse, R2, PT ;  /* 0x000000020900720c */ /* 0x040fe20003f84070 */
[----:B------:R-:W-:Y:S02]  /*3b80*/  IMAD.MOV R3, RZ, RZ, -R3 ;  /* 0x000000ffff037224 */ /* 0x000fe400078e0a03 */
[--C-:B------:R-:W-:Y:S01]  /*3b90*/  @!P6 IMAD.IADD R206, R206, 0x1, -R9.reuse ;  /* 0x00000001cecee824 */ /* 0x100fe200078e0a09 */
[C---:B------:R-:W-:Y:S01]  /*3ba0*/  ISETP.GT.U32.AND P6, PT, R9.reuse, R101, PT ;  /* 0x000000650900720c */ /* 0x040fe20003fc4070 */
[----:B------:R-:W-:Y:S01]  /*3bb0*/  @!P3 IMAD.IADD R100, R100, 0x1, -R9 ;  /* 0x000000016464b824 */ /* 0x000fe200078e0a09 */
[C---:B------:R-:W-:Y:S01]  /*3bc0*/  ISETP.GT.U32.AND P3, PT, R9.reuse, R43, PT ;  /* 0x0000002b0900720c */ /* 0x040fe20003f64070 */
[----:B------:R-:W-:Y:S01]  /*3bd0*/  IMAD R207, R9, R3, R12 ;  /* 0x0000000309cf7224 */ /* 0x000fe200078e020c */
[----:B------:R-:W-:Y:S01]  /*3be0*/  LOP3.LUT R12, R11, 0x94, RZ, 0xfc, !PT ;  /* 0x000000940b0c7812 */ /* 0x000fe200078efcff */
[----:B------:R-:W-:-:S02]  /*3bf0*/  IMAD.MOV.U32 R21, RZ, RZ, R0 ;  /* 0x000000ffff157224 */ /* 0x000fc400078e0000 */
[----:B------:R-:W-:Y:S01]  /*3c00*/  IMAD.HI.U32 R7, R5, R42, RZ ;  /* 0x0000002a05077227 */ /* 0x000fe200078e00ff */
[----:B------:R-:W-:-:S03]  /*3c10*/  IABS R208, R12 ;  /* 0x0000000c00d07213 */ /* 0x000fc60000000000 */
[----:B------:R-:W-:Y:S01]  /*3c20*/  @!P1 IMAD.MOV R21, RZ, RZ, -R21 ;  /* 0x000000ffff159224 */ /* 0x000fe200078e0a15 */
[C---:B------:R-:W-:Y:S01]  /*3c30*/  ISETP.GT.U32.AND P1, PT, R9.reuse, R206, PT ;  /* 0x000000ce0900720c */ /* 0x040fe20003f24070 */
[----:B------:R-:W-:Y:S01]  /*3c40*/  @!P5 IMAD.MOV R100, RZ, RZ, -R100 ;  /* 0x000000ffff64d224 */ /* 0x000fe200078e0a64 */
[----:B------:R-:W-:Y:S01]  /*3c50*/  ISETP.GT.U32.AND P5, PT, R9, R207, PT ;  /* 0x000000cf0900720c */ /* 0x000fe20003fa4070 */
[----:B------:R-:W-:Y:S01]  /*3c60*/  IMAD.HI.U32 R6, R5, R14, RZ ;  /* 0x0000000e05067227 */ /* 0x000fe200078e00ff */
[----:B------:R-:W-:Y:S03]  /*3c70*/  STL [R1+0x3c], R21 ;  /* 0x00003c1501007387 */ /* 0x000fe60000100800 */
[----:B------:R-:W-:Y:S02]  /*3c80*/  IMAD.MOV R7, RZ, RZ, -R7 ;  /* 0x000000ffff077224 */ /* 0x000fe400078e0a07 */
[----:B------:R-:W-:Y:S01]  /*3c90*/  @!P4 IMAD.IADD R2, R2, 0x1, -R9 ;  /* 0x000000010202c824 */ /* 0x000fe200078e0a09 */
[----:B------:R-:W-:Y:S01]  /*3ca0*/  ISETP.GE.AND P4, PT, R13, RZ, PT ;  /* 0x000000ff0d00720c */ /* 0x000fe20003f86270 */
[----:B------:R-:W-:-:S02]  /*3cb0*/  IMAD.MOV R6, RZ, RZ, -R6 ;  /* 0x000000ffff067224 */ /* 0x000fc400078e0a06 */
[----:B------:R-:W-:Y:S01]  /*3cc0*/  IMAD R42, R9, R7, R42 ;  /* 0x00000007092a7224 */ /* 0x000fe200078e022a */
[----:B------:R-:W-:Y:S01]  /*3cd0*/  LOP3.LUT R7, R11, 0x92, RZ, 0xfc, !PT ;  /* 0x000000920b077812 */ /* 0x000fe200078efcff */
[--C-:B------:R-:W-:Y:S02]  /*3ce0*/  @!P6 IMAD.IADD R101, R101, 0x1, -R9.reuse ;  /* 0x000000016565e824 */ /* 0x100fe400078e0a09 */
[--C-:B------:R-:W-:Y:S01]  /*3cf0*/  @!P3 IMAD.IADD R43, R43, 0x1, -R9.reuse ;  /* 0x000000012b2bb824 */ /* 0x100fe200078e0a09 */
[C---:B------:R-:W-:Y:S01]  /*3d00*/  ISETP.GT.U32.AND P3, PT, R9.reuse, R2, PT ;  /* 0x000000020900720c */ /* 0x040fe20003f64070 */
[C---:B------:R-:W-:Y:S01]  /*3d10*/  IMAD R6, R9.reuse, R6, R14 ;  /* 0x0000000609067224 */ /* 0x040fe200078e020e */
[----:B------:R-:W-:Y:S01]  /*3d20*/  IABS R102, R7 ;  /* 0x0000000700667213 */ /* 0x000fe20000000000 */
[----:B------:R-:W-:Y:S01]  /*3d30*/  @!P2 IMAD.MOV R44, RZ, RZ, -R44 ;  /* 0x000000ffff2ca224 */ /* 0x000fe200078e0a2c */
[C---:B------:R-:W-:Y:S01]  /*3d40*/  ISETP.GT.U32.AND P2, PT, R9.reuse, R101, PT ;  /* 0x000000650900720c */ /* 0x040fe20003f44070 */
[--C-:B------:R-:W-:Y:S01]  /*3d50*/  @!P1 IMAD.IADD R206, R206, 0x1, -R9.reuse ;  /* 0x00000001cece9824 */ /* 0x100fe200078e0a09 */
[----:B------:R-:W-:Y:S01]  /*3d60*/  ISETP.GT.U32.AND P6, PT, R9, R43, PT ;  /* 0x0000002b0900720c */ /* 0x000fe20003fc4070 */
[----:B------:R-:W-:Y:S01]  /*3d70*/  @!P5 IMAD.IADD R207, R207, 0x1, -R9 ;  /* 0x00000001cfcfd824 */ /* 0x000fe200078e0a09 */
[----:B------:R-:W-:Y:S01]  /*3d80*/  ISETP.GT.U32.AND P1, PT, R9, R6, PT ;  /* 0x000000060900720c */ /* 0x000fe20003f24070 */
[----:B------:R-:W-:Y:S01]  /*3d90*/  IMAD.HI.U32 R0, R5, R102, RZ ;  /* 0x0000006605007227 */ /* 0x000fe200078e00ff */
[----:B------:R-:W-:Y:S01]  /*3da0*/  ISETP.GE.AND P5, PT, R17, RZ, PT ;  /* 0x000000ff1100720c */ /* 0x000fe20003fa6270 */
[----:B------:R-:W-:Y:S01]  /*3db0*/  STL [R1+0x1530], R44 ;  /* 0x0015302c01007387 */ /* 0x000fe20000100800 */
[----:B------:R-:W-:Y:S01]  /*3dc0*/  LOP3.LUT R14, R11, 0xa4, RZ, 0xfc, !PT ;  /* 0x000000a40b0e7812 */ /* 0x000fe200078efcff */
[----:B------:R-:W-:-:S02]  /*3dd0*/  IMAD.MOV R3, RZ, RZ, -R0 ;  /* 0x000000ffff037224 */ /* 0x000fc400078e0a00 */
[--C-:B------:R-:W-:Y:S01]  /*3de0*/  @!P3 IMAD.IADD R2, R2, 0x1, -R9.reuse ;  /* 0x000000010202b824 */ /* 0x100fe200078e0a09 */
[----:B------:R-:W-:Y:S01]  /*3df0*/  ISETP.GE.AND P3, PT, R15, RZ, PT ;  /* 0x000000ff0f00720c */ /* 0x000fe20003f66270 */
[--C-:B------:R-:W-:Y:S01]  /*3e00*/  @!P2 IMAD.IADD R101, R101, 0x1, -R9.reuse ;  /* 0x000000016565a824 */ /* 0x100fe200078e0a09 */
[----:B------:R-:W-:Y:S01]  /*3e10*/  ISETP.GE.AND P2, PT, R16, RZ, PT ;  /* 0x000000ff1000720c */ /* 0x000fe20003f46270 */
[----:B------:R-:W-:Y:S01]  /*3e20*/  IMAD R102, R9, R3, R102 ;  /* 0x0000000309667224 */ /* 0x000fe200078e0266 */
[----:B------:R-:W-:Y:S01]  /*3e30*/  STL [R1+0x1534], R100 ;  /* 0x0015346401007387 */ /* 0x000fe20000100800 */
[--C-:B------:R-:W-:Y:S01]  /*3e40*/  @!P6 IMAD.IADD R43, R43, 0x1, -R9.reuse ;  /* 0x000000012b2be824 */ /* 0x100fe200078e0a09 */
[----:B------:R-:W-:Y:S01]  /*3e50*/  ISETP.GT.U32.AND P6, PT, R9, R42, PT ;  /* 0x0000002a0900720c */ /* 0x000fe20003fc4070 */
[----:B------:R-:W-:Y:S01]  /*3e60*/  @!P1 IMAD.IADD R6, R6, 0x1, -R9 ;  /* 0x0000000106069824 */ /* 0x000fe200078e0a09 */
[----:B------:R-:W-:Y:S01]  /*3e70*/  LOP3.LUT R3, R11, 0x98, RZ, 0xfc, !PT ;  /* 0x000000980b037812 */ /* 0x000fe200078efcff */
[----:B------:R-:W-:Y:S01]  /*3e80*/  @!P5 IMAD.MOV R101, RZ, RZ, -R101 ;  /* 0x000000ffff65d224 */ /* 0x000fe200078e0a65 */
[C---:B------:R-:W-:Y:S01]  /*3e90*/  ISETP.GT.U32.AND P5, PT, R9.reuse, R102, PT ;  /* 0x000000660900720c */ /* 0x040fe20003fa4070 */
[----:B------:R-:W-:Y:S01]  /*3ea0*/  @!P4 IMAD.MOV R206, RZ, RZ, -R206 ;  /* 0x000000ffffcec224 */ /* 0x000fe200078e0ace */
[----:B------:R-:W-:Y:S01]  /*3eb0*/  ISETP.GT.U32.AND P4, PT, R9, R6, PT ;  /* 0x000000060900720c */ /* 0x000fe20003f84070 */
[----:B------:R-:W-:Y:S01]  /*3ec0*/  IMAD.MOV.U32 R8, RZ, RZ, R2 ;  /* 0x000000ffff087224 */ /* 0x000fe200078e0002 */
[----:B------:R-:W-:Y:S01]  /*3ed0*/  LOP3.LUT R2, R11, 0x96, RZ, 0xfc, !PT ;  /* 0x000000960b027812 */ /* 0x000fe200078efcff */
[----:B------:R-:W-:Y:S01]  /*3ee0*/  IMAD.HI.U32 R0, R5, R208, RZ ;  /* 0x000000d005007227 */ /* 0x000fe200078e00ff */
[----:B------:R-:W-:Y:S01]  /*3ef0*/  STL [R1+0x1538], R206 ;  /* 0x001538ce01007387 */ /* 0x000fe20000100800 */
[----:B------:R-:W-:-:S02]  /*3f00*/  IABS R10, R3 ;  /* 0x00000003000a7213 */ /* 0x000fc40000000000 */
[----:B------:R-:W-:Y:S01]  /*3f10*/  @!P3 IMAD.MOV R8, RZ, RZ, -R8 ;  /* 0x000000ffff08b224 */ /* 0x000fe200078e0a08 */
[----:B------:R-:W-:Y:S01]  /*3f20*/  ISETP.GE.AND P1, PT, R18, RZ, PT ;  /* 0x000000ff1200720c */ /* 0x000fe20003f26270 */
[----:B------:R-:W-:Y:S01]  /*3f30*/  IMAD.MOV R0, RZ, RZ, -R0 ;  /* 0x000000ffff007224 */ /* 0x000fe200078e0a00 */
[----:B------:R-:W-:Y:S01]  /*3f40*/  LOP3.LUT R15, R11, 0xa6, RZ, 0xfc, !PT ;  /* 0x000000a60b0f7812 */ /* 0x000fe200078efcff */
[--C-:B------:R-:W-:Y:S01]  /*3f50*/  @!P6 IMAD.IADD R42, R42, 0x1, -R9.reuse ;  /* 0x000000012a2ae824 */ /* 0x100fe200078e0a09 */
[C---:B------:R-:W-:Y:S01]  /*3f60*/  ISETP.GT.U32.AND P6, PT, R9.reuse, R207, PT ;  /* 0x000000cf0900720c */ /* 0x040fe20003fc4070 */
[----:B------:R1:W-:Y:S01]  /*3f70*/  STL [R1+0x40], R8 ;  /* 0x0000400801007387 */ /* 0x0003e20000100800 */
[C---:B------:R-:W-:Y:S01]  /*3f80*/  IMAD R208, R9.reuse, R0, R208 ;  /* 0x0000000009d07224 */ /* 0x040fe200078e02d0 */
[----:B------:R-:W-:Y:S01]  /*3f90*/  IABS R210, R14 ;  /* 0x0000000e00d27213 */ /* 0x000fe20000000000 */
[--C-:B------:R-:W-:Y:S01]  /*3fa0*/  @!P5 IMAD.IADD R102, R102, 0x1, -R9.reuse ;  /* 0x000000016666d824 */ /* 0x100fe200078e0a09 */
[C---:B------:R-:W-:Y:S01]  /*3fb0*/  ISETP.GT.U32.AND P3, PT, R9.reuse, R42, PT ;  /* 0x0000002a0900720c */ /* 0x040fe20003f64070 */
[----:B------:R-:W-:Y:S01]  /*3fc0*/  @!P4 IMAD.IADD R6, R6, 0x1, -R9 ;  /* 0x000000010606c824 */ /* 0x000fe200078e0a09 */
[C---:B------:R-:W-:Y:S01]  /*3fd0*/  ISETP.GT.U32.AND P4, PT, R9.reuse, R208, PT ;  /* 0x000000d00900720c */ /* 0x040fe20003f84070 */
[----:B------:R-:W-:Y:S01]  /*3fe0*/  @!P2 IMAD.MOV R43, RZ, RZ, -R43 ;  /* 0x000000ffff2ba224 */ /* 0x000fe200078e0a2b */
[----:B------:R-:W-:Y:S01]  /*3ff0*/  ISETP.GT.U32.AND P5, PT, R9, R102, PT ;  /* 0x000000660900720c */ /* 0x000fe20003fa4070 */
[----:B------:R-:W-:Y:S01]  /*4000*/  IMAD.MOV.U32 R13, RZ, RZ, R6 ;  /* 0x000000ffff0d7224 */ /* 0x000fe200078e0006 */
[----:B-1----:R-:W-:-:S02]  /*4010*/  IABS R8, R2 ;  /* 0x0000000200087213 */ /* 0x002fc40000000000 */
[----:B------:R-:W-:Y:S01]  /*4020*/  ISETP.GE.AND P2, PT, R19, RZ, PT ;  /* 0x000000ff1300720c */ /* 0x000fe20003f46270 */
[--C-:B------:R-:W-:Y:S01]  /*4030*/  @!P6 IMAD.IADD R207, R207, 0x1, -R9.reuse ;  /* 0x00000001cfcfe824 */ /* 0x100fe200078e0a09 */
[----:B------:R-:W-:Y:S01]  /*4040*/  ISETP.GE.AND P6, PT, R20, RZ, PT ;  /* 0x000000ff1400720c */ /* 0x000fe20003fc6270 */
[----:B------:R-:W-:Y:S01]  /*4050*/  IMAD.HI.U32 R0, R5, R8, RZ ;  /* 0x0000000805007227 */ /* 0x000fe200078e00ff */
[----:B------:R-:W-:Y:S01]  /*4060*/  STL [R1+0x153c], R43 ;  /* 0x00153c2b01007387 */ /* 0x000fe20000100800 */
[----:B------:R-:W-:Y:S02]  /*4070*/  LOP3.LUT R18, R11, 0x11c, RZ, 0xfc, !PT ;  /* 0x0000011c0b127812 */ /* 0x000fe400078efcff */
[----:B------:R-:W-:Y:S01]  /*4080*/  IMAD.MOV R0, RZ, RZ, -R0 ;  /* 0x000000ffff007224 */ /* 0x000fe200078e0a00 */
[----:B------:R-:W-:Y:S01]  /*4090*/  STL [R1+0x1540], R101 ;  /* 0x0015406501007387 */ /* 0x000fe20000100800 */
[--C-:B------:R-:W-:Y:S01]  /*40a0*/  @!P4 IMAD.IADD R208, R208, 0x1, -R9.reuse ;  /* 0x00000001d0d0c824 */ /* 0x100fe200078e0a09 */
[----:B------:R-:W-:Y:S01]  /*40b0*/  ISETP.GE.AND P4, PT, R2, RZ, PT ;  /* 0x000000ff0200720c */ /* 0x000fe20003f86270 */
[----:B------:R-:W-:Y:S01]  /*40c0*/  IMAD R0, R9, R0, R8 ;  /* 0x0000000009007224 */ /* 0x000fe200078e0208 */
[----:B------:R-:W-:Y:S01]  /*40d0*/  LOP3.LUT R19, R11, 0x11e, RZ, 0xfc, !PT ;  /* 0x0000011e0b137812 */ /* 0x000fe200078efcff */
[----:B------:R-:W-:-:S02]  /*40e0*/  @!P5 IMAD.IADD R102, R102, 0x1, -R9 ;  /* 0x000000016666d824 */ /* 0x000fc400078e0a09 */
[----:B------:R-:W-:Y:S01]  /*40f0*/  @!P2 IMAD.MOV R13, RZ, RZ, -R13 ;  /* 0x000000ffff0da224 */ /* 0x000fe200078e0a0d */
[C---:B------:R-:W-:Y:S01]  /*4100*/  ISETP.GT.U32.AND P5, PT, R9.reuse, R0, PT ;  /* 0x000000000900720c */ /* 0x040fe20003fa4070 */
[----:B------:R-:W-:Y:S01]  /*4110*/  @!P3 IMAD.IADD R42, R42, 0x1, -R9 ;  /* 0x000000012a2ab824 */ /* 0x000fe200078e0a09 */
[----:B------:R-:W-:Y:S01]  /*4120*/  ISETP.GT.U32.AND P2, PT, R9, R208, PT ;  /* 0x000000d00900720c */ /* 0x000fe20003f44070 */
[----:B------:R-:W-:Y:S01]  /*4130*/  IMAD.HI.U32 R2, R5, R10, RZ ;  /* 0x0000000a05027227 */ /* 0x000fe200078e00ff */
[----:B------:R-:W-:Y:S02]  /*4140*/  ISETP.GE.AND P3, PT, R7, RZ, PT ;  /* 0x000000ff0700720c */ /* 0x000fe40003f66270 */
[----:B------:R-:W-:Y:S01]  /*4150*/  LOP3.LUT R7, R11, 0x9c, RZ, 0xfc, !PT ;  /* 0x0000009c0b077812 */ /* 0x000fe200078efcff */
[----:B------:R-:W-:Y:S01]  /*4160*/  @!P6 IMAD.MOV R42, RZ, RZ, -R42 ;  /* 0x000000ffff2ae224 */ /* 0x000fe200078e0a2a */
[----:B------:R-:W-:Y:S01]  /*4170*/  ISETP.GE.AND P6, PT, R3, RZ, PT ;  /* 0x000000ff0300720c */ /* 0x000fe20003fc6270 */
[----:B------:R-:W-:Y:S01]  /*4180*/  IMAD.MOV R2, RZ, RZ, -R2 ;  /* 0x000000ffff027224 */ /* 0x000fe200078e0a02 */
[----:B------:R-:W-:Y:S01]  /*4190*/  LOP3.LUT R3, R11, 0x9a, RZ, 0xfc, !PT ;  /* 0x0000009a0b037812 */ /* 0x000fe200078efcff */
[----:B------:R-:W-:Y:S01]  /*41a0*/  @!P1 IMAD.MOV R207, RZ, RZ, -R207 ;  /* 0x000000ffffcf9224 */ /* 0x000fe200078e0acf */
[----:B------:R-:W-:Y:S01]  /*41b0*/  ISETP.GE.AND P1, PT, R12, RZ, PT ;  /* 0x000000ff0c00720c */ /* 0x000fe20003f26270 */
[C---:B------:R-:W-:Y:S01]  /*41c0*/  IMAD R41, R9.reuse, R2, R10 ;  /* 0x0000000209297224 */ /* 0x040fe200078e020a */
[----:B------:R-:W-:Y:S01]  /*41d0*/  IABS R8, R3 ;  /* 0x0000000300087213 */ /* 0x000fe20000000000 */
[--C-:B------:R-:W-:Y:S01]  /*41e0*/  @!P5 IMAD.IADD R0, R0, 0x1, -R9.reuse ;  /* 0x000000010000d824 */ /* 0x100fe200078e0a09 */
[----:B------:R-:W-:Y:S01]  /*41f0*/  STL [R1+0x1544], R207 ;  /* 0x001544cf01007387 */ /* 0x000fe20000100800 */
[----:B------:R-:W-:Y:S01]  /*4200*/  @!P2 IMAD.IADD R208, R208, 0x1, -R9 ;  /* 0x00000001d0d0a824 */ /* 0x000fe200078e0a09 */
[----:B------:R-:W-:Y:S01]  /*4210*/  ISETP.GT.U32.AND P2, PT, R9, R41, PT ;  /* 0x000000290900720c */ /* 0x000fe20003f44070 */
[----:B------:R-:W-:Y:S01]  /*4220*/  IMAD.HI.U32 R2, R5, R8, RZ ;  /* 0x0000000805027227 */ /* 0x000fe200078e00ff */
[----:B------:R-:W-:Y:S01]  /*4230*/  ISETP.GT.U32.AND P5, PT, R9, R0, PT ;  /* 0x000000000900720c */ /* 0x000fe20003fa4070 */
[----:B------:R1:W-:Y:S01]  /*4240*/  STL [R1+0x44], R13 ;  /* 0x0000440d01007387 */ /* 0x0003e20000100800 */
[----:B------:R-:W-:Y:S01]  /*4250*/  IABS R10, R7 ;  /* 0x00000007000a7213 */ /* 0x000fe20000000000 */
[----:B------:R-:W-:-:S02]  /*4260*/  IMAD.MOV R2, RZ, RZ, -R2 ;  /* 0x000000ffff027224 */ /* 0x000fc400078e0a02 */
[----:B------:R-:W-:Y:S01]  /*4270*/  @!P3 IMAD.MOV R102, RZ, RZ, -R102 ;  /* 0x000000ffff66b224 */ /* 0x000fe200078e0a66 */
[----:B------:R-:W-:Y:S01]  /*4280*/  ISETP.GE.AND P3, PT, R3, RZ, PT ;  /* 0x000000ff0300720c */ /* 0x000fe20003f66270 */
[----:B------:R-:W-:Y:S01]  /*4290*/  IMAD R103, R9, R2, R8 ;  /* 0x0000000209677224 */ /* 0x000fe200078e0208 */
[----:B------:R-:W-:Y:S01]  /*42a0*/  STL [R1+0x1548], R42 ;  /* 0x0015482a01007387 */ /* 0x000fe20000100800 */
[----:B------:R-:W-:Y:S01]  /*42b0*/  IMAD.HI.U32 R3, R5, R10, RZ ;  /* 0x0000000a05037227 */ /* 0x000fe200078e00ff */
[----:B-1----:R-:W-:Y:S02]  /*42c0*/  LOP3.LUT R13, R11, 0x9e, RZ, 0xfc, !PT ;  /* 0x0000009e0b0d7812 */ /* 0x002fe400078efcff */
[----:B------:R-:W-:Y:S01]  /*42d0*/  STL [R1+0x154c], R102 ;  /* 0x00154c6601007387 */ /* 0x000fe20000100800 */
[--C-:B------:R-:W-:Y:S01]  /*42e0*/  @!P2 IMAD.IADD R41, R41, 0x1, -R9.reuse ;  /* 0x000000012929a824 */ /* 0x100fe200078e0a09 */
[----:B------:R-:W-:Y:S01]  /*42f0*/  IABS R12, R13 ;  /* 0x0000000d000c7213 */ /* 0x000fe20000000000 */
[----:B------:R-:W-:Y:S01]  /*4300*/  @!P5 IMAD.IADD R0, R0, 0x1, -R9 ;  /* 0x000000010000d824 */ /* 0x000fe200078e0a09 */
[C---:B------:R-:W-:Y:S01]  /*4310*/  ISETP.GT.U32.AND P5, PT, R9.reuse, R103, PT ;  /* 0x000000670900720c */ /* 0x040fe20003fa4070 */
[----:B------:R-:W-:Y:S01]  /*4320*/  IMAD.MOV R3, RZ, RZ, -R3 ;  /* 0x000000ffff037224 */ /* 0x000fe200078e0a03 */
[----:B------:R-:W-:Y:S01]  /*4330*/  ISETP.GT.U32.AND P2, PT, R9, R41, PT ;  /* 0x000000290900720c */ /* 0x000fe20003f44070 */
[----:B------:R-:W-:-:S04]  /*4340*/  IMAD.HI.U32 R6, R5, R12, RZ ;  /* 0x0000000c05067227 */ /* 0x000fc800078e00ff */
[----:B------:R-:W-:Y:S02]  /*4350*/  IMAD.MOV R6, RZ, RZ, -R6 ;  /* 0x000000ffff067224 */ /* 0x000fe400078e0a06 */
[C---:B------:R-:W-:Y:S01]  /*4360*/  IMAD R209, R9.reuse, R3, R10 ;  /* 0x0000000309d17224 */ /* 0x040fe200078e020a */
[----:B------:R-:W-:Y:S01]  /*4370*/  IABS R10, R15 ;  /* 0x0000000f000a7213 */ /* 0x000fe20000000000 */
[----:B------:R-:W-:Y:S01]  /*4380*/  IMAD R2, R9, R6, R12 ;  /* 0x0000000609027224 */ /* 0x000fe200078e020c */
[----:B------:R-:W-:Y:S01]  /*4390*/  LOP3.LUT R12, R11, 0xa2, RZ, 0xfc, !PT ;  /* 0x000000a20b0c7812 */ /* 0x000fe200078efcff */
[--C-:B------:R-:W-:Y:S02]  /*43a0*/  @!P5 IMAD.IADD R103, R103, 0x1, -R9.reuse ;  /* 0x000000016767d824 */ /* 0x100fe400078e0a09 */
[----:B------:R-:W-:Y:S01]  /*43b0*/  @!P2 IMAD.IADD R41, R41, 0x1, -R9 ;  /* 0x000000012929a824 */ /* 0x000fe200078e0a09 */
[C---:B------:R-:W-:Y:S01]  /*43c0*/  ISETP.GT.U32.AND P5, PT, R9.reuse, R2, PT ;  /* 0x000000020900720c */ /* 0x040fe20003fa4070 */
[----:B------:R-:W-:Y:S01]  /*43d0*/  @!P1 IMAD.MOV R208, RZ, RZ, -R208 ;  /* 0x000000ffffd09224 */ /* 0x000fe200078e0ad0 */
[----:B------:R-:W-:Y:S01]  /*43e0*/  ISETP.GT.U32.AND P2, PT, R9, R209, PT ;  /* 0x000000d10900720c */ /* 0x000fe20003f44070 */
[----:B------:R-:W-:Y:S01]  /*43f0*/  IMAD.MOV.U32 R16, RZ, RZ, R0 ;  /* 0x000000ffff107224 */ /* 0x000fe200078e0000 */
[----:B------:R-:W-:Y:S01]  /*4400*/  ISETP.GE.AND P1, PT, R7, RZ, PT ;  /* 0x000000ff0700720c */ /* 0x000fe20003f26270 */
[----:B------:R-:W-:Y:S01]  /*4410*/  IMAD.HI.U32 R3, R5, R210, RZ ;  /* 0x000000d205037227 */ /* 0x000fe200078e00ff */
[----:B------:R-:W-:Y:S01]  /*4420*/  LOP3.LUT R7, R11, 0xa0, RZ, 0xfc, !PT ;  /* 0x000000a00b077812 */ /* 0x000fe200078efcff */
[----:B------:R-:W-:Y:S01]  /*4430*/  STL [R1+0x1550], R208 ;  /* 0x001550d001007387 */ /* 0x000fe20000100800 */
[----:B------:R-:W-:Y:S01]  /*4440*/  IABS R8, R12 ;  /* 0x0000000c00087213 */ /* 0x000fe20000000000 */
[----:B------:R-:W-:Y:S01]  /*4450*/  @!P4 IMAD.MOV R16, RZ, RZ, -R16 ;  /* 0x000000ffff10c224 */ /* 0x000fe200078e0a10 */
[----:B------:R-:W-:Y:S01]  /*4460*/  IABS R40, R7 ;  /* 0x0000000700287213 */ /* 0x000fe20000000000 */
[----:B------:R-:W-:Y:S01]  /*4470*/  @!P6 IMAD.MOV R41, RZ, RZ, -R41 ;  /* 0x000000ffff29e224 */ /* 0x000fe200078e0a29 */
[----:B------:R-:W-:Y:S01]  /*4480*/  ISETP.GT.U32.AND P4, PT, R9, R103, PT ;  /* 0x000000670900720c */ /* 0x000fe20003f84070 */
[----:B------:R-:W-:Y:S01]  /*4490*/  @!P5 IMAD.IADD R2, R2, 0x1, -R9 ;  /* 0x000000010202d824 */ /* 0x000fe200078e0a09 */
[----:B------:R-:W-:Y:S01]  /*44a0*/  ISETP.GE.AND P6, PT, R13, RZ, PT ;  /* 0x000000ff0d00720c */ /* 0x000fe20003fc6270 */
[----:B------:R-:W-:Y:S01]  /*44b0*/  IMAD.HI.U32 R0, R5, R40, RZ ;  /* 0x0000002805007227 */ /* 0x000fe200078e00ff */
[----:B------:R1:W-:Y:S01]  /*44c0*/  STL [R1+0x48], R16 ;  /* 0x0000481001007387 */ /* 0x0003e20000100800 */
[----:B------:R-:W-:-:S02]  /*44d0*/  LOP3.LUT R13, R11, 0xac, RZ, 0xfc, !PT ;  /* 0x000000ac0b0d7812 */ /* 0x000fc400078efcff */
[----:B------:R-:W-:Y:S01]  /*44e0*/  @!P2 IMAD.IADD R209, R209, 0x1, -R9 ;  /* 0x00000001d1d1a824 */ /* 0x000fe200078e0a09 */
[----:B------:R-:W-:Y:S01]  /*44f0*/  ISETP.GT.U32.AND P5, PT, R9, R2, PT ;  /* 0x000000020900720c */ /* 0x000fe20003fa4070 */
[----:B------:R-:W-:Y:S01]  /*4500*/  IMAD.MOV R0, RZ, RZ, -R0 ;  /* 0x000000ffff007224 */ /* 0x000fe200078e0a00 */
[----:B------:R-:W-:Y:S01]  /*4510*/  STL [R1+0x1554], R41 ;  /* 0x0015542901007387 */ /* 0x000fe20000100800 */
[----:B------:R-:W-:Y:S01]  /*4520*/  IMAD.HI.U32 R6, R5, R10, RZ ;  /* 0x0000000a05067227 */ /* 0x000fe200078e00ff */
[----:B------:R-:W-:-:S03]  /*4530*/  ISETP.GT.U32.AND P2, PT, R9, R209, PT ;  /* 0x000000d10900720c */ /* 0x000fc60003f44070 */
[----:B------:R-:W-:Y:S02]  /*4540*/  IMAD R40, R9, R0, R40 ;  /* 0x0000000009287224 */ /* 0x000fe400078e0228 */
[----:B------:R-:W-:-:S04]  /*4550*/  IMAD.HI.U32 R0, R5, R8, RZ ;  /* 0x0000000805007227 */ /* 0x000fc800078e00ff */
[----:B------:R-:W-:Y:S02]  /*4560*/  IMAD.MOV R3, RZ, RZ, -R3 ;  /* 0x000000ffff037224 */ /* 0x000fe400078e0a03 */
[----:B------:R-:W-:Y:S02]  /*4570*/  IMAD.MOV R0, RZ, RZ, -R0 ;  /* 0x000000ffff007224 */ /* 0x000fe400078e0a00 */
[----:B------:R-:W-:Y:S02]  /*4580*/  IMAD.MOV R6, RZ, RZ, -R6 ;  /* 0x000000ffff067224 */ /* 0x000fe400078e0a06 */
[C---:B------:R-:W-:Y:S01]  /*4590*/  IMAD R210, R9.reuse, R3, R210 ;  /* 0x0000000309d27224 */ /* 0x040fe200078e02d2 */
[----:B------:R-:W-:Y:S01]  /*45a0*/  IABS R3, R13 ;  /* 0x0000000d00037213 */ /* 0x000fe20000000000 */
[--C-:B------:R-:W-:Y:S02]  /*45b0*/  @!P5 IMAD.IADD R2, R2, 0x1, -R9.reuse ;  /* 0x000000010202d824 */ /* 0x100fe400078e0a09 */
[C---:B------:R-:W-:Y:S01]  /*45c0*/  IMAD R105, R9.reuse, R0, R8 ;  /* 0x0000000009697224 */ /* 0x040fe200078e0208 */
[----:B------:R-:W-:Y:S01]  /*45d0*/  ISETP.GT.U32.AND P5, PT, R9, R210, PT ;  /* 0x000000d20900720c */ /* 0x000fe20003fa4070 */
[----:B------:R-:W-:Y:S01]  /*45e0*/  @!P2 IMAD.IADD R209, R209, 0x1, -R9 ;  /* 0x00000001d1d1a824 */ /* 0x000fe200078e0a09 */
[----:B------:R-:W-:Y:S01]  /*45f0*/  ISETP.GE.AND P2, PT, R7, RZ, PT ;  /* 0x000000ff0700720c */ /* 0x000fe20003f46270 */
[----:B------:R-:W-:Y:S01]  /*4600*/  IMAD R0, R9, R6, R10 ;  /* 0x0000000609007224 */ /* 0x000fe200078e020a */
[----:B------:R-:W-:Y:S01]  /*4610*/  LOP3.LUT R7, R11, 0xa8, RZ, 0xfc, !PT ;  /* 0x000000a80b077812 */ /* 0x000fe200078efcff */
[----:B-1----:R-:W-:-:S02]  /*4620*/  IMAD.MOV.U32 R16, RZ, RZ, R2 ;  /* 0x000000ffff107224 */ /* 0x002fc400078e0002 */
[----:B------:R-:W-:Y:S01]  /*4630*/  @!P4 IMAD.IADD R103, R103, 0x1, -R9 ;  /* 0x000000016767c824 */ /* 0x000fe200078e0a09 */
[C---:B------:R-:W-:Y:S01]  /*4640*/  ISETP.GT.U32.AND P4, PT, R9.reuse, R40, PT ;  /* 0x000000280900720c */ /* 0x040fe20003f84070 */
[----:B------:R-:W-:Y:S01]  /*4650*/  @!P6 IMAD.MOV R16, RZ, RZ, -R16 ;  /* 0x000000ffff10e224 */ /* 0x000fe200078e0a10 */
[----:B------:R-:W-:Y:S01]  /*4660*/  ISETP.GT.U32.AND P6, PT, R9, R0, PT ;  /* 0x000000000900720c */ /* 0x000fe20003fc4070 */
[----:B------:R-:W-:Y:S01]  /*4670*/  @!P1 IMAD.MOV R209, RZ, RZ, -R209 ;  /* 0x000000ffffd19224 */ /* 0x000fe200078e0ad1 */
[----:B------:R-:W-:Y:S01]  /*4680*/  IABS R6, R7 ;  /* 0x0000000700067213 */ /* 0x000fe20000000000 */
[----:B------:R-:W-:Y:S01]  /*4690*/  @!P5 IMAD.IADD R210, R210, 0x1, -R9 ;  /* 0x00000001d2d2d824 */ /* 0x000fe200078e0a09 */
[----:B------:R-:W-:Y:S01]  /*46a0*/  ISETP.GE.AND P1, PT, R12, RZ, PT ;  /* 0x000000ff0c00720c */ /* 0x000fe20003f26270 */
[----:B------:R-:W-:Y:S01]  /*46b0*/  @!P3 IMAD.MOV R103, RZ, RZ, -R103 ;  /* 0x000000ffff67b224 */ /* 0x000fe200078e0a67 */
[----:B------:R-:W-:Y:S01]  /*46c0*/  LOP3.LUT R12, R11, 0xaa, RZ, 0xfc, !PT ;  /* 0x000000aa0b0c7812 */ /* 0x000fe200078efcff */
[----:B------:R-:W-:-:S03]  /*46d0*/  IMAD.HI.U32 R2, R5, R6, RZ ;  /* 0x0000000605027227 */ /* 0x000fc600078e00ff */
[----:B------:R-:W-:Y:S01]  /*46e0*/  IABS R8, R12 ;  /* 0x0000000c00087213 */ /* 0x000fe20000000000 */
[----:B------:R-:W-:Y:S01]  /*46f0*/  IMAD.MOV R2, RZ, RZ, -R2 ;  /* 0x000000ffff027224 */ /* 0x000fe200078e0a02 */
[----:B------:R-:W-:Y:S01]  /*4700*/  STL [R1+0x1558], R103 ;  /* 0x0015586701007387 */ /* 0x000fe20000100800 */
[--C-:B------:R-:W-:Y:S01]  /*4710*/  @!P4 IMAD.IADD R40, R40, 0x1, -R9.reuse ;  /* 0x000000012828c824 */ /* 0x100fe200078e0a09 */
[C---:B------:R-:W-:Y:S01]  /*4720*/  ISETP.GT.U32.AND P4, PT, R9.reuse, R105, PT ;  /* 0x000000690900720c */ /* 0x040fe20003f84070 */
[----:B------:R-:W-:Y:S01]  /*4730*/  @!P6 IMAD.IADD R0, R0, 0x1, -R9 ;  /* 0x000000010000e824 */ /* 0x000fe200078e0a09 */
[C---:B------:R-:W-:Y:S01]  /*4740*/  ISETP.GT.U32.AND P6, PT, R9.reuse, R210, PT ;  /* 0x000000d20900720c */ /* 0x040fe20003fc4070 */
[C---:B------:R-:W-:Y:S01]  /*4750*/  IMAD R39, R9.reuse, R2, R6 ;  /* 0x0000000209277224 */ /* 0x040fe200078e0206 */
[----:B------:R-:W-:Y:S01]  /*4760*/  ISETP.GT.U32.AND P3, PT, R9, R40, PT ;  /* 0x000000280900720c */ /* 0x000fe20003f64070 */
[----:B------:R-:W-:Y:S01]  /*4770*/  IMAD.HI.U32 R2, R5, R8, RZ ;  /* 0x0000000805027227 */ /* 0x000fe200078e00ff */
[----:B------:R-:W-:Y:S03]  /*4780*/  STL [R1+0x155c], R209 ;  /* 0x00155cd101007387 */ /* 0x000fe60000100800 */
[----:B------:R-:W-:Y:S01]  /*4790*/  IMAD.MOV R2, RZ, RZ, -R2 ;  /* 0x000000ffff027224 */ /* 0x000fe200078e0a02 */
[----:B------:R1:W-:Y:S03]  /*47a0*/  STL [R1+0x4c], R16 ;  /* 0x00004c1001007387 */ /* 0x0003e60000100800 */
[----:B------:R-:W-:-:S02]  /*47b0*/  IMAD R107, R9, R2, R8 ;  /* 0x00000002096b7224 */ /* 0x000fc400078e0208 */
[--C-:B------:R-:W-:Y:S02]  /*47c0*/  @!P6 IMAD.IADD R210, R210, 0x1, -R9.reuse ;  /* 0x00000001d2d2e824 */ /* 0x100fe400078e0a09 */
[--C-:B------:R-:W-:Y:S01]  /*47d0*/  @!P3 IMAD.IADD R40, R40, 0x1, -R9.reuse ;  /* 0x000000012828b824 */ /* 0x100fe200078e0a09 */
[----:B------:R-:W-:Y:S01]  /*47e0*/  ISETP.GT.U32.AND P6, PT, R9, R107, PT ;  /* 0x0000006b0900720c */ /* 0x000fe20003fc4070 */
[----:B------:R-:W-:Y:S01]  /*47f0*/  @!P4 IMAD.IADD R105, R105, 0x1, -R9 ;  /* 0x000000016969c824 */ /* 0x000fe200078e0a09 */
[----:B------:R-:W-:Y:S01]  /*4800*/  ISETP.GE.AND P3, PT, R14, RZ, PT ;  /* 0x000000ff0e00720c */ /* 0x000fe20003f66270 */
[----:B------:R-:W-:Y:S01]  /*4810*/  @!P2 IMAD.MOV R40, RZ, RZ, -R40 ;  /* 0x000000ffff28a224 */ /* 0x000fe200078e0a28 */
[----:B------:R-:W-:Y:S01]  /*4820*/  LOP3.LUT R14, R11, 0xae, RZ, 0xfc, !PT ;  /* 0x000000ae0b0e7812 */ /* 0x000fe200078efcff */
[----:B------:R-:W-:Y:S01]  /*4830*/  IMAD.MOV.U32 R8, RZ, RZ, R3 ;  /* 0x000000ffff087224 */ /* 0x000fe200078e0003 */
[----:B------:R-:W-:Y:S02]  /*4840*/  ISETP.GT.U32.AND P2, PT, R9, R0, PT ;  /* 0x000000000900720c */ /* 0x000fe40003f44070 */
[----:B------:R-:W-:Y:S01]  /*4850*/  ISETP.GE.AND P4, PT, R15, RZ, PT ;  /* 0x000000ff0f00720c */ /* 0x000fe20003f86270 */
[----:B------:R-:W-:Y:S01]  /*4860*/  IMAD.HI.U32 R2, R5, R8, RZ ;  /* 0x0000000805027227 */ /* 0x000fe200078e00ff */
[----:B------:R-:W-:Y:S01]  /*4870*/  LOP3.LUT R15, R11, 0xb0, RZ, 0xfc, !PT ;  /* 0x000000b00b0f7812 */ /* 0x000fe200078efcff */
[----:B------:R-:W-:Y:S01]  /*4880*/  STL [R1+0x1560], R40 ;  /* 0x0015602801007387 */ /* 0x000fe20000100800 */
[----:B------:R-:W-:Y:S01]  /*4890*/  IABS R10, R14 ;  /* 0x0000000e000a7213 */ /* 0x000fe20000000000 */
[----:B------:R-:W-:Y:S01]  /*48a0*/  @!P6 IMAD.IADD R107, R107, 0x1, -R9 ;  /* 0x000000016b6be824 */ /* 0x000fe200078e0a09 */
[----:B------:R-:W-:Y:S01]  /*48b0*/  IABS R38, R15 ;  /* 0x0000000f00267213 */ /* 0x000fe20000000000 */
[----:B------:R-:W-:Y:S01]  /*48c0*/  IMAD.MOV R2, RZ, RZ, -R2 ;  /* 0x000000ffff027224 */ /* 0x000fe200078e0a02 */
[----:B------:R-:W-:Y:S01]  /*48d0*/  ISETP.GT.U32.AND P5, PT, R9, R105, PT ;  /* 0x000000690900720c */ /* 0x000fe20003fa4070 */
[----:B------:R-:W-:Y:S01]  /*48e0*/  IMAD.HI.U32 R3, R5, R10, RZ ;  /* 0x0000000a05037227 */ /* 0x000fe200078e00ff */
[----:B------:R-:W-:-:S03]  /*48f0*/  ISETP.GT.U32.AND P6, PT, R9, R107, PT ;  /* 0x0000006b0900720c */ /* 0x000fc60003fc4070 */
[----:B------:R-:W-:Y:S01]  /*4900*/  @!P2 IMAD.IADD R0, R0, 0x1, -R9 ;  /* 0x000000010000a824 */ /* 0x000fe200078e0a09 */
[----:B------:R-:W-:Y:S01]  /*4910*/  ISETP.GE.AND P2, PT, R7, RZ, PT ;  /* 0x000000ff0700720c */ /* 0x000fe20003f46270 */
[----:B------:R-:W-:Y:S01]  /*4920*/  IMAD.HI.U32 R6, R5, R38, RZ ;  /* 0x0000002605067227 */ /* 0x000fe200078e00ff */
[----:B------:R-:W-:-:S03]  /*4930*/  LOP3.LUT R7, R11, 0xb2, RZ, 0xfc, !PT ;  /* 0x000000b20b077812 */ /* 0x000fc600078efcff */
[----:B------:R-:W-:Y:S02]  /*4940*/  IMAD.MOV R3, RZ, RZ, -R3 ;  /* 0x000000ffff037224 */ /* 0x000fe400078e0a03 */
[C---:B------:R-:W-:Y:S02]  /*4950*/  IMAD R211, R9.reuse, R2, R8 ;  /* 0x0000000209d37224 */ /* 0x040fe400078e0208 */
[----:B------:R-:W-:Y:S02]  /*4960*/  IMAD.MOV R6, RZ, RZ, -R6 ;  /* 0x000000ffff067224 */ /* 0x000fe400078e0a06 */
[----:B------:R-:W-:Y:S01]  /*4970*/  IMAD R2, R9, R3, R10 ;  /* 0x0000000309027224 */ /* 0x000fe200078e020a */
[----:B------:R-:W-:Y:S01]  /*4980*/  LOP3.LUT R10, R11, 0xb4, RZ, 0xfc, !PT ;  /* 0x000000b40b0a7812 */ /* 0x000fe200078efcff */
[----:B-1----:R-:W-:Y:S02]  /*4990*/  IMAD.MOV.U32 R16, RZ, RZ, R0 ;  /* 0x000000ffff107224 */ /* 0x002fe400078e0000 */
[C---:B------:R-:W-:Y:S01]  /*49a0*/  IMAD R38, R9.reuse, R6, R38 ;  /* 0x0000000609267224 */ /* 0x040fe200078e0226 */
[----:B------:R-:W-:Y:S01]  /*49b0*/  IABS R6, R7 ;  /* 0x0000000700067213 */ /* 0x000fe20000000000 */
[----:B------:R-:W-:Y:S01]  /*49c0*/  @!P4 IMAD.MOV R16, RZ, RZ, -R16 ;  /* 0x000000ffff10c224 */ /* 0x000fe200078e0a10 */
[----:B------:R-:W-:Y:S01]  /*49d0*/  ISETP.GT.U32.AND P4, PT, R9, R2, PT ;  /* 0x000000020900720c */ /* 0x000fe20003f84070 */
[--C-:B------:R-:W-:Y:S01]  /*49e0*/  @!P6 IMAD.IADD R107, R107, 0x1, -R9.reuse ;  /* 0x000000016b6be824 */ /* 0x100fe200078e0a09 */
[----:B------:R-:W-:Y:S01]  /*49f0*/  ISETP.GT.U32.AND P6, PT, R9, R38, PT ;  /* 0x000000260900720c */ /* 0x000fe20003fc4070 */
[----:B------:R-:W-:Y:S01]  /*4a00*/  @!P5 IMAD.IADD R105, R105, 0x1, -R9 ;  /* 0x000000016969d824 */ /* 0x000fe200078e0a09 */
[----:B------:R-:W-:Y:S01]  /*4a10*/  ISETP.GT.U32.AND P5, PT, R9, R39, PT ;  /* 0x000000270900720c */ /* 0x000fe20003fa4070 */
[----:B------:R-:W-:Y:S01]  /*4a20*/  IMAD.HI.U32 R0, R5, R6, RZ ;  /* 0x0000000605007227 */ /* 0x000fe200078e00ff */
[----:B------:R-:W-:-:S03]  /*4a30*/  IABS R212, R10 ;  /* 0x0000000a00d47213 */ /* 0x000fc60000000000 */
[----:B------:R-:W-:Y:S01]  /*4a40*/  @!P3 IMAD.MOV R210, RZ, RZ, -R210 ;  /* 0x000000ffffd2b224 */ /* 0x000fe200078e0ad2 */
[----:B------:R-:W-:Y:S01]  /*4a50*/  ISETP.GT.U32.AND P3, PT, R9, R211, PT ;  /* 0x000000d30900720c */ /* 0x000fe20003f64070 */
[----:B------:R-:W-:Y:S02]  /*4a60*/  IMAD.MOV R109, RZ, RZ, -R0 ;  /* 0x000000ffff6d7224 */ /* 0x000fe400078e0a00 */
[--C-:B------:R-:W-:Y:S02]  /*4a70*/  @!P4 IMAD.IADD R2, R2, 0x1, -R9.reuse ;  /* 0x000000010202c824 */ /* 0x100fe400078e0a09 */
[----:B------:R-:W-:Y:S02]  /*4a80*/  @!P6 IMAD.IADD R38, R38, 0x1, -R9 ;  /* 0x000000012626e824 */ /* 0x000fe400078e0a09 */
[----:B------:R-:W-:Y:S01]  /*4a90*/  IMAD.HI.U32 R0, R5, R212, RZ ;  /* 0x000000d405007227 */ /* 0x000fe200078e00ff */
[----:B------:R-:W-:-:S03]  /*4aa0*/  ISETP.GT.U32.AND P6, PT, R9, R2, PT ;  /* 0x000000020900720c */ /* 0x000fc60003fc4070 */
[----:B------:R-:W-:Y:S01]  /*4ab0*/  @!P5 IMAD.IADD R39, R39, 0x1, -R9 ;  /* 0x000000012727d824 */ /* 0x000fe200078e0a09 */
[----:B------:R-:W-:Y:S01]  /*4ac0*/  ISETP.GE.AND P5, PT, R12, RZ, PT ;  /* 0x000000ff0c00720c */ /* 0x000fe20003fa6270 */
[----:B------:R-:W-:Y:S01]  /*4ad0*/  IMAD.MOV R0, RZ, RZ, -R0 ;  /* 0x000000ffff007224 */ /* 0x000fe200078e0a00 */
[----:B------:R-:W-:Y:S01]  /*4ae0*/  LOP3.LUT R12, R11, 0xb6, RZ, 0xfc, !PT ;  /* 0x000000b60b0c7812 */ /* 0x000fe200078efcff */
[----:B------:R-:W-:Y:S01]  /*4af0*/  @!P1 IMAD.MOV R105, RZ, RZ, -R105 ;  /* 0x000000ffff699224 */ /* 0x000fe200078e0a69 */
[C---:B------:R-:W-:Y:S01]  /*4b00*/  ISETP.GT.U32.AND P1, PT, R9.reuse, R39, PT ;  /* 0x000000270900720c */ /* 0x040fe20003f24070 */
[----:B------:R-:W-:Y:S02]  /*4b10*/  IMAD R212, R9, R0, R212 ;  /* 0x0000000009d47224 */ /* 0x000fe400078e02d4 */
[--C-:B------:R-:W-:Y:S01]  /*4b20*/  @!P3 IMAD.IADD R211, R211, 0x1, -R9.reuse ;  /* 0x00000001d3d3b824 */ /* 0x100fe200078e0a09 */
[----:B------:R-:W-:Y:S01]  /*4b30*/  ISETP.GE.AND P3, PT, R14, RZ, PT ;  /* 0x000000ff0e00720c */ /* 0x000fe20003f66270 */
[----:B------:R-:W-:Y:S01]  /*4b40*/  @!P6 IMAD.IADD R2, R2, 0x1, -R9 ;  /* 0x000000010202e824 */ /* 0x000fe200078e0a09 */
[C---:B------:R-:W-:Y:S01]  /*4b50*/  ISETP.GT.U32.AND P6, PT, R9.reuse, R212, PT ;  /* 0x000000d40900720c */ /* 0x040fe20003fc4070 */
[C---:B------:R-:W-:Y:S01]  /*4b60*/  IMAD R109, R9.reuse, R109, R6 ;  /* 0x0000006d096d7224 */ /* 0x040fe200078e0206 */
[----:B------:R-:W-:Y:S01]  /*4b70*/  ISETP.GT.U32.AND P4, PT, R9, R211, PT ;  /* 0x000000d30900720c */ /* 0x000fe20003f84070 */
[----:B------:R-:W-:Y:S01]  /*4b80*/  @!P5 IMAD.MOV R107, RZ, RZ, -R107 ;  /* 0x000000ffff6bd224 */ /* 0x000fe200078e0a6b */
[----:B------:R-:W-:Y:S01]  /*4b90*/  IABS R6, R12 ;  /* 0x0000000c00067213 */ /* 0x000fe20000000000 */
[----:B------:R-:W-:Y:S01]  /*4ba0*/  STL [R1+0x1564], R105 ;  /* 0x0015646901007387 */ /* 0x000fe20000100800 */
[----:B------:R-:W-:Y:S01]  /*4bb0*/  LOP3.LUT R14, R11, 0xba, RZ, 0xfc, !PT ;  /* 0x000000ba0b0e7812 */ /* 0x000fe200078efcff */
[--C-:B------:R-:W-:Y:S01]  /*4bc0*/  @!P1 IMAD.IADD R39, R39, 0x1, -R9.reuse ;  /* 0x0000000127279824 */ /* 0x100fe200078e0a09 */
[----:B------:R-:W-:Y:S01]  /*4bd0*/  ISETP.GE.AND P1, PT, R13, RZ, PT ;  /* 0x000000ff0d00720c */ /* 0x000fe20003f26270 */
[----:B------:R-:W-:Y:S01]  /*4be0*/  IMAD.HI.U32 R0, R5, R6, RZ ;  /* 0x0000000605007227 */ /* 0x000fe200078e00ff */
[----:B------:R-:W-:Y:S01]  /*4bf0*/  LOP3.LUT R13, R11, 0xb8, RZ, 0xfc, !PT ;  /* 0x000000b80b0d7812 */ /* 0x000fe200078efcff */
[----:B------:R-:W-:Y:S01]  /*4c00*/  STL [R1+0x1568], R210 ;  /* 0x001568d201007387 */ /* 0x000fe20000100800 */
[----:B------:R-:W-:Y:S01]  /*4c10*/  IABS R110, R14 ;  /* 0x0000000e006e7213 */ /* 0x000fe20000000000 */
[--C-:B------:R-:W-:Y:S01]  /*4c20*/  @!P6 IMAD.IADD R212, R212, 0x1, -R9.reuse ;  /* 0x00000001d4d4e824 */ /* 0x100fe200078e0a09 */
[----:B------:R-:W-:Y:S01]  /*4c30*/  IABS R8, R13 ;  /* 0x0000000d00087213 */ /* 0x000fe20000000000 */
[----:B------:R-:W-:Y:S01]  /*4c40*/  IMAD.MOV R0, RZ, RZ, -R0 ;  /* 0x000000ffff007224 */ /* 0x000fe200078e0a00 */
[----:B------:R1:W-:Y:S01]  /*4c50*/  STL [R1+0x50], R16 ;  /* 0x0000501001007387 */ /* 0x0003e20000100800 */
[----:B------:R-:W-:Y:S01]  /*4c60*/  @!P4 IMAD.IADD R211, R211, 0x1, -R9 ;  /* 0x00000001d3d3c824 */ /* 0x000fe200078e0a09 */
[C---:B------:R-:W-:Y:S01]  /*4c70*/  ISETP.GT.U32.AND P5, PT, R9.reuse, R212, PT ;  /* 0x000000d40900720c */ /* 0x040fe20003fa4070 */
[C---:B------:R-:W-:Y:S01]  /*4c80*/  IMAD R0, R9.reuse, R0, R6 ;  /* 0x0000000009007224 */ /* 0x040fe200078e0206 */
[----:B------:R-:W-:Y:S01]  /*4c90*/  ISETP.GT.U32.AND P4, PT, R9, R109, PT ;  /* 0x0000006d0900720c */ /* 0x000fe20003f84070 */
[----:B------:R-:W-:-:S04]  /*4ca0*/  IMAD.HI.U32 R3, R5, R8, RZ ;  /* 0x0000000805037227 */ /* 0x000fc800078e00ff */
[----:B------:R-:W-:Y:S01]  /*4cb0*/  @!P1 IMAD.MOV R211, RZ, RZ, -R211 ;  /* 0x000000ffffd39224 */ /* 0x000fe200078e0ad3 */
[C---:B------:R-:W-:Y:S01]  /*4cc0*/  ISETP.GT.U32.AND P1, PT, R9.reuse, R0, PT ;  /* 0x000000000900720c */ /* 0x040fe20003f24070 */
[----:B------:R-:W-:Y:S02]  /*4cd0*/  IMAD.MOV R3, RZ, RZ, -R3 ;  /* 0x000000ffff037224 */ /* 0x000fe400078e0a03 */
[----:B------:R-:W-:Y:S01]  /*4ce0*/  @!P2 IMAD.MOV R39, RZ, RZ, -R39 ;  /* 0x000000ffff27a224 */ /* 0x000fe200078e0a27 */
[C---:B------:R-:W-:Y:S01]  /*4cf0*/  ISETP.GT.U32.AND P2, PT, R9.reuse, R38, PT ;  /* 0x000000260900720c */ /* 0x040fe20003f44070 */
[----:B------:R-:W-:Y:S01]  /*4d00*/  IMAD R37, R9, R3, R8 ;  /* 0x0000000309257224 */ /* 0x000fe200078e0208 */
[----:B------:R-:W-:Y:S01]  /*4d10*/  LOP3.LUT R3, R11, 0xbc, RZ, 0xfc, !PT ;  /* 0x000000bc0b037812 */ /* 0x000fe200078efcff */
[--C-:B------:R-:W-:Y:S01]  /*4d20*/  @!P5 IMAD.IADD R212, R212, 0x1, -R9.reuse ;  /* 0x00000001d4d4d824 */ /* 0x100fe200078e0a09 */
[----:B------:R-:W-:Y:S01]  /*4d30*/  STL [R1+0x156c], R39 ;  /* 0x00156c2701007387 */ /* 0x000fe20000100800 */
[--C-:B------:R-:W-:Y:S01]  /*4d40*/  @!P4 IMAD.IADD R109, R109, 0x1, -R9.reuse ;  /* 0x000000016d6dc824 */ /* 0x100fe200078e0a09 */
[C---:B------:R-:W-:Y:S01]  /*4d50*/  ISETP.GT.U32.AND P5, PT, R9.reuse, R37, PT ;  /* 0x000000250900720c */ /* 0x040fe20003fa4070 */
[----:B-1----:R-:W-:Y:S01]  /*4d60*/  IMAD.MOV.U32 R16, RZ, RZ, R2 ;  /* 0x000000ffff107224 */ /* 0x002fe200078e0002 */
[----:B------:R-:W-:Y:S01]  /*4d70*/  IABS R6, R3 ;  /* 0x0000000300067213 */ /* 0x000fe20000000000 */
[--C-:B------:R-:W-:Y:S01]  /*4d80*/  @!P1 IMAD.IADD R0, R0, 0x1, -R9.reuse ;  /* 0x0000000100009824 */ /* 0x100fe200078e0a09 */
[----:B------:R-:W-:Y:S01]  /*4d90*/  ISETP.GT.U32.AND P6, PT, R9, R109, PT ;  /* 0x0000006d0900720c */ /* 0x000fe20003fc4070 */
[----:B------:R-:W-:Y:S01]  /*4da0*/  IMAD.HI.U32 R2, R5, R110, RZ ;  /* 0x0000006e05027227 */ /* 0x000fe200078e00ff */
[----:B------:R-:W-:Y:S01]  /*4db0*/  ISETP.GE.AND P4, PT, R7, RZ, PT ;  /* 0x000000ff0700720c */ /* 0x000fe20003f86270 */
[----:B------:R-:W-:Y:S01]  /*4dc0*/  STL [R1+0x1570], R107 ;  /* 0x0015706b01007387 */ /* 0x000fe20000100800 */
[----:B------:R-:W-:Y:S01]  /*4dd0*/  ISETP.GT.U32.AND P1, PT, R9, R0, PT ;  /* 0x000000000900720c */ /* 0x000fe20003f24070 */
[----:B------:R-:W-:Y:S01]  /*4de0*/  @!P3 IMAD.MOV R16, RZ, RZ, -R16 ;  /* 0x000000ffff10b224 */ /* 0x000fe200078e0a10 */
[----:B------:R-:W-:Y:S01]  /*4df0*/  ISETP.GE.AND P3, PT, R10, RZ, PT ;  /* 0x000000ff0a00720c */ /* 0x000fe20003f66270 */
[----:B------:R-:W-:Y:S01]  /*4e00*/  IMAD.MOV R2, RZ, RZ, -R2 ;  /* 0x000000ffff027224 */ /* 0x000fe200078e0a02 */
[----:B------:R-:W-:Y:S01]  /*4e10*/  LOP3.LUT R7, R11, 0xbe, RZ, 0xfc, !PT ;  /* 0x000000be0b077812 */ /* 0x000fe200078efcff */
[--C-:B------:R-:W-:Y:S01]  /*4e20*/  @!P2 IMAD.IADD R38, R38, 0x1, -R9.reuse ;  /* 0x000000012626a824 */ /* 0x100fe200078e0a09 */
[----:B------:R-:W-:Y:S01]  /*4e30*/  ISETP.GE.AND P2, PT, R15, RZ, PT ;  /* 0x000000ff0f00720c */ /* 0x000fe20003f46270 */
[----:B------:R-:W-:Y:S01]  /*4e40*/  IMAD R110, R9, R2, R110 ;  /* 0x00000002096e7224 */ /* 0x000fe200078e026e */
[----:B------:R-:W-:Y:S01]  /*4e50*/  IABS R8, R7 ;  /* 0x0000000700087213 */ /* 0x000fe20000000000 */
[--C-:B------:R-:W-:Y:S01]  /*4e60*/  @!P5 IMAD.IADD R37, R37, 0x1, -R9.reuse ;  /* 0x000000012525d824 */ /* 0x100fe200078e0a09 */
[----:B------:R-:W-:Y:S01]  /*4e70*/  LOP3.LUT R10, R11, 0xc0, RZ, 0xfc, !PT ;  /* 0x000000c00b0a7812 */ /* 0x000fe200078efcff */
[----:B------:R-:W-:Y:S01]  /*4e80*/  IMAD.HI.U32 R2, R5, R6, RZ ;  /* 0x0000000605027227 */ /* 0x000fe200078e00ff */
[----:B------:R-:W-:Y:S02]  /*4e90*/  STL [R1+0x1574], R211 ;  /* 0x001574d301007387 */ /* 0x000fe40000100800 */
[----:B------:R-:W-:Y:S01]  /*4ea0*/  ISETP.GT.U32.AND P5, PT, R9, R37, PT ;  /* 0x000000250900720c */ /* 0x000fe20003fa4070 */
[----:B------:R-:W-:Y:S01]  /*4eb0*/  IMAD.MOV R2, RZ, RZ, -R2 ;  /* 0x000000ffff027224 */ /* 0x000fe200078e0a02 */
[----:B------:R-:W-:Y:S01]  /*4ec0*/  IABS R36, R10 ;  /* 0x0000000a00247213 */ /* 0x000fe20000000000 */
[--C-:B------:R-:W-:Y:S01]  /*4ed0*/  @!P6 IMAD.IADD R109, R109, 0x1, -R9.reuse ;  /* 0x000000016d6de824 */ /* 0x100fe200078e0a09 */
[----:B------:R-:W-:Y:S01]  /*4ee0*/  ISETP.GE.AND P6, PT, R13, RZ, PT ;  /* 0x000000ff0d00720c */ /* 0x000fe20003fc6270 */
[----:B------:R-:W-:Y:S01]  /*4ef0*/  @!P3 IMAD.MOV R212, RZ, RZ, -R212 ;  /* 0x000000ffffd4b224 */ /* 0x000fe200078e0ad4 */
[----:B------:R-:W-:Y:S01]  /*4f00*/  ISETP.GT.U32.AND P3, PT, R9, R110, PT ;  /* 0x0000006e0900720c */ /* 0x000fe20003f64070 */
[----:B------:R-:W-:Y:S01]  /*4f10*/  @!P1 IMAD.IADD R0, R0, 0x1, -R9 ;  /* 0x0000000100009824 */ /* 0x000fe200078e0a09 */
[----:B------:R-:W-:Y:S01]  /*4f20*/  ISETP.GE.AND P1, PT, R3, RZ, PT ;  /* 0x000000ff0300720c */ /* 0x000fe20003f26270 */
[----:B------:R-:W-:Y:S01]  /*4f30*/  IMAD R213, R9, R2, R6 ;  /* 0x0000000209d57224 */ /* 0x000fe200078e0206 */
[----:B------:R-:W-:Y:S01]  /*4f40*/  LOP3.LUT R3, R11, 0xc2, RZ, 0xfc, !PT ;  /* 0x000000c20b037812 */ /* 0x000fe200078efcff */
[----:B------:R-:W-:Y:S01]  /*4f50*/  IMAD.HI.U32 R2, R5, R8, RZ ;  /* 0x0000000805027227 */ /* 0x000fe200078e00ff */
[----:B------:R-:W-:-:S02]  /*4f60*/  LOP3.LUT R13, R11, 0xca, RZ, 0xfc, !PT ;  /* 0x000000ca0b0d7812 */ /* 0x000fc400078efcff */
[----:B------:R-:W-:Y:S01]  /*4f70*/  IABS R6, R3 ;  /* 0x0000000300067213 */ /* 0x000fe20000000000 */
[----:B------:R-:W-:Y:S01]  /*4f80*/  @!P2 IMAD.MOV R38, RZ, RZ, -R38 ;  /* 0x000000ffff26a224 */ /* 0x000fe200078e0a26 */
[----:B------:R-:W-:Y:S01]  /*4f90*/  ISETP.GE.AND P2, PT, R12, RZ, PT ;  /* 0x000000ff0c00720c */ /* 0x000fe20003f46270 */
[----:B------:R-:W-:Y:S01]  /*4fa0*/  IMAD.MOV.U32 R15, RZ, RZ, R0 ;  /* 0x000000ffff0f7224 */ /* 0x000fe200078e0000 */
[----:B------:R-:W-:Y:S01]  /*4fb0*/  LOP3.LUT R12, R11, 0xc8, RZ, 0xfc, !PT ;  /* 0x000000c80b0c7812 */ /* 0x000fe200078efcff */
[----:B------:R-:W-:Y:S01]  /*4fc0*/  IMAD.MOV R0, RZ, RZ, -R2 ;  /* 0x000000ffff007224 */ /* 0x000fe200078e0a02 */
[----:B------:R-:W-:Y:S01]  /*4fd0*/  IABS R112, R13 ;  /* 0x0000000d00707213 */ /* 0x000fe20000000000 */
[----:B------:R-:W-:Y:S01]  /*4fe0*/  @!P5 IMAD.IADD R37, R37, 0x1, -R9 ;  /* 0x000000012525d824 */ /* 0x000fe200078e0a09 */
[----:B------:R-:W-:Y:S01]  /*4ff0*/  ISETP.GE.AND P5, PT, R7, RZ, PT ;  /* 0x000000ff0700720c */ /* 0x000fe20003fa6270 */
[----:B------:R-:W-:Y:S01]  /*5000*/  IMAD R0, R9, R0, R8 ;  /* 0x0000000009007224 */ /* 0x000fe200078e0208 */
[----:B------:R-:W-:Y:S01]  /*5010*/  LOP3.LUT R7, R11, 0xc4, RZ, 0xfc, !PT ;  /* 0x000000c40b077812 */ /* 0x000fe200078efcff */
[----:B------:R-:W-:Y:S01]  /*5020*/  @!P6 IMAD.MOV R37, RZ, RZ, -R37 ;  /* 0x000000ffff25e224 */ /* 0x000fe200078e0a25 */
[----:B------:R-:W-:Y:S01]  /*5030*/  IABS R8, R12 ;  /* 0x0000000c00087213 */ /* 0x000fe20000000000 */
[----:B------:R-:W-:Y:S01]  /*5040*/  @!P3 IMAD.IADD R110, R110, 0x1, -R9 ;  /* 0x000000016e6eb824 */ /* 0x000fe200078e0a09 */
[C---:B------:R-:W-:Y:S01]  /*5050*/  ISETP.GT.U32.AND P6, PT, R9.reuse, R0, PT ;  /* 0x000000000900720c */ /* 0x040fe20003fc4070 */
[----:B------:R-:W-:Y:S01]  /*5060*/  @!P2 IMAD.MOV R15, RZ, RZ, -R15 ;  /* 0x000000ffff0fa224 */ /* 0x000fe200078e0a0f */
[----:B------:R-:W-:Y:S01]  /*5070*/  ISETP.GT.U32.AND P2, PT, R9, R213, PT ;  /* 0x000000d50900720c */ /* 0x000fe20003f44070 */
[----:B------:R-:W-:Y:S01]  /*5080*/  IMAD.HI.U32 R2, R5, R36, RZ ;  /* 0x0000002405027227 */ /* 0x000fe200078e00ff */
[C---:B------:R-:W-:Y:S01]  /*5090*/  ISETP.GT.U32.AND P3, PT, R9.reuse, R110, PT ;  /* 0x0000006e0900720c */ /* 0x040fe20003f64070 */
[----:B------:R-:W-:Y:S01]  /*50a0*/  STL [R1+0x1578], R38 ;  /* 0x0015782601007387 */ /* 0x000fe20000100800 */
[----:B------:R-:W-:Y:S01]  /*50b0*/  IABS R214, R7 ;  /* 0x0000000700d67213 */ /* 0x000fe20000000000 */
[----:B------:R-:W-:Y:S01]  /*50c0*/  @!P4 IMAD.MOV R109, RZ, RZ, -R109 ;  /* 0x000000ffff6dc224 */ /* 0x000fe200078e0a6d */
[----:B------:R-:W-:Y:S01]  /*50d0*/  ISETP.GE.AND P4, PT, R14, RZ, PT ;  /* 0x000000ff0e00720c */ /* 0x000fe20003f86270 */
[----:B------:R-:W-:Y:S01]  /*50e0*/  IMAD.MOV R2, RZ, RZ, -R2 ;  /* 0x000000ffff027224 */ /* 0x000fe200078e0a02 */
[----:B------:R1:W-:Y:S03]  /*50f0*/  STL [R1+0x54], R16 ;  /* 0x0000541001007387 */ /* 0x0003e60000100800 */
[----:B------:R-:W-:Y:S01]  /*5100*/  IMAD R36, R9, R2, R36 ;  /* 0x0000000209247224 */ /* 0x000fe200078e0224 */
[----:B------:R-:W-:Y:S01]  /*5110*/  STL [R1+0x157c], R109 ;  /* 0x00157c6d01007387 */ /* 0x000fe20000100800 */
[----:B------:R-:W-:-:S02]  /*5120*/  @!P6 IMAD.IADD R0, R0, 0x1, -R9 ;  /* 0x000000010000e824 */ /* 0x000fc400078e0a09 */
[----:B------:R-:W-:Y:S01]  /*5130*/  IMAD.HI.U32 R2, R5, R6, RZ ;  /* 0x0000000605027227 */ /* 0x000fe200078e00ff */
[----:B------:R-:W-:Y:S02]  /*5140*/  STL [R1+0x1580], R212 ;  /* 0x001580d401007387 */ /* 0x000fe40000100800 */
[----:B------:R-:W-:Y:S01]  /*5150*/  ISETP.GT.U32.AND P6, PT, R9, R0, PT ;  /* 0x000000000900720c */ /* 0x000fe20003fc4070 */
[--C-:B------:R-:W-:Y:S01]  /*5160*/  @!P2 IMAD.IADD R213, R213, 0x1, -R9.reuse ;  /* 0x00000001d5d5a824 */ /* 0x100fe200078e0a09 */
[----:B------:R2:W-:Y:S01]  /*5170*/  STL [R1+0x58], R15 ;  /* 0x0000580f01007387 */ /* 0x0005e20000100800 */
[--C-:B------:R-:W-:Y:S01]  /*5180*/  @!P3 IMAD.IADD R110, R110, 0x1, -R9.reuse ;  /* 0x000000016e6eb824 */ /* 0x100fe200078e0a09 */
[----:B------:R-:W-:Y:S01]  /*5190*/  ISETP.GE.AND P3, PT, R10, RZ, PT ;  /* 0x000000ff0a00720c */ /* 0x000fe20003f66270 */
[----:B------:R-:W-:Y:S01]  /*51a0*/  IMAD.MOV R111, RZ, RZ, -R2 ;  /* 0x000000ffff6f7224 */ /* 0x000fe200078e0a02 */
[----:B------:R-:W-:Y:S01]  /*51b0*/  ISETP.GT.U32.AND P2, PT, R9, R213, PT ;  /* 0x000000d50900720c */ /* 0x000fe20003f44070 */
[----:B------:R-:W-:Y:S01]  /*51c0*/  IMAD.HI.U32 R2, R5, R214, RZ ;  /* 0x000000d605027227 */ /* 0x000fe200078e00ff */
[C---:B------:R-:W-:Y:S01]  /*51d0*/  LOP3.LUT R10, R11.reuse, 0xc6, RZ, 0xfc, !PT ;  /* 0x000000c60b0a7812 */ /* 0x040fe200078efcff */
[----:B------:R-:W-:Y:S01]  /*51e0*/  STL [R1+0x1584], R37 ;  /* 0x0015842501007387 */ /* 0x000fe20000100800 */
[----:B-1----:R-:W-:Y:S01]  /*51f0*/  LOP3.LUT R16, R11, 0xd8, RZ, 0xfc, !PT ;  /* 0x000000d80b107812 */ /* 0x002fe200078efcff */
[----:B------:R-:W-:Y:S01]  /*5200*/  @!P4 IMAD.MOV R110, RZ, RZ, -R110 ;  /* 0x000000ffff6ec224 */ /* 0x000fe200078e0a6e */
[----:B------:R-:W-:Y:S01]  /*5210*/  ISETP.GT.U32.AND P4, PT, R9, R36, PT ;  /* 0x000000240900720c */ /* 0x000fe20003f84070 */
[----:B------:R-:W-:Y:S01]  /*5220*/  IMAD.MOV R2, RZ, RZ, -R2 ;  /* 0x000000ffff027224 */ /* 0x000fe200078e0a02 */
[----:B--2---:R-:W-:Y:S01]  /*5230*/  LOP3.LUT R15, R11, 0xd6, RZ, 0xfc, !PT ;  /* 0x000000d60b0f7812 */ /* 0x004fe200078efcff */
[C---:B------:R-:W-:Y:S01]  /*5240*/  IMAD R111, R9.reuse, R111, R6 ;  /* 0x0000006f096f7224 */ /* 0x040fe200078e0206 */
[----:B------:R-:W-:Y:S01]  /*5250*/  IABS R6, R10 ;  /* 0x0000000a00067213 */ /* 0x000fe20000000000 */
[----:B------:R-:W-:Y:S01]  /*5260*/  IMAD R214, R9, R2, R214 ;  /* 0x0000000209d67224 */ /* 0x000fe200078e02d6 */
[----:B------:R-:W-:Y:S01]  /*5270*/  STL [R1+0x1588], R110 ;  /* 0x0015886e01007387 */ /* 0x000fe20000100800 */
[----:B------:R-:W-:-:S02]  /*5280*/  @!P6 IMAD.IADD R0, R0, 0x1, -R9 ;  /* 0x000000010000e824 */ /* 0x000fc400078e0a09 */
[----:B------:R-:W-:Y:S01]  /*5290*/  @!P2 IMAD.IADD R213, R213, 0x1, -R9 ;  /* 0x00000001d5d5a824 */ /* 0x000fe200078e0a09 */
[----:B------:R-:W-:Y:S01]  /*52a0*/  ISETP.GT.U32.AND P6, PT, R9, R214, PT ;  /* 0x000000d60900720c */ /* 0x000fe20003fc4070 */
[----:B------:R-:W-:Y:S01]  /*52b0*/  IMAD.HI.U32 R2, R5, R6, RZ ;  /* 0x0000000605027227 */ /* 0x000fe200078e00ff */
[----:B------:R-:W-:-:S03]  /*52c0*/  ISETP.GT.U32.AND P2, PT, R9, R111, PT ;  /* 0x0000006f0900720c */ /* 0x000fc60003f44070 */
[--C-:B------:R-:W-:Y:S02]  /*52d0*/  @!P4 IMAD.IADD R36, R36, 0x1, -R9.reuse ;  /* 0x000000012424c824 */ /* 0x100fe400078e0a09 */
[----:B------:R-:W-:Y:S02]  /*52e0*/  IMAD.MOV.U32 R14, RZ, RZ, R0 ;  /* 0x000000ffff0e7224 */ /* 0x000fe400078e0000 */
[----:B------:R-:W-:Y:S01]  /*52f0*/  IMAD.MOV R2, RZ, RZ, -R2 ;  /* 0x000000ffff027224 */ /* 0x000fe200078e0a02 */
[----:B------:R-:W-:Y:S01]  /*5300*/  ISETP.GT.U32.AND P4, PT, R9, R36, PT ;  /* 0x000000240900720c */ /* 0x000fe20003f84070 */
[----:B------:R-:W-:Y:S02]  /*5310*/  @!P5 IMAD.MOV R14, RZ, RZ, -R14 ;  /* 0x000000ffff0ed224 */ /* 0x000fe400078e0a0e */
[--C-:B------:R-:W-:Y:S01]  /*5320*/  @!P6 IMAD.IADD R214, R214, 0x1, -R9.reuse ;  /* 0x00000001d6d6e824 */ /* 0x100fe200078e0a09 */
[----:B------:R-:W-:Y:S01]  /*5330*/  ISETP.GE.AND P6, PT, R7, RZ, PT ;  /* 0x000000ff0700720c */ /* 0x000fe20003fc6270 */
[----:B------:R-:W-:Y:S01]  /*5340*/  @!P2 IMAD.IADD R111, R111, 0x1, -R9 ;  /* 0x000000016f6fa824 */ /* 0x000fe200078e0a09 */
[----:B------:R-:W-:Y:S01]  /*5350*/  ISETP.GE.AND P2, PT, R3, RZ, PT ;  /* 0x000000ff0300720c */ /* 0x000fe20003f46270 */
[C---:B------:R-:W-:Y:S01]  /*5360*/  IMAD R2, R9.reuse, R2, R6 ;  /* 0x0000000209027224 */ /* 0x040fe200078e0206 */
[----:B------:R-:W-:Y:S01]  /*5370*/  ISETP.GT.U32.AND P5, PT, R9, R214, PT ;  /* 0x000000d60900720c */ /* 0x000fe20003fa4070 */
[----:B------:R-:W-:Y:S01]  /*5380*/  IMAD.HI.U32 R3, R5, R8, RZ ;  /* 0x0000000805037227 */ /* 0x000fe200078e00ff */
[----:B------:R-:W-:-:S03]  /*5390*/  LOP3.LUT R7, R11, 0xcc, RZ, 0xfc, !PT ;  /* 0x000000cc0b077812 */ /* 0x000fc600078efcff */
[----:B------:R-:W-:Y:S01]  /*53a0*/  @!P4 IMAD.IADD R36, R36, 0x1, -R9 ;  /* 0x000000012424c824 */ /* 0x000fe200078e0a09 */
[----:B------:R-:W-:Y:S01]  /*53b0*/  ISETP.GT.U32.AND P4, PT, R9, R2, PT ;  /* 0x000000020900720c */ /* 0x000fe20003f84070 */
[----:B------:R-:W-:Y:S01]  /*53c0*/  IMAD.MOV R3, RZ, RZ, -R3 ;  /* 0x000000ffff037224 */ /* 0x000fe200078e0a03 */
[----:B------:R-:W-:Y:S01]  /*53d0*/  IABS R6, R7 ;  /* 0x0000000700067213 */ /* 0x000fe20000000000 */
[----:B------:R-:W-:-:S04]  /*53e0*/  IMAD.HI.U32 R0, R5, R112, RZ ;  /* 0x0000007005007227 */ /* 0x000fc800078e00ff */
[C---:B------:R-:W-:Y:S02]  /*53f0*/  IMAD R35, R9.reuse, R3, R8 ;  /* 0x0000000309237224 */ /* 0x040fe400078e0208 */
[--C-:B------:R-:W-:Y:S02]  /*5400*/  @!P5 IMAD.IADD R214, R214, 0x1, -R9.reuse ;  /* 0x00000001d6d6d824 */ /* 0x100fe400078e0a09 */
[----:B------:R-:W-:Y:S01]  /*5410*/  IMAD.MOV R0, RZ, RZ, -R0 ;  /* 0x000000ffff007224 */ /* 0x000fe200078e0a00 */
[C---:B------:R-:W-:Y:S01]  /*5420*/  ISETP.GT.U32.AND P5, PT, R9.reuse, R35, PT ;  /* 0x000000230900720c */ /* 0x040fe20003fa4070 */
[----:B------:R-:W-:Y:S02]  /*5430*/  @!P4 IMAD.IADD R2, R2, 0x1, -R9 ;  /* 0x000000010202c824 */ /* 0x000fe400078e0a09 */
[C---:B------:R-:W-:Y:S02]  /*5440*/  IMAD R112, R9.reuse, R0, R112 ;  /* 0x0000000009707224 */ /* 0x040fe400078e0270 */
[----:B------:R-:W-:Y:S01]  /*5450*/  @!P1 IMAD.MOV R213, RZ, RZ, -R213 ;  /* 0x000000ffffd59224 */ /* 0x000fe200078e0ad5 */
[C---:B------:R-:W-:Y:S01]  /*5460*/  ISETP.GT.U32.AND P4, PT, R9.reuse, R2, PT ;  /* 0x000000020900720c */ /* 0x040fe20003f84070 */
[----:B------:R-:W-:Y:S01]  /*5470*/  @!P3 IMAD.MOV R36, RZ, RZ, -R36 ;  /* 0x000000ffff24b224 */ /* 0x000fe200078e0a24 */
[----:B------:R-:W-:Y:S01]  /*5480*/  ISETP.GT.U32.AND P3, PT, R9, R112, PT ;  /* 0x000000700900720c */ /* 0x000fe20003f64070 */
[----:B------:R-:W-:Y:S01]  /*5490*/  IMAD.HI.U32 R0, R5, R6, RZ ;  /* 0x0000000605007227 */ /* 0x000fe200078e00ff */
[----:B------:R-:W-:Y:S01]  /*54a0*/  STL [R1+0x158c], R213 ;  /* 0x00158cd501007387 */ /* 0x000fe20000100800 */
[----:B------:R-:W-:-:S02]  /*54b0*/  ISETP.GT.U32.AND P1, PT, R9, R111, PT ;  /* 0x0000006f0900720c */ /* 0x000fc40003f24070 */
[--C-:B------:R-:W-:Y:S01]  /*54c0*/  @!P5 IMAD.IADD R35, R35, 0x1, -R9.reuse ;  /* 0x000000012323d824 */ /* 0x100fe200078e0a09 */
[----:B------:R1:W-:Y:S01]  /*54d0*/  STL [R1+0x5c], R14 ;  /* 0x00005c0e01007387 */ /* 0x0003e20000100800 */
[----:B------:R-:W-:Y:S02]  /*54e0*/  IMAD.MOV R0, RZ, RZ, -R0 ;  /* 0x000000ffff007224 */ /* 0x000fe400078e0a00 */
[----:B------:R-:W-:Y:S01]  /*54f0*/  @!P6 IMAD.MOV R214, RZ, RZ, -R214 ;  /* 0x000000ffffd6e224 */ /* 0x000fe200078e0ad6 */
[----:B------:R-:W-:Y:S01]  /*5500*/  ISETP.GT.U32.AND P5, PT, R9, R35, PT ;  /* 0x000000230900720c */ /* 0x000fe20003fa4070 */
[--C-:B------:R-:W-:Y:S01]  /*5510*/  @!P4 IMAD.IADD R2, R2, 0x1, -R9.reuse ;  /* 0x000000010202c824 */ /* 0x100fe200078e0a09 */
[----:B------:R-:W-:Y:S01]  /*5520*/  ISETP.GE.AND P4, PT, R7, RZ, PT ;  /* 0x000000ff0700720c */ /* 0x000fe20003f86270 */
[--C-:B------:R-:W-:Y:S01]  /*5530*/  @!P3 IMAD.IADD R112, R112, 0x1, -R9.reuse ;  /* 0x000000017070b824 */ /* 0x100fe200078e0a09 */
[----:B------:R-:W-:Y:S01]  /*5540*/  LOP3.LUT R7, R11, 0xd0, RZ, 0xfc, !PT ;  /* 0x000000d00b077812 */ /* 0x000fe200078efcff */
[----:B------:R-:W-:Y:S01]  /*5550*/  IMAD R215, R9, R0, R6 ;  /* 0x0000000009d77224 */ /* 0x000fe200078e0206 */
[----:B-1----:R-:W-:Y:S01]  /*5560*/  LOP3.LUT R14, R11, 0xce, RZ, 0xfc, !PT ;  /* 0x000000ce0b0e7812 */ /* 0x002fe200078efcff */
[----:B------:R-:W-:Y:S01]  /*5570*/  @!P1 IMAD.IADD R111, R111, 0x1, -R9 ;  /* 0x000000016f6f9824 */ /* 0x000fe200078e0a09 */
[----:B------:R-:W-:Y:S01]  /*5580*/  IABS R34, R7 ;  /* 0x0000000700227213 */ /* 0x000fe20000000000 */
[----:B------:R-:W-:Y:S01]  /*5590*/  IMAD.MOV.U32 R17, RZ, RZ, R2 ;  /* 0x000000ffff117224 */ /* 0x000fe200078e0002 */
[----:B------:R-:W-:Y:S01]  /*55a0*/  IABS R8, R14 ;  /* 0x0000000e00087213 */ /* 0x000fe20000000000 */
[----:B------:R-:W-:Y:S01]  /*55b0*/  @!P2 IMAD.MOV R111, RZ, RZ, -R111 ;  /* 0x000000ffff6fa224 */ /* 0x000fe200078e0a6f */
[----:B------:R-:W-:Y:S01]  /*55c0*/  ISETP.GT.U32.AND P3, PT, R9, R112, PT ;  /* 0x000000700900720c */ /* 0x000fe20003f64070 */
[----:B------:R-:W-:Y:S01]  /*55d0*/  @!P5 IMAD.IADD R35, R35, 0x1, -R9 ;  /* 0x000000012323d824 */ /* 0x000fe200078e0a09 */
[----:B------:R-:W-:Y:S01]  /*55e0*/  ISETP.GT.U32.AND P5, PT, R9, R215, PT ;  /* 0x000000d70900720c */ /* 0x000fe20003fa4070 */
[----:B------:R-:W-:Y:S01]  /*55f0*/  IMAD.HI.U32 R3, R5, R8, RZ ;  /* 0x0000000805037227 */ /* 0x000fe200078e00ff */
[----:B------:R-:W-:Y:S01]  /*5600*/  ISETP.GE.AND P1, PT, R10, RZ, PT ;  /* 0x000000ff0a00720c */ /* 0x000fe20003f26270 */
[----:B------:R-:W-:Y:S01]  /*5610*/  STL [R1+0x1590], R36 ;  /* 0x0015902401007387 */ /* 0x000fe20000100800 */
[----:B------:R-:W-:Y:S01]  /*5620*/  IABS R10, R15 ;  /* 0x0000000f000a7213 */ /* 0x000fe20000000000 */
[----:B------:R-:W-:Y:S01]  /*5630*/  IMAD.MOV R3, RZ, RZ, -R3 ;  /* 0x000000ffff037224 */ /* 0x000fe200078e0a03 */
[----:B------:R-:W-:Y:S01]  /*5640*/  ISETP.GE.AND P2, PT, R12, RZ, PT ;  /* 0x000000ff0c00720c */ /* 0x000fe20003f46270 */
[----:B------:R-:W-:Y:S01]  /*5650*/  STL [R1+0x1594], R111 ;  /* 0x0015946f01007387 */ /* 0x000fe20000100800 */
[----:B------:R-:W-:Y:S01]  /*5660*/  ISETP.GE.AND P6, PT, R13, RZ, PT ;  /* 0x000000ff0d00720c */ /* 0x000fe20003fc6270 */
[----:B------:R-:W-:Y:S01]  /*5670*/  IMAD R0, R9, R3, R8 ;  /* 0x0000000309007224 */ /* 0x000fe200078e0208 */
[----:B------:R-:W-:Y:S01]  /*5680*/  LOP3.LUT R12, R11, 0xd2, RZ, 0xfc, !PT ;  /* 0x000000d20b0c7812 */ /* 0x000fe200078efcff */
[----:B------:R-:W-:Y:S01]  /*5690*/  IMAD.HI.U32 R3, R5, R34, RZ ;  /* 0x0000002205037227 */ /* 0x000fe200078e00ff */
[----:B------:R-:W-:Y:S01]  /*56a0*/  LOP3.LUT R13, R11, 0xd4, RZ, 0xfc, !PT ;  /* 0x000000d40b0d7812 */ /* 0x000fe200078efcff */
[----:B------:R-:W-:Y:S01]  /*56b0*/  STL [R1+0x1598], R214 ;  /* 0x001598d601007387 */ /* 0x000fe20000100800 */
[----:B------:R-:W-:Y:S01]  /*56c0*/  IABS R8, R12 ;  /* 0x0000000c00087213 */ /* 0x000fe20000000000 */
[----:B------:R-:W-:Y:S01]  /*56d0*/  IMAD.MOV R3, RZ, RZ, -R3 ;  /* 0x000000ffff037224 */ /* 0x000fe200078e0a03 */
[----:B------:R-:W-:Y:S01]  /*56e0*/  IABS R216, R13 ;  /* 0x0000000d00d87213 */ /* 0x000fe20000000000 */
[----:B------:R-:W-:Y:S01]  /*56f0*/  @!P3 IMAD.IADD R112, R112, 0x1, -R9 ;  /* 0x000000017070b824 */ /* 0x000fe200078e0a09 */
[C---:B------:R-:W-:Y:S01]  /*5700*/  ISETP.GT.U32.AND P3, PT, R9.reuse, R0, PT ;  /* 0x000000000900720c */ /* 0x040fe20003f64070 */
[----:B------:R-:W-:-:S02]  /*5710*/  IMAD R34, R9, R3, R34 ;  /* 0x0000000309227224 */ /* 0x000fc400078e0222 */
[----:B------:R-:W-:Y:S02]  /*5720*/  @!P5 IMAD.IADD R215, R215, 0x1, -R9 ;  /* 0x00000001d7d7d824 */ /* 0x000fe400078e0a09 */
[----:B------:R-:W-:Y:S01]  /*5730*/  IMAD.HI.U32 R2, R5, R10, RZ ;  /* 0x0000000a05027227 */ /* 0x000fe200078e00ff */
[----:B------:R-:W-:-:S03]  /*5740*/  ISETP.GT.U32.AND P5, PT, R9, R34, PT ;  /* 0x000000220900720c */ /* 0x000fc60003fa4070 */
[----:B------:R-:W-:Y:S02]  /*5750*/  IMAD.MOV R2, RZ, RZ, -R2 ;  /* 0x000000ffff027224 */ /* 0x000fe400078e0a02 */
[----:B------:R-:W-:-:S04]  /*5760*/  IMAD.HI.U32 R3, R5, R8, RZ ;  /* 0x0000000805037227 */ /* 0x000fc800078e00ff */
[--C-:B------:R-:W-:Y:S01]  /*5770*/  @!P3 IMAD.IADD R0, R0, 0x1, -R9.reuse ;  /* 0x000000010000b824 */ /* 0x100fe200078e0a09 */
[C---:B------:R-:W-:Y:S01]  /*5780*/  ISETP.GT.U32.AND P3, PT, R9.reuse, R215, PT ;  /* 0x000000d70900720c */ /* 0x040fe20003f64070 */
[C---:B------:R-:W-:Y:S02]  /*5790*/  IMAD R2, R9.reuse, R2, R10 ;  /* 0x0000000209027224 */ /* 0x040fe400078e020a */
[----:B------:R-:W-:Y:S01]  /*57a0*/  @!P5 IMAD.IADD R34, R34, 0x1, -R9 ;  /* 0x000000012222d824 */ /* 0x000fe200078e0a09 */
[----:B------:R-:W-:Y:S01]  /*57b0*/  ISETP.GT.U32.AND P5, PT, R9, R0, PT ;  /* 0x000000000900720c */ /* 0x000fe20003fa4070 */
[----:B------:R-:W-:-:S04]  /*57c0*/  IMAD.HI.U32 R6, R5, R216, RZ ;  /* 0x000000d805067227 */ /* 0x000fc800078e00ff */
[----:B------:R-:W-:Y:S02]  /*57d0*/  IMAD.MOV R3, RZ, RZ, -R3 ;  /* 0x000000ffff037224 */ /* 0x000fe400078e0a03 */
[----:B------:R-:W-:Y:S02]  /*57e0*/  IMAD.MOV R6, RZ, RZ, -R6 ;  /* 0x000000ffff067224 */ /* 0x000fe400078e0a06 */
[C---:B------:R-:W-:Y:S01]  /*57f0*/  IMAD R113, R9.reuse, R3, R8 ;  /* 0x0000000309717224 */ /* 0x040fe200078e0208 */
[----:B------:R-:W-:Y:S01]  /*5800*/  IABS R3, R16 ;  /* 0x0000001000037213 */ /* 0x000fe20000000000 */
[C---:B------:R-:W-:Y:S02]  /*5810*/  IMAD R216, R9.reuse, R6, R216 ;  /* 0x0000000609d87224 */ /* 0x040fe400078e02d8 */
[--C-:B------:R-:W-:Y:S01]  /*5820*/  @!P5 IMAD.IADD R0, R0, 0x1, -R9.reuse ;  /* 0x000000010000d824 */ /* 0x100fe200078e0a09 */
[----:B------:R-:W-:Y:S01]  /*5830*/  ISETP.GT.U32.AND P5, PT, R9, R2, PT ;  /* 0x000000020900720c */ /* 0x000fe20003fa4070 */
[----:B------:R-:W-:Y:S01]  /*5840*/  @!P3 IMAD.IADD R215, R215, 0x1, -R9 ;  /* 0x00000001d7d7b824 */ /* 0x000fe200078e0a09 */
[C---:B------:R-:W-:Y:S01]  /*5850*/  ISETP.GT.U32.AND P3, PT, R9.reuse, R113, PT ;  /* 0x000000710900720c */ /* 0x040fe20003f64070 */
[----:B------:R-:W-:Y:S01]  /*5860*/  @!P2 IMAD.MOV R35, RZ, RZ, -R35 ;  /* 0x000000ffff23a224 */ /* 0x000fe200078e0a23 */
[C---:B------:R-:W-:Y:S01]  /*5870*/  ISETP.GT.U32.AND P2, PT, R9.reuse, R34, PT ;  /* 0x000000220900720c */ /* 0x040fe20003f44070 */
[----:B------:R-:W-:Y:S01]  /*5880*/  @!P6 IMAD.MOV R112, RZ, RZ, -R112 ;  /* 0x000000ffff70e224 */ /* 0x000fe200078e0a70 */
[----:B------:R-:W-:Y:S01]  /*5890*/  ISETP.GT.U32.AND P6, PT, R9, R216, PT ;  /* 0x000000d80900720c */ /* 0x000fe20003fc4070 */
[----:B------:R-:W-:Y:S01]  /*58a0*/  @!P4 IMAD.MOV R215, RZ, RZ, -R215 ;  /* 0x000000ffffd7c224 */ /* 0x000fe200078e0ad7 */
[----:B------:R-:W-:Y:S01]  /*58b0*/  ISETP.GE.AND P4, PT, R7, RZ, PT ;  /* 0x000000ff0700720c */ /* 0x000fe20003f86270 */
[----:B------:R-:W-:Y:S01]  /*58c0*/  IMAD.MOV.U32 R6, RZ, RZ, R3 ;  /* 0x000000ffff067224 */ /* 0x000fe200078e0003 */
[----:B------:R-:W-:Y:S01]  /*58d0*/  LOP3.LUT R7, R11, 0xda, RZ, 0xfc, !PT ;  /* 0x000000da0b077812 */ /* 0x000fe200078efcff */
[----:B------:R-:W-:Y:S01]  /*58e0*/  @!P1 IMAD.MOV R17, RZ, RZ, -R17 ;  /* 0x000000ffff119224 */ /* 0x000fe200078e0a11 */
[----:B------:R-:W-:Y:S01]  /*58f0*/  ISETP.GE.AND P1, PT, R14, RZ, PT ;  /* 0x000000ff0e00720c */ /* 0x000fe20003f26270 */
[----:B------:R-:W-:Y:S01]  /*5900*/  @!P5 IMAD.IADD R2, R2, 0x1, -R9 ;  /* 0x000000010202d824 */ /* 0x000fe200078e0a09 */
[----:B------:R-:W-:Y:S01]  /*5910*/  IABS R114, R7 ;  /* 0x0000000700727213 */ /* 0x000fe20000000000 */
[----:B------:R-:W-:Y:S01]  /*5920*/  IMAD.HI.U32 R3, R5, R6, RZ ;  /* 0x0000000605037227 */ /* 0x000fe200078e00ff */
[----:B------:R1:W-:Y:S01]  /*5930*/  STL [R1+0x60], R17 ;  /* 0x0000601101007387 */ /* 0x0003e20000100800 */
[----:B------:R-:W-:-:S02]  /*5940*/  LOP3.LUT R14, R11, 0xe2, RZ, 0xfc, !PT ;  /* 0x000000e20b0e7812 */ /* 0x000fc400078efcff */
[----:B------:R-:W-:Y:S01]  /*5950*/  IMAD.MOV R3, RZ, RZ, -R3 ;  /* 0x000000ffff037224 */ /* 0x000fe200078e0a03 */
[C---:B------:R-:W-:Y:S01]  /*5960*/  ISETP.GT.U32.AND P5, PT, R9.reuse, R2, PT ;  /* 0x000000020900720c */ /* 0x040fe20003fa4070 */
[--C-:B------:R-:W-:Y:S01]  /*5970*/  @!P2 IMAD.IADD R34, R34, 0x1, -R9.reuse ;  /* 0x000000012222a824 */ /* 0x100fe200078e0a09 */
[----:B------:R-:W-:Y:S01]  /*5980*/  ISETP.GE.AND P2, PT, R12, RZ, PT ;  /* 0x000000ff0c00720c */ /* 0x000fe20003f46270 */
[----:B------:R-:W-:Y:S01]  /*5990*/  IMAD R33, R9, R3, R6 ;  /* 0x0000000309217224 */ /* 0x000fe200078e0206 */
[----:B------:R-:W-:Y:S01]  /*59a0*/  LOP3.LUT R12, R11, 0xdc, RZ, 0xfc, !PT ;  /* 0x000000dc0b0c7812 */ /* 0x000fe200078efcff */
[----:B------:R-:W-:Y:S01]  /*59b0*/  @!P6 IMAD.IADD R216, R216, 0x1, -R9 ;  /* 0x00000001d8d8e824 */ /* 0x000fe200078e0a09 */
[----:B------:R-:W-:Y:S01]  /*59c0*/  STL [R1+0x159c], R35 ;  /* 0x00159c2301007387 */ /* 0x000fe20000100800 */
[----:B-1----:R-:W-:Y:S01]  /*59d0*/  IMAD.MOV.U32 R17, RZ, RZ, R0 ;  /* 0x000000ffff117224 */ /* 0x002fe200078e0000 */
[----:B------:R-:W-:Y:S01]  /*59e0*/  IABS R6, R12 ;  /* 0x0000000c00067213 */ /* 0x000fe20000000000 */
[----:B------:R-:W-:Y:S01]  /*59f0*/  IMAD.HI.U32 R0, R5, R114, RZ ;  /* 0x0000007205007227 */ /* 0x000fe200078e00ff */
[----:B------:R-:W-:Y:S01]  /*5a00*/  STL [R1+0x15a0], R112 ;  /* 0x0015a07001007387 */ /* 0x000fe20000100800 */
[----:B------:R-:W-:-:S02]  /*5a10*/  IABS R10, R14 ;  /* 0x0000000e000a7213 */ /* 0x000fc40000000000 */
[----:B------:R-:W-:Y:S01]  /*5a20*/  IMAD.MOV R3, RZ, RZ, -R0 ;  /* 0x000000ffff037224 */ /* 0x000fe200078e0a00 */
[----:B------:R-:W-:Y:S01]  /*5a30*/  STL [R1+0x15a4], R215 ;  /* 0x0015a4d701007387 */ /* 0x000fe20000100800 */
[----:B------:R-:W-:Y:S01]  /*5a40*/  @!P1 IMAD.MOV R17, RZ, RZ, -R17 ;  /* 0x000000ffff119224 */ /* 0x000fe200078e0a11 */
[C---:B------:R-:W-:Y:S01]  /*5a50*/  ISETP.GT.U32.AND P1, PT, R9.reuse, R216, PT ;  /* 0x000000d80900720c */ /* 0x040fe20003f24070 */
[----:B------:R-:W-:Y:S01]  /*5a60*/  @!P4 IMAD.MOV R34, RZ, RZ, -R34 ;  /* 0x000000ffff22c224 */ /* 0x000fe200078e0a22 */
[C---:B------:R-:W-:Y:S01]  /*5a70*/  ISETP.GT.U32.AND P4, PT, R9.reuse, R33, PT ;  /* 0x000000210900720c */ /* 0x040fe20003f84070 */
[----:B------:R-:W-:Y:S01]  /*5a80*/  IMAD R114, R9, R3, R114 ;  /* 0x0000000309727224 */ /* 0x000fe200078e0272 */
[----:B------:R1:W-:Y:S01]  /*5a90*/  STL [R1+0x64], R17 ;  /* 0x0000641101007387 */ /* 0x0003e20000100800 */
[--C-:B------:R-:W-:Y:S01]  /*5aa0*/  @!P3 IMAD.IADD R113, R113, 0x1, -R9.reuse ;  /* 0x000000017171b824 */ /* 0x100fe200078e0a09 */
[----:B------:R-:W-:Y:S01]  /*5ab0*/  ISETP.GE.AND P3, PT, R13, RZ, PT ;  /* 0x000000ff0d00720c */ /* 0x000fe20003f66270 */
[--C-:B------:R-:W-:Y:S01]  /*5ac0*/  @!P5 IMAD.IADD R2, R2, 0x1, -R9.reuse ;  /* 0x000000010202d824 */ /* 0x100fe200078e0a09 */
[----:B------:R-:W-:Y:S01]  /*5ad0*/  ISETP.GT.U32.AND P5, PT, R9, R114, PT ;  /* 0x000000720900720c */ /* 0x000fe20003fa4070 */
[----:B------:R-:W-:Y:S01]  /*5ae0*/  IMAD.HI.U32 R0, R5, R6, RZ ;  /* 0x0000000605007227 */ /* 0x000fe200078e00ff */
[----:B------:R-:W-:Y:S01]  /*5af0*/  LOP3.LUT R13, R11, 0xde, RZ, 0xfc, !PT ;  /* 0x000000de0b0d7812 */ /* 0x000fe200078efcff */
[----:B------:R-:W-:Y:S01]  /*5b00*/  STL [R1+0x15a8], R34 ;  /* 0x0015a82201007387 */ /* 0x000fe20000100800 */
[C---:B------:R-:W-:Y:S01]  /*5b10*/  ISETP.GT.U32.AND P6, PT, R9.reuse, R113, PT ;  /* 0x000000710900720c */ /* 0x040fe20003fc4070 */
[----:B------:R-:W-:Y:S01]  /*5b20*/  IMAD.MOV R0, RZ, RZ, -R0 ;  /* 0x000000ffff007224 */ /* 0x000fe200078e0a00 */
[----:B------:R-:W-:Y:S01]  /*5b30*/  IABS R8, R13 ;  /* 0x0000000d00087213 */ /* 0x000fe20000000000 */
[----:B------:R-:W-:Y:S01]  /*5b40*/  @!P1 IMAD.IADD R216, R216, 0x1, -R9 ;  /* 0x00000001d8d89824 */ /* 0x000fe200078e0a09 */
[----:B------:R-:W-:Y:S01]  /*5b50*/  ISETP.GE.AND P1, PT, R16, RZ, PT ;  /* 0x000000ff1000720c */ /* 0x000fe20003f26270 */
[----:B------:R-:W-:-:S02]  /*5b60*/  IMAD R217, R9, R0, R6 ;  /* 0x0000000009d97224 */ /* 0x000fc400078e0206 */
[--C-:B------:R-:W-:Y:S01]  /*5b70*/  @!P4 IMAD.IADD R33, R33, 0x1, -R9.reuse ;  /* 0x000000012121c824 */ /* 0x100fe200078e0a09 */
[----:B------:R-:W-:Y:S01]  /*5b80*/  ISETP.GE.AND P4, PT, R7, RZ, PT ;  /* 0x000000ff0700720c */ /* 0x000fe20003f86270 */
[----:B------:R-:W-:Y:S01]  /*5b90*/  @!P3 IMAD.MOV R216, RZ, RZ, -R216 ;  /* 0x000000ffffd8b224 */ /* 0x000fe200078e0ad8 */
[C---:B------:R-:W-:Y:S01]  /*5ba0*/  ISETP.GT.U32.AND P3, PT, R9.reuse, R217, PT ;  /* 0x000000d90900720c */ /* 0x040fe20003f64070 */
[----:B------:R-:W-:Y:S01]  /*5bb0*/  @!P5 IMAD.IADD R114, R114, 0x1, -R9 ;  /* 0x000000017272d824 */ /* 0x000fe200078e0a09 */
[----:B------:R-:W-:Y:S01]  /*5bc0*/  ISETP.GT.U32.AND P5, PT, R9, R33, PT ;  /* 0x000000210900720c */ /* 0x000fe20003fa4070 */
[----:B------:R-:W-:Y:S01]  /*5bd0*/  IMAD.HI.U32 R0, R5, R8, RZ ;  /* 0x0000000805007227 */ /* 0x000fe200078e00ff */
[----:B------:R-:W-:-:S03]  /*5be0*/  LOP3.LUT R7, R11, 0xe0, RZ, 0xfc, !PT ;  /* 0x000000e00b077812 */ /* 0x000fc600078efcff */
[----:B------:R-:W-:Y:S01]  /*5bf0*/  IMAD.MOV R0, RZ, RZ, -R0 ;  /* 0x000000ffff007224 */ /* 0x000fe200078e0a00 */
[----:B------:R-:W-:Y:S01]  /*5c00*/  IABS R32, R7 ;  /* 0x0000000700207213 */ /* 0x000fe20000000000 */
[--C-:B------:R-:W-:Y:S01]  /*5c10*/  @!P6 IMAD.IADD R113, R113, 0x1, -R9.reuse ;  /* 0x000000017171e824 */ /* 0x100fe200078e0a09 */
[----:B------:R-:W-:Y:S01]  /*5c20*/  ISETP.GE.AND P6, PT, R15, RZ, PT ;  /* 0x000000ff0f00720c */ /* 0x000fe20003fc6270 */
[----:B------:R-:W-:Y:S01]  /*5c30*/  IMAD R0, R9, R0, R8 ;  /* 0x0000000009007224 */ /* 0x000fe200078e0208 */
[----:B------:R-:W-:Y:S01]  /*5c40*/  LOP3.LUT R15, R11, 0xe4, RZ, 0xfc, !PT ;  /* 0x000000e40b0f7812 */ /* 0x000fe200078efcff */
[--C-:B------:R-:W-:Y:S02]  /*5c50*/  @!P3 IMAD.IADD R217, R217, 0x1, -R9.reuse ;  /* 0x00000001d9d9b824 */ /* 0x100fe400078e0a09 */
[----:B------:R-:W-:Y:S01]  /*5c60*/  @!P5 IMAD.IADD R33, R33, 0x1, -R9 ;  /* 0x000000012121d824 */ /* 0x000fe200078e0a09 */
[C---:B------:R-:W-:Y:S01]  /*5c70*/  ISETP.GT.U32.AND P5, PT, R9.reuse, R0, PT ;  /* 0x000000000900720c */ /* 0x040fe20003fa4070 */
[----:B-1----:R-:W-:Y:S01]  /*5c80*/  IMAD.MOV.U32 R17, RZ, RZ, R2 ;  /* 0x000000ffff117224 */ /* 0x002fe200078e0002 */
[----:B------:R-:W-:Y:S01]  /*5c90*/  IABS R218, R15 ;  /* 0x0000000f00da7213 */ /* 0x000fe20000000000 */
[----:B------:R-:W-:Y:S01]  /*5ca0*/  @!P2 IMAD.MOV R113, RZ, RZ, -R113 ;  /* 0x000000ffff71a224 */ /* 0x000fe200078e0a71 */
[----:B------:R-:W-:Y:S01]  /*5cb0*/  ISETP.GT.U32.AND P3, PT, R9, R217, PT ;  /* 0x000000d90900720c */ /* 0x000fe20003f64070 */
[----:B------:R-:W-:Y:S01]  /*5cc0*/  IMAD.HI.U32 R2, R5, R32, RZ ;  /* 0x0000002005027227 */ /* 0x000fe200078e00ff */
[----:B------:R-:W-:-:S02]  /*5cd0*/  ISETP.GT.U32.AND P2, PT, R9, R114, PT ;  /* 0x000000720900720c */ /* 0x000fc40003f44070 */
[----:B------:R-:W-:Y:S01]  /*5ce0*/  STL [R1+0x15ac], R113 ;  /* 0x0015ac7101007387 */ /* 0x000fe20000100800 */
[----:B------:R-:W-:-:S03]  /*5cf0*/  IMAD.HI.U32 R3, R5, R10, RZ ;  /* 0x0000000a05037227 */ /* 0x000fc600078e00ff */
[----:B------:R-:W-:Y:S01]  /*5d00*/  STL [R1+0x15b0], R216 ;  /* 0x0015b0d801007387 */ /* 0x000fe20000100800 */
[----:B------:R-:W-:Y:S01]  /*5d10*/  @!P6 IMAD.MOV R17, RZ, RZ, -R17 ;  /* 0x000000ffff11e224 */ /* 0x000fe200078e0a11 */
[----:B------:R-:W-:Y:S01]  /*5d20*/  ISETP.GE.AND P6, PT, R12, RZ, PT ;  /* 0x000000ff0c00720c */ /* 0x000fe20003fc6270 */
[----:B------:R-:W-:Y:S01]  /*5d30*/  IMAD.MOV R6, RZ, RZ, -R2 ;  /* 0x000000ffff067224 */ /* 0x000fe200078e0a02 */
[----:B------:R-:W-:Y:S01]  /*5d40*/  LOP3.LUT R12, R11, 0xe6, RZ, 0xfc, !PT ;  /* 0x000000e60b0c7812 */ /* 0x000fe200078efcff */
[----:B------:R-:W-:Y:S01]  /*5d50*/  IMAD.HI.U32 R2, R5, R218, RZ ;  /* 0x000000da05027227 */ /* 0x000fe200078e00ff */
[----:B------:R1:W-:Y:S03]  /*5d60*/  STL [R1+0x68], R17 ;  /* 0x0000681101007387 */ /* 0x0003e60000100800 */
[----:B------:R-:W-:Y:S02]  /*5d70*/  IMAD.MOV R3, RZ, RZ, -R3 ;  /* 0x000000ffff037224 */ /* 0x000fe400078e0a03 */
[----:B------:R-:W-:-:S02]  /*5d80*/  IMAD.MOV R2, RZ, RZ, -R2 ;  /* 0x000000ffff027224 */ /* 0x000fc400078e0a02 */
[----:B------:R-:W-:Y:S01]  /*5d90*/  IMAD R115, R9, R3, R10 ;  /* 0x0000000309737224 */ /* 0x000fe200078e020a */
[C---:B------:R-:W-:Y:S01]  /*5da0*/  LOP3.LUT R10, R11.reuse, 0xea, RZ, 0xfc, !PT ;  /* 0x000000ea0b0a7812 */ /* 0x040fe200078efcff */
[--C-:B------:R-:W-:Y:S01]  /*5db0*/  @!P5 IMAD.IADD R0, R0, 0x1, -R9.reuse ;  /* 0x000000010000d824 */ /* 0x100fe200078e0a09 */
[----:B-1----:R-:W-:Y:S01]  /*5dc0*/  LOP3.LUT R17, R11, 0x11a, RZ, 0xfc, !PT ;  /* 0x0000011a0b117812 */ /* 0x002fe200078efcff */
[----:B------:R-:W-:Y:S01]  /*5dd0*/  IMAD R218, R9, R2, R218 ;  /* 0x0000000209da7224 */ /* 0x000fe200078e02da */
[----:B------:R-:W-:Y:S01]  /*5de0*/  IABS R116, R10 ;  /* 0x0000000a00747213 */ /* 0x000fe20000000000 */
[--C-:B------:R-:W-:Y:S01]  /*5df0*/  @!P3 IMAD.IADD R217, R217, 0x1, -R9.reuse ;  /* 0x00000001d9d9b824 */ /* 0x100fe200078e0a09 */
[----:B------:R-:W-:Y:S01]  /*5e00*/  ISETP.GT.U32.AND P3, PT, R9, R115, PT ;  /* 0x000000730900720c */ /* 0x000fe20003f64070 */
[----:B------:R-:W-:Y:S01]  /*5e10*/  @!P2 IMAD.IADD R114, R114, 0x1, -R9 ;  /* 0x000000017272a824 */ /* 0x000fe200078e0a09 */
[----:B------:R-:W-:Y:S01]  /*5e20*/  ISETP.GE.AND P2, PT, R13, RZ, PT ;  /* 0x000000ff0d00720c */ /* 0x000fe20003f46270 */
[C---:B------:R-:W-:Y:S01]  /*5e30*/  IMAD R32, R9.reuse, R6, R32 ;  /* 0x0000000609207224 */ /* 0x040fe200078e0220 */
[----:B------:R-:W-:Y:S01]  /*5e40*/  IABS R6, R12 ;  /* 0x0000000c00067213 */ /* 0x000fe20000000000 */
[----:B------:R-:W-:Y:S01]  /*5e50*/  @!P1 IMAD.MOV R33, RZ, RZ, -R33 ;  /* 0x000000ffff219224 */ /* 0x000fe200078e0a21 */
[C---:B------:R-:W-:Y:S01]  /*5e60*/  ISETP.GT.U32.AND P1, PT, R9.reuse, R0, PT ;  /* 0x000000000900720c */ /* 0x040fe20003f24070 */
[----:B------:R-:W-:Y:S01]  /*5e70*/  @!P6 IMAD.MOV R217, RZ, RZ, -R217 ;  /* 0x000000ffffd9e224 */ /* 0x000fe200078e0ad9 */
[----:B------:R-:W-:Y:S01]  /*5e80*/  ISETP.GT.U32.AND P6, PT, R9, R218, PT ;  /* 0x000000da0900720c */ /* 0x000fe20003fc4070 */
[----:B------:R-:W-:Y:S01]  /*5e90*/  @!P4 IMAD.MOV R114, RZ, RZ, -R114 ;  /* 0x000000ffff72c224 */ /* 0x000fe200078e0a72 */
[----:B------:R-:W-:Y:S01]  /*5ea0*/  ISETP.GE.AND P4, PT, R7, RZ, PT ;  /* 0x000000ff0700720c */ /* 0x000fe20003f86270 */
[----:B------:R-:W-:Y:S01]  /*5eb0*/  IMAD.HI.U32 R2, R5, R6, RZ ;  /* 0x0000000605027227 */ /* 0x000fe200078e00ff */
[----:B------:R-:W-:Y:S01]  /*5ec0*/  LOP3.LUT R7, R11, 0xe8, RZ, 0xfc, !PT ;  /* 0x000000e80b077812 */ /* 0x000fe200078efcff */
[----:B------:R-:W-:Y:S01]  /*5ed0*/  STL [R1+0x15b4], R33 ;  /* 0x0015b42101007387 */ /* 0x000fe20000100800 */
[----:B------:R-:W-:Y:S01]  /*5ee0*/  ISETP.GT.U32.AND P5, PT, R9, R32, PT ;  /* 0x000000200900720c */ /* 0x000fe20003fa4070 */
[----:B------:R-:W-:Y:S01]  /*5ef0*/  IMAD.MOV R2, RZ, RZ, -R2 ;  /* 0x000000ffff027224 */ /* 0x000fe200078e0a02 */
[----:B------:R-:W-:Y:S01]  /*5f00*/  IABS R3, R7 ;  /* 0x0000000700037213 */ /* 0x000fe20000000000 */
[--C-:B------:R-:W-:Y:S01]  /*5f10*/  @!P3 IMAD.IADD R115, R115, 0x1, -R9.reuse ;  /* 0x000000017373b824 */ /* 0x100fe200078e0a09 */
[----:B------:R-:W-:Y:S01]  /*5f20*/  LOP3.LUT R13, R11, 0xec, RZ, 0xfc, !PT ;  /* 0x000000ec0b0d7812 */ /* 0x000fe200078efcff */
[----:B------:R-:W-:Y:S01]  /*5f30*/  @!P1 IMAD.IADD R0, R0, 0x1, -R9 ;  /* 0x0000000100009824 */ /* 0x000fe200078e0a09 */
[----:B------:R-:W-:Y:S01]  /*5f40*/  ISETP.GE.AND P1, PT, R14, RZ, PT ;  /* 0x000000ff0e00720c */ /* 0x000fe20003f26270 */
[----:B------:R-:W-:Y:S01]  /*5f50*/  IMAD R2, R9, R2, R6 ;  /* 0x0000000209027224 */ /* 0x000fe200078e0206 */
[----:B------:R-:W-:Y:S01]  /*5f60*/  LOP3.LUT R14, R11, 0xee, RZ, 0xfc, !PT ;  /* 0x000000ee0b0e7812 */ /* 0x000fe200078efcff */
[----:B------:R-:W-:Y:S01]  /*5f70*/  IMAD.MOV.U32 R6, RZ, RZ, R3 ;  /* 0x000000ffff067224 */ /* 0x000fe200078e0003 */
[----:B------:R-:W-:Y:S01]  /*5f80*/  STL [R1+0x15b8], R114 ;  /* 0x0015b87201007387 */ /* 0x000fe20000100800 */
[----:B------:R-:W-:Y:S01]  /*5f90*/  @!P6 IMAD.IADD R218, R218, 0x1, -R9 ;  /* 0x00000001dadae824 */ /* 0x000fe200078e0a09 */
[----:B------:R-:W-:Y:S01]  /*5fa0*/  ISETP.GT.U32.AND P6, PT, R9, R115, PT ;  /* 0x000000730900720c */ /* 0x000fe20003fc4070 */
[----:B------:R-:W-:Y:S01]  /*5fb0*/  IMAD.MOV.U32 R16, RZ, RZ, R0 ;  /* 0x000000ffff107224 */ /* 0x000fe200078e0000 */
[----:B------:R-:W-:Y:S01]  /*5fc0*/  IABS R8, R14 ;  /* 0x0000000e00087213 */ /* 0x000fe20000000000 */
[----:B------:R-:W-:Y:S01]  /*5fd0*/  IMAD.HI.U32 R0, R5, R6, RZ ;  /* 0x0000000605007227 */ /* 0x000fe200078e00ff */
[----:B------:R-:W-:Y:S01]  /*5fe0*/  STL [R1+0x15bc], R217 ;  /* 0x0015bcd901007387 */ /* 0x000fe20000100800 */
[----:B------:R-:W-:-:S02]  /*5ff0*/  IABS R160, R17 ;  /* 0x0000001100a07213 */ /* 0x000fc40000000000 */
[--C-:B------:R-:W-:Y:S01]  /*6000*/  @!P5 IMAD.IADD R32, R32, 0x1, -R9.reuse ;  /* 0x000000012020d824 */ /* 0x100fe200078e0a09 */
[----:B------:R-:W-:Y:S01]  /*6010*/  ISETP.GE.AND P5, PT, R15, RZ, PT ;  /* 0x000000ff0f00720c */ /* 0x000fe20003fa6270 */
[----:B------:R-:W-:Y:S02]  /*6020*/  IMAD.MOV R0, RZ, RZ, -R0 ;  /* 0x000000ffff007224 */ /* 0x000fe400078e0a00 */
[----:B------:R-:W-:Y:S01]  /*6030*/  @!P2 IMAD.MOV R16, RZ, RZ, -R16 ;  /* 0x000000ffff10a224 */ /* 0x000fe200078e0a10 */
[C---:B------:R-:W-:Y:S01]  /*6040*/  ISETP.GT.U32.AND P3, PT, R9.reuse, R32, PT ;  /* 0x000000200900720c */ /* 0x040fe20003f64070 */
[----:B------:R-:W-:Y:S01]  /*6050*/  IMAD R31, R9, R0, R6 ;  /* 0x00000000091f7224 */ /* 0x000fe200078e0206 */
[----:B------:R-:W-:Y:S01]  /*6060*/  IABS R6, R13 ;  /* 0x0000000d00067213 */ /* 0x000fe20000000000 */
[----:B------:R-:W-:Y:S01]  /*6070*/  @!P6 IMAD.IADD R115, R115, 0x1, -R9 ;  /* 0x000000017373e824 */ /* 0x000fe200078e0a09 */
[----:B------:R-:W-:Y:S01]  /*6080*/  ISETP.GT.U32.AND P2, PT, R9, R218, PT ;  /* 0x000000da0900720c */ /* 0x000fe20003f44070 */
[----:B------:R-:W-:Y:S01]  /*6090*/  IMAD.HI.U32 R0, R5, R116, RZ ;  /* 0x0000007405007227 */ /* 0x000fe200078e00ff */
[----:B------:R-:W-:Y:S01]  /*60a0*/  ISETP.GT.U32.AND P6, PT, R9, R31, PT ;  /* 0x0000001f0900720c */ /* 0x000fe20003fc4070 */
[----:B------:R1:W-:Y:S02]  /*60b0*/  STL [R1+0x6c], R16 ;  /* 0x00006c1001007387 */ /* 0x0003e40000100800 */
[----:B------:R-:W-:-:S02]  /*60c0*/  IMAD.MOV R3, RZ, RZ, -R0 ;  /* 0x000000ffff037224 */ /* 0x000fc400078e0a00 */
[----:B------:R-:W-:-:S04]  /*60d0*/  IMAD.HI.U32 R0, R5, R6, RZ ;  /* 0x0000000605007227 */ /* 0x000fc800078e00ff */
[--C-:B------:R-:W-:Y:S01]  /*60e0*/  @!P3 IMAD.IADD R32, R32, 0x1, -R9.reuse ;  /* 0x000000012020b824 */ /* 0x100fe200078e0a09 */
[C---:B------:R-:W-:Y:S01]  /*60f0*/  ISETP.GT.U32.AND P3, PT, R9.reuse, R2, PT ;  /* 0x000000020900720c */ /* 0x040fe20003f64070 */
[----:B------:R-:W-:Y:S01]  /*6100*/  IMAD R116, R9, R3, R116 ;  /* 0x0000000309747224 */ /* 0x000fe200078e0274 */
[----:B-1----:R-:W-:Y:S01]  /*6110*/  LOP3.LUT R16, R11, 0x118, RZ, 0xfc, !PT ;  /* 0x000001180b107812 */ /* 0x002fe200078efcff */
[----:B------:R-:W-:Y:S02]  /*6120*/  @!P6 IMAD.IADD R31, R31, 0x1, -R9 ;  /* 0x000000011f1fe824 */ /* 0x000fe400078e0a09 */
[----:B------:R-:W-:-:S03]  /*6130*/  IMAD.HI.U32 R3, R5, R8, RZ ;  /* 0x0000000805037227 */ /* 0x000fc600078e00ff */
[----:B------:R-:W-:Y:S01]  /*6140*/  ISETP.GT.U32.AND P6, PT, R9, R31, PT ;  /* 0x0000001f0900720c */ /* 0x000fe20003fc4070 */
[----:B------:R-:W-:Y:S02]  /*6150*/  IMAD.MOV R0, RZ, RZ, -R0 ;  /* 0x000000ffff007224 */ /* 0x000fe400078e0a00 */
[----:B------:R-:W-:Y:S02]  /*6160*/  IMAD.MOV R3, RZ, RZ, -R3 ;  /* 0x000000ffff037224 */ /* 0x000fe400078e0a03 */
[--C-:B------:R-:W-:Y:S01]  /*6170*/  @!P3 IMAD.IADD R2, R2, 0x1, -R9.reuse ;  /* 0x000000010202b824 */ /* 0x100fe200078e0a09 */
[----:B------:R-:W-:Y:S01]  /*6180*/  ISETP.GE.AND P3, PT, R7, RZ, PT ;  /* 0x000000ff0700720c */ /* 0x000fe20003f66270 */
[----:B------:R-:W-:Y:S01]  /*6190*/  IMAD R219, R9, R0, R6 ;  /* 0x0000000009db7224 */ /* 0x000fe200078e0206 */
[----:B------:R-:W-:Y:S01]  /*61a0*/  LOP3.LUT R7, R11, 0xf0, RZ, 0xfc, !PT ;  /* 0x000000f00b077812 */ /* 0x000fe200078efcff */
[----:B------:R-:W-:Y:S01]  /*61b0*/  @!P4 IMAD.MOV R32, RZ, RZ, -R32 ;  /* 0x000000ffff20c224 */ /* 0x000fe200078e0a20 */
[C---:B------:R-:W-:Y:S01]  /*61c0*/  ISETP.GT.U32.AND P4, PT, R9.reuse, R2, PT ;  /* 0x000000020900720c */ /* 0x040fe20003f84070 */
[----:B------:R-:W-:Y:S01]  /*61d0*/  IMAD R0, R9, R3, R8 ;  /* 0x0000000309007224 */ /* 0x000fe200078e0208 */
[----:B------:R-:W-:Y:S01]  /*61e0*/  IABS R30, R7 ;  /* 0x00000007001e7213 */ /* 0x000fe20000000000 */
[--C-:B------:R-:W-:Y:S01]  /*61f0*/  @!P6 IMAD.IADD R31, R31, 0x1, -R9.reuse ;  /* 0x000000011f1fe824 */ /* 0x100fe200078e0a09 */
[----:B------:R-:W-:Y:S01]  /*6200*/  STL [R1+0x15c0], R32 ;  /* 0x0015c02001007387 */ /* 0x000fe20000100800 */
[----:B------:R-:W-:Y:S01]  /*6210*/  @!P2 IMAD.IADD R218, R218, 0x1, -R9 ;  /* 0x00000001dadaa824 */ /* 0x000fe200078e0a09 */
[C---:B------:R-:W-:Y:S01]  /*6220*/  ISETP.GT.U32.AND P6, PT, R9.reuse, R0, PT ;  /* 0x000000000900720c */ /* 0x040fe20003fc4070 */
[----:B------:R-:W-:Y:S01]  /*6230*/  @!P1 IMAD.MOV R115, RZ, RZ, -R115 ;  /* 0x000000ffff739224 */ /* 0x000fe200078e0a73 */
[----:B------:R-:W-:Y:S01]  /*6240*/  ISETP.GT.U32.AND P1, PT, R9, R116, PT ;  /* 0x000000740900720c */ /* 0x000fe20003f24070 */
[----:B------:R-:W-:Y:S01]  /*6250*/  @!P5 IMAD.MOV R218, RZ, RZ, -R218 ;  /* 0x000000ffffdad224 */ /* 0x000fe200078e0ada */
[----:B------:R-:W-:Y:S01]  /*6260*/  ISETP.GE.AND P2, PT, R12, RZ, PT ;  /* 0x000000ff0c00720c */ /* 0x000fe20003f46270 */
[----:B------:R-:W-:Y:S01]  /*6270*/  @!P3 IMAD.MOV R31, RZ, RZ, -R31 ;  /* 0x000000ffff1fb224 */ /* 0x000fe200078e0a1f */
[----:B------:R-:W-:Y:S01]  /*6280*/  LOP3.LUT R12, R11, 0xf2, RZ, 0xfc, !PT ;  /* 0x000000f20b0c7812 */ /* 0x000fe200078efcff */
[--C-:B------:R-:W-:Y:S01]  /*6290*/  @!P4 IMAD.IADD R2, R2, 0x1, -R9.reuse ;  /* 0x000000010202c824 */ /* 0x100fe200078e0a09 */
[----:B------:R-:W-:Y:S01]  /*62a0*/  ISETP.GT.U32.AND P5, PT, R9, R219, PT ;  /* 0x000000db0900720c */ /* 0x000fe20003fa4070 */
[----:B------:R-:W-:Y:S01]  /*62b0*/  STL [R1+0x15c4], R115 ;  /* 0x0015c47301007387 */ /* 0x000fe20000100800 */
[----:B------:R-:W-:Y:S01]  /*62c0*/  IABS R6, R12 ;  /* 0x0000000c00067213 */ /* 0x000fe20000000000 */
[----:B------:R-:W-:Y:S01]  /*62d0*/  IMAD.MOV.U32 R15, RZ, RZ, R2 ;  /* 0x000000ffff0f7224 */ /* 0x000fe200078e0002 */
[----:B------:R-:W-:Y:S01]  /*62e0*/  ISETP.GE.AND P4, PT, R10, RZ, PT ;  /* 0x000000ff0a00720c */ /* 0x000fe20003f86270 */
[----:B------:R-:W-:Y:S01]  /*62f0*/  @!P6 IMAD.IADD R0, R0, 0x1, -R9 ;  /* 0x000000010000e824 */ /* 0x000fe200078e0a09 */
[----:B------:R-:W-:Y:S01]  /*6300*/  LOP3.LUT R10, R11, 0xf4, RZ, 0xfc, !PT ;  /* 0x000000f40b0a7812 */ /* 0x000fe200078efcff */
[----:B------:R-:W-:Y:S01]  /*6310*/  IMAD.HI.U32 R2, R5, R30, RZ ;  /* 0x0000001e05027227 */ /* 0x000fe200078e00ff */
[----:B------:R-:W-:Y:S01]  /*6320*/  ISETP.GE.AND P3, PT, R14, RZ, PT ;  /* 0x000000ff0e00720c */ /* 0x000fe20003f66270 */
[----:B------:R-:W-:Y:S01]  /*6330*/  STL [R1+0x15c8], R218 ;  /* 0x0015c8da01007387 */ /* 0x000fe20000100800 */
[----:B------:R-:W-:Y:S01]  /*6340*/  ISETP.GT.U32.AND P6, PT, R9, R0, PT ;  /* 0x000000000900720c */ /* 0x000fe20003fc4070 */
[----:B------:R-:W-:Y:S01]  /*6350*/  IMAD.MOV R3, RZ, RZ, -R2 ;  /* 0x000000ffff037224 */ /* 0x000fe200078e0a02 */
[----:B------:R-:W-:Y:S01]  /*6360*/  IABS R220, R10 ;  /* 0x0000000a00dc7213 */ /* 0x000fe20000000000 */
[----:B------:R-:W-:Y:S01]  /*6370*/  IMAD.HI.U32 R2, R5, R6, RZ ;  /* 0x0000000605027227 */ /* 0x000fe200078e00ff */
[----:B------:R-:W-:-:S03]  /*6380*/  LOP3.LUT R14, R11, 0xfa, RZ, 0xfc, !PT ;  /* 0x000000fa0b0e7812 */ /* 0x000fc600078efcff */
[--C-:B------:R-:W-:Y:S01]  /*6390*/  @!P1 IMAD.IADD R116, R116, 0x1, -R9.reuse ;  /* 0x0000000174749824 */ /* 0x100fe200078e0a09 */
[----:B------:R-:W-:Y:S01]  /*63a0*/  ISETP.GE.AND P1, PT, R13, RZ, PT ;  /* 0x000000ff0d00720c */ /* 0x000fe20003f26270 */
[----:B------:R-:W-:Y:S01]  /*63b0*/  IMAD.MOV R2, RZ, RZ, -R2 ;  /* 0x000000ffff027224 */ /* 0x000fe200078e0a02 */
[----:B------:R-:W-:Y:S01]  /*63c0*/  LOP3.LUT R13, R11, 0xf8, RZ, 0xfc, !PT ;  /* 0x000000f80b0d7812 */ /* 0x000fe200078efcff */
[--C-:B------:R-:W-:Y:S01]  /*63d0*/  @!P5 IMAD.IADD R219, R219, 0x1, -R9.reuse ;  /* 0x00000001dbdbd824 */ /* 0x100fe200078e0a09 */
[C---:B------:R-:W-:Y:S01]  /*63e0*/  ISETP.GT.U32.AND P5, PT, R9.reuse, R116, PT ;  /* 0x000000740900720c */ /* 0x040fe20003fa4070 */
[C---:B------:R-:W-:Y:S01]  /*63f0*/  IMAD R117, R9.reuse, R2, R6 ;  /* 0x0000000209757224 */ /* 0x040fe200078e0206 */
[----:B------:R-:W-:Y:S01]  /*6400*/  IABS R8, R13 ;  /* 0x0000000d00087213 */ /* 0x000fe20000000000 */
[----:B------:R-:W-:Y:S01]  /*6410*/  @!P6 IMAD.IADD R0, R0, 0x1, -R9 ;  /* 0x000000010000e824 */ /* 0x000fe200078e0a09 */
[----:B------:R-:W-:Y:S01]  /*6420*/  IABS R156, R14 ;  /* 0x0000000e009c7213 */ /* 0x000fe20000000000 */
[----:B------:R-:W-:Y:S01]  /*6430*/  @!P2 IMAD.MOV R15, RZ, RZ, -R15 ;  /* 0x000000ffff0fa224 */ /* 0x000fe200078e0a0f */
[C---:B------:R-:W-:Y:S01]  /*6440*/  ISETP.GT.U32.AND P6, PT, R9.reuse, R117, PT ;  /* 0x000000750900720c */ /* 0x040fe20003fc4070 */
[C---:B------:R-:W-:Y:S01]  /*6450*/  IMAD R30, R9.reuse, R3, R30 ;  /* 0x00000003091e7224 */ /* 0x040fe200078e021e */
[----:B------:R-:W-:Y:S01]  /*6460*/  ISETP.GT.U32.AND P2, PT, R9, R219, PT ;  /* 0x000000db0900720c */ /* 0x000fe20003f44070 */
[----:B------:R-:W-:Y:S01]  /*6470*/  IMAD.HI.U32 R2, R5, R220, RZ ;  /* 0x000000dc05027227 */ /* 0x000fe200078e00ff */
[----:B------:R1:W-:Y:S03]  /*6480*/  STL [R1+0x70], R15 ;  /* 0x0000700f01007387 */ /* 0x0003e60000100800 */
[--C-:B------:R-:W-:Y:S01]  /*6490*/  @!P5 IMAD.IADD R116, R116, 0x1, -R9.reuse ;  /* 0x000000017474d824 */ /* 0x100fe200078e0a09 */
[----:B------:R-:W-:Y:S01]  /*64a0*/  ISETP.GT.U32.AND P5, PT, R9, R30, PT ;  /* 0x0000001e0900720c */ /* 0x000fe20003fa4070 */
[----:B------:R-:W-:Y:S01]  /*64b0*/  IMAD.HI.U32 R3, R5, R8, RZ ;  /* 0x0000000805037227 */ /* 0x000fe200078e00ff */
[----:B------:R-:W-:Y:S03]  /*64c0*/  STL [R1+0x15cc], R31 ;  /* 0x0015cc1f01007387 */ /* 0x000fe60000100800 */
[----:B------:R-:W-:-:S02]  /*64d0*/  @!P6 IMAD.IADD R117, R117, 0x1, -R9 ;  /* 0x000000017575e824 */ /* 0x000fc400078e0a09 */
[--C-:B------:R-:W-:Y:S01]  /*64e0*/  @!P2 IMAD.IADD R219, R219, 0x1, -R9.reuse ;  /* 0x00000001dbdba824 */ /* 0x100fe200078e0a09 */
[----:B------:R-:W-:Y:S01]  /*64f0*/  ISETP.GE.AND P2, PT, R7, RZ, PT ;  /* 0x000000ff0700720c */ /* 0x000fe20003f46270 */
[----:B------:R-:W-:Y:S01]  /*6500*/  @!P4 IMAD.MOV R116, RZ, RZ, -R116 ;  /* 0x000000ffff74c224 */ /* 0x000fe200078e0a74 */
[----:B------:R-:W-:Y:S01]  /*6510*/  LOP3.LUT R7, R11, 0xf6, RZ, 0xfc, !PT ;  /* 0x000000f60b077812 */ /* 0x000fe200078efcff */
[----:B------:R-:W-:Y:S01]  /*6520*/  IMAD.MOV R2, RZ, RZ, -R2 ;  /* 0x000000ffff027224 */ /* 0x000fe200078e0a02 */
[C---:B------:R-:W-:Y:S01]  /*6530*/  ISETP.GT.U32.AND P4, PT, R9.reuse, R117, PT ;  /* 0x000000750900720c */ /* 0x040fe20003f84070 */
[----:B------:R-:W-:Y:S01]  /*6540*/  @!P5 IMAD.IADD R30, R30, 0x1, -R9 ;  /* 0x000000011e1ed824 */ /* 0x000fe200078e0a09 */
[----:B------:R-:W-:Y:S01]  /*6550*/  IABS R6, R7 ;  /* 0x0000000700067213 */ /* 0x000fe20000000000 */
[----:B------:R-:W-:Y:S01]  /*6560*/  IMAD.MOV R3, RZ, RZ, -R3 ;  /* 0x000000ffff037224 */ /* 0x000fe200078e0a03 */
[----:B------:R-:W-:Y:S01]  /*6570*/  ISETP.GE.AND P5, PT, R12, RZ, PT ;  /* 0x000000ff0c00720c */ /* 0x000fe20003fa6270 */
[C---:B------:R-:W-:Y:S01]  /*6580*/  IMAD R220, R9.reuse, R2, R220 ;  /* 0x0000000209dc7224 */ /* 0x040fe200078e02dc */
[----:B------:R-:W-:Y:S01]  /*6590*/  ISETP.GT.U32.AND P6, PT, R9, R30, PT ;  /* 0x0000001e0900720c */ /* 0x000fe20003fc4070 */
[----:B------:R-:W-:Y:S01]  /*65a0*/  IMAD.HI.U32 R2, R5, R6, RZ ;  /* 0x0000000605027227 */ /* 0x000fe200078e00ff */
[----:B------:R-:W-:Y:S01]  /*65b0*/  LOP3.LUT R12, R11, 0x100, RZ, 0xfc, !PT ;  /* 0x000001000b0c7812 */ /* 0x000fe200078efcff */
[----:B------:R-:W-:Y:S02]  /*65c0*/  STL [R1+0x15d0], R116 ;  /* 0x0015d07401007387 */ /* 0x000fe40000100800 */
[----:B------:R-:W-:Y:S01]  /*65d0*/  IMAD R29, R9, R3, R8 ;  /* 0x00000003091d7224 */ /* 0x000fe200078e0208 */
[----:B------:R-:W-:Y:S01]  /*65e0*/  IABS R28, R12 ;  /* 0x0000000c001c7213 */ /* 0x000fe20000000000 */
[----:B------:R-:W-:-:S02]  /*65f0*/  IMAD.MOV R2, RZ, RZ, -R2 ;  /* 0x000000ffff027224 */ /* 0x000fc400078e0a02 */
[--C-:B------:R-:W-:Y:S01]  /*6600*/  @!P4 IMAD.IADD R117, R117, 0x1, -R9.reuse ;  /* 0x000000017575c824 */ /* 0x100fe200078e0a09 */
[C---:B------:R-:W-:Y:S01]  /*6610*/  ISETP.GT.U32.AND P4, PT, R9.reuse, R29, PT ;  /* 0x0000001d0900720c */ /* 0x040fe20003f84070 */
[----:B-1----:R-:W-:Y:S02]  /*6620*/  IMAD.MOV.U32 R15, RZ, RZ, R0 ;  /* 0x000000ffff0f7224 */ /* 0x002fe400078e0000 */
[C---:B------:R-:W-:Y:S02]  /*6630*/  IMAD R0, R9.reuse, R2, R6 ;  /* 0x0000000209007224 */ /* 0x040fe400078e0206 */
[----:B------:R-:W-:Y:S02]  /*6640*/  @!P6 IMAD.IADD R30, R30, 0x1, -R9 ;  /* 0x000000011e1ee824 */ /* 0x000fe400078e0a09 */
[----:B------:R-:W-:Y:S01]  /*6650*/  @!P1 IMAD.MOV R219, RZ, RZ, -R219 ;  /* 0x000000ffffdb9224 */ /* 0x000fe200078e0adb */
[C---:B------:R-:W-:Y:S01]  /*6660*/  ISETP.GT.U32.AND P6, PT, R9.reuse, R0, PT ;  /* 0x000000000900720c */ /* 0x040fe20003fc4070 */
[----:B------:R-:W-:Y:S01]  /*6670*/  @!P3 IMAD.MOV R15, RZ, RZ, -R15 ;  /* 0x000000ffff0fb224 */ /* 0x000fe200078e0a0f */
[----:B------:R-:W-:Y:S01]  /*6680*/  ISETP.GT.U32.AND P1, PT, R9, R220, PT ;  /* 0x000000dc0900720c */ /* 0x000fe20003f24070 */
[----:B------:R-:W-:Y:S01]  /*6690*/  IMAD.HI.U32 R2, R5, R156, RZ ;  /* 0x0000009c05027227 */ /* 0x000fe200078e00ff */
[----:B------:R-:W-:Y:S01]  /*66a0*/  ISETP.GE.AND P3, PT, R10, RZ, PT ;  /* 0x000000ff0a00720c */ /* 0x000fe20003f66270 */
[----:B------:R-:W-:Y:S01]  /*66b0*/  STL [R1+0x15d4], R219 ;  /* 0x0015d4db01007387 */ /* 0x000fe20000100800 */
[----:B------:R-:W-:Y:S01]  /*66c0*/  LOP3.LUT R10, R11, 0xfc, RZ, 0xfc, !PT ;  /* 0x000000fc0b0a7812 */ /* 0x000fe200078efcff */
[----:B------:R-:W-:-:S02]  /*66d0*/  @!P4 IMAD.IADD R29, R29, 0x1, -R9 ;  /* 0x000000011d1dc824 */ /* 0x000fc400078e0a09 */
[----:B------:R-:W-:Y:S01]  /*66e0*/  IMAD.MOV R2, RZ, RZ, -R2 ;  /* 0x000000ffff027224 */ /* 0x000fe200078e0a02 */
[----:B------:R-:W-:Y:S01]  /*66f0*/  IABS R6, R10 ;  /* 0x0000000a00067213 */ /* 0x000fe20000000000 */
[----:B------:R-:W-:Y:S01]  /*6700*/  @!P2 IMAD.MOV R30, RZ, RZ, -R30 ;  /* 0x000000ffff1ea224 */ /* 0x000fe200078e0a1e */
[C---:B------:R-:W-:Y:S01]  /*6710*/  ISETP.GT.U32.AND P4, PT, R9.reuse, R29, PT ;  /* 0x0000001d0900720c */ /* 0x040fe20003f84070 */
[----:B------:R-:W-:Y:S01]  /*6720*/  IMAD R156, R9, R2, R156 ;  /* 0x00000002099c7224 */ /* 0x000fe200078e029c */
[----:B------:R1:W-:Y:S01]  /*6730*/  STL [R1+0x74], R15 ;  /* 0x0000740f01007387 */ /* 0x0003e20000100800 */
[----:B------:R-:W-:-:S03]  /*6740*/  IMAD.HI.U32 R2, R5, R6, RZ ;  /* 0x0000000605027227 */ /* 0x000fc600078e00ff */
[----:B------:R-:W-:Y:S01]  /*6750*/  STL [R1+0x15d8], R30 ;  /* 0x0015d81e01007387 */ /* 0x000fe20000100800 */
[--C-:B------:R-:W-:Y:S02]  /*6760*/  @!P6 IMAD.IADD R0, R0, 0x1, -R9.reuse ;  /* 0x000000010000e824 */ /* 0x100fe400078e0a09 */
[--C-:B------:R-:W-:Y:S01]  /*6770*/  @!P1 IMAD.IADD R220, R220, 0x1, -R9.reuse ;  /* 0x00000001dcdc9824 */ /* 0x100fe200078e0a09 */
[----:B------:R-:W-:Y:S01]  /*6780*/  ISETP.GE.AND P1, PT, R7, RZ, PT ;  /* 0x000000ff0700720c */ /* 0x000fe20003f26270 */
[----:B------:R-:W-:Y:S01]  /*6790*/  IMAD.MOV R2, RZ, RZ, -R2 ;  /* 0x000000ffff027224 */ /* 0x000fe200078e0a02 */
[----:B------:R-:W-:Y:S01]  /*67a0*/  LOP3.LUT R7, R11, 0xfe, RZ, 0xfc, !PT ;  /* 0x000000fe0b077812 */ /* 0x000fe200078efcff */
[----:B------:R-:W-:Y:S01]  /*67b0*/  @!P4 IMAD.IADD R29, R29, 0x1, -R9 ;  /* 0x000000011d1dc824 */ /* 0x000fe200078e0a09 */
[C---:B------:R-:W-:Y:S01]  /*67c0*/  ISETP.GT.U32.AND P2, PT, R9.reuse, R0, PT ;  /* 0x000000000900720c */ /* 0x040fe20003f44070 */
[C---:B------:R-:W-:Y:S01]  /*67d0*/  IMAD R221, R9.reuse, R2, R6 ;  /* 0x0000000209dd7224 */ /* 0x040fe200078e0206 */
[----:B------:R-:W-:Y:S01]  /*67e0*/  ISETP.GT.U32.AND P6, PT, R9, R220, PT ;  /* 0x000000dc0900720c */ /* 0x000fe20003fc4070 */
[----:B------:R-:W-:Y:S01]  /*67f0*/  @!P5 IMAD.MOV R117, RZ, RZ, -R117 ;  /* 0x000000ffff75d224 */ /* 0x000fe200078e0a75 */
[----:B------:R-:W-:Y:S01]  /*6800*/  IABS R8, R7 ;  /* 0x0000000700087213 */ /* 0x000fe20000000000 */
[----:B------:R-:W-:Y:S01]  /*6810*/  IMAD.HI.U32 R3, R5, R28, RZ ;  /* 0x0000001c05037227 */ /* 0x000fe200078e00ff */
[----:B------:R-:W-:-:S02]  /*6820*/  ISETP.GT.U32.AND P4, PT, R9, R221, PT ;  /* 0x000000dd0900720c */ /* 0x000fc40003f84070 */
[----:B------:R-:W-:Y:S01]  /*6830*/  ISETP.GT.U32.AND P5, PT, R9, R156, PT ;  /* 0x0000009c0900720c */ /* 0x000fe20003fa4070 */
[----:B------:R-:W-:Y:S01]  /*6840*/  IMAD.HI.U32 R2, R5, R8, RZ ;  /* 0x0000000805027227 */ /* 0x000fe200078e00ff */
[----:B------:R-:W-:Y:S03]  /*6850*/  STL [R1+0x15dc], R117 ;  /* 0x0015dc7501007387 */ /* 0x000fe60000100800 */
[--C-:B------:R-:W-:Y:S01]  /*6860*/  @!P2 IMAD.IADD R0, R0, 0x1, -R9.reuse ;  /* 0x000000010000a824 */ /* 0x100fe200078e0a09 */
[----:B------:R-:W-:Y:S01]  /*6870*/  ISETP.GE.AND P2, PT, R14, RZ, PT ;  /* 0x000000ff0e00720c */ /* 0x000fe20003f46270 */
[----:B------:R-:W-:Y:S01]  /*6880*/  IMAD.MOV R2, RZ, RZ, -R2 ;  /* 0x000000ffff027224 */ /* 0x000fe200078e0a02 */
[----:B------:R-:W-:Y:S01]  /*6890*/  LOP3.LUT R14, R11, 0x106, RZ, 0xfc, !PT ;  /* 0x000001060b0e7812 */ /* 0x000fe200078efcff */
[----:B------:R-:W-:Y:S01]  /*68a0*/  @!P6 IMAD.IADD R220, R220, 0x1, -R9 ;  /* 0x00000001dcdce824 */ /* 0x000fe200078e0a09 */
[----:B------:R-:W-:Y:S01]  /*68b0*/  ISETP.GE.AND P6, PT, R13, RZ, PT ;  /* 0x000000ff0d00720c */ /* 0x000fe20003fc6270 */
[----:B------:R-:W-:Y:S01]  /*68c0*/  IMAD R2, R9, R2, R8 ;  /* 0x0000000209027224 */ /* 0x000fe200078e0208 */
[----:B------:R-:W-:Y:S01]  /*68d0*/  LOP3.LUT R13, R11, 0x102, RZ, 0xfc, !PT ;  /* 0x000001020b0d7812 */ /* 0x000fe200078efcff */
[----:B-1----:R-:W-:-:S02]  /*68e0*/  IMAD.MOV.U32 R15, RZ, RZ, R0 ;  /* 0x000000ffff0f7224 */ /* 0x002fc400078e0000 */
[----:B------:R-:W-:Y:S01]  /*68f0*/  @!P4 IMAD.IADD R221, R221, 0x1, -R9 ;  /* 0x00000001ddddc824 */ /* 0x000fe200078e0a09 */
[----:B------:R-:W-:Y:S01]  /*6900*/  IABS R6, R13 ;  /* 0x0000000d00067213 */ /* 0x000fe20000000000 */
[----:B------:R-:W-:Y:S01]  /*6910*/  @!P1 IMAD.MOV R15, RZ, RZ, -R15 ;  /* 0x000000ffff0f9224 */ /* 0x000fe200078e0a0f */
[C---:B------:R-:W-:Y:S01]  /*6920*/  ISETP.GT.U32.AND P1, PT, R9.reuse, R2, PT ;  /* 0x000000020900720c */ /* 0x040fe20003f24070 */
[----:B------:R-:W-:Y:S01]  /*6930*/  IMAD.MOV R3, RZ, RZ, -R3 ;  /* 0x000000ffff037224 */ /* 0x000fe200078e0a03 */
[----:B------:R-:W-:Y:S01]  /*6940*/  ISETP.GT.U32.AND P4, PT, R9, R221, PT ;  /* 0x000000dd0900720c */ /* 0x000fe20003f84070 */
[----:B------:R-:W-:-:S04]  /*6950*/  IMAD.HI.U32 R0, R5, R6, RZ ;  /* 0x0000000605007227 */ /* 0x000fc800078e00ff */
[----:B------:R-:W-:Y:S01]  /*6960*/  @!P5 IMAD.IADD R156, R156, 0x1, -R9 ;  /* 0x000000019c9cd824 */ /* 0x000fe200078e0a09 */
[----:B------:R-:W-:Y:S01]  /*6970*/  ISETP.GE.AND P5, PT, R10, RZ, PT ;  /* 0x000000ff0a00720c */ /* 0x000fe20003fa6270 */
[----:B------:R-:W-:Y:S01]  /*6980*/  IMAD R28, R9, R3, R28 ;  /* 0x00000003091c7224 */ /* 0x000fe200078e021c */
[----:B------:R-:W-:Y:S01]  /*6990*/  LOP3.LUT R10, R11, 0x104, RZ, 0xfc, !PT ;  /* 0x000001040b0a7812 */ /* 0x000fe200078efcff */
[----:B------:R-:W-:Y:S01]  /*69a0*/  IMAD.MOV R0, RZ, RZ, -R0 ;  /* 0x000000ffff007224 */ /* 0x000fe200078e0a00 */
[----:B------:R-:W-:Y:S01]  /*69b0*/  IABS R3, R14 ;  /* 0x0000000e00037213 */ /* 0x000fe20000000000 */
[----:B------:R-:W-:Y:S01]  /*69c0*/  @!P3 IMAD.MOV R220, RZ, RZ, -R220 ;  /* 0x000000ffffdcb224 */ /* 0x000fe200078e0adc */
[C---:B------:R-:W-:Y:S01]  /*69d0*/  ISETP.GT.U32.AND P3, PT, R9.reuse, R156, PT ;  /* 0x0000009c0900720c */ /* 0x040fe20003f64070 */
[----:B------:R-:W-:Y:S01]  /*69e0*/  @!P6 IMAD.MOV R29, RZ, RZ, -R29 ;  /* 0x000000ffff1de224 */ /* 0x000fe200078e0a1d */
[C---:B------:R-:W-:Y:S01]  /*69f0*/  ISETP.GT.U32.AND P6, PT, R9.reuse, R28, PT ;  /* 0x0000001c0900720c */ /* 0x040fe20003fc4070 */
[----:B------:R-:W-:Y:S01]  /*6a00*/  IMAD R157, R9, R0, R6 ;  /* 0x00000000099d7224 */ /* 0x000fe200078e0206 */
[----:B------:R-:W-:Y:S01]  /*6a10*/  IABS R222, R10 ;  /* 0x0000000a00de7213 */ /* 0x000fe20000000000 */
[--C-:B------:R-:W-:Y:S01]  /*6a20*/  @!P1 IMAD.IADD R2, R2, 0x1, -R9.reuse ;  /* 0x0000000102029824 */ /* 0x100fe200078e0a09 */
[----:B------:R-:W-:Y:S01]  /*6a30*/  STL [R1+0x15e0], R220 ;  /* 0x0015e0dc01007387 */ /* 0x000fe20000100800 */
[----:B------:R-:W-:Y:S01]  /*6a40*/  @!P4 IMAD.IADD R221, R221, 0x1, -R9 ;  /* 0x00000001ddddc824 */ /* 0x000fe200078e0a09 */
[----:B------:R-:W-:Y:S01]  /*6a50*/  ISETP.GT.U32.AND P4, PT, R9, R157, PT ;  /* 0x0000009d0900720c */ /* 0x000fe20003f84070 */
[----:B------:R-:W-:Y:S01]  /*6a60*/  IMAD.HI.U32 R0, R5, R222, RZ ;  /* 0x000000de05007227 */ /* 0x000fe200078e00ff */
[----:B------:R-:W-:Y:S01]  /*6a70*/  ISETP.GT.U32.AND P1, PT, R9, R2, PT ;  /* 0x000000020900720c */ /* 0x000fe20003f24070 */
[----:B------:R1:W-:Y:S02]  /*6a80*/  STL [R1+0x78], R15 ;  /* 0x0000780f01007387 */ /* 0x0003e40000100800 */
[----:B------:R-:W-:-:S02]  /*6a90*/  IMAD.MOV.U32 R6, RZ, RZ, R3 ;  /* 0x000000ffff067224 */ /* 0x000fc400078e0003 */
[--C-:B------:R-:W-:Y:S01]  /*6aa0*/  @!P3 IMAD.IADD R156, R156, 0x1, -R9.reuse ;  /* 0x000000019c9cb824 */ /* 0x100fe200078e0a09 */
[----:B------:R-:W-:Y:S01]  /*6ab0*/  ISETP.GE.AND P3, PT, R7, RZ, PT ;  /* 0x000000ff0700720c */ /* 0x000fe20003f66270 */
[----:B------:R-:W-:Y:S01]  /*6ac0*/  IMAD.MOV R0, RZ, RZ, -R0 ;  /* 0x000000ffff007224 */ /* 0x000fe200078e0a00 */
[----:B------:R-:W-:Y:S01]  /*6ad0*/  LOP3.LUT R7, R11, 0x108, RZ, 0xfc, !PT ;  /* 0x000001080b077812 */ /* 0x000fe200078efcff */
[----:B------:R-:W-:Y:S01]  /*6ae0*/  @!P6 IMAD.IADD R28, R28, 0x1, -R9 ;  /* 0x000000011c1ce824 */ /* 0x000fe200078e0a09 */
[----:B------:R-:W-:Y:S01]  /*6af0*/  ISETP.GE.AND P6, PT, R12, RZ, PT ;  /* 0x000000ff0c00720c */ /* 0x000fe20003fc6270 */
[----:B------:R-:W-:Y:S01]  /*6b00*/  IMAD.HI.U32 R3, R5, R6, RZ ;  /* 0x0000000605037227 */ /* 0x000fe200078e00ff */
[----:B------:R-:W-:Y:S01]  /*6b10*/  IABS R8, R7 ;  /* 0x0000000700087213 */ /* 0x000fe20000000000 */
[----:B------:R-:W-:Y:S01]  /*6b20*/  STL [R1+0x15e4], R29 ;  /* 0x0015e41d01007387 */ /* 0x000fe20000100800 */
[----:B------:R-:W-:Y:S01]  /*6b30*/  LOP3.LUT R12, R11, 0x10c, RZ, 0xfc, !PT ;  /* 0x0000010c0b0c7812 */ /* 0x000fe200078efcff */
[----:B------:R-:W-:-:S02]  /*6b40*/  IMAD R222, R9, R0, R222 ;  /* 0x0000000009de7224 */ /* 0x000fc400078e02de */
[----:B------:R-:W-:Y:S01]  /*6b50*/  @!P4 IMAD.IADD R157, R157, 0x1, -R9 ;  /* 0x000000019d9dc824 */ /* 0x000fe200078e0a09 */
[C---:B------:R-:W-:Y:S01]  /*6b60*/  ISETP.GT.U32.AND P4, PT, R9.reuse, R28, PT ;  /* 0x0000001c0900720c */ /* 0x040fe20003f84070 */
[----:B------:R-:W-:Y:S02]  /*6b70*/  IMAD.MOV R3, RZ, RZ, -R3 ;  /* 0x000000ffff037224 */ /* 0x000fe400078e0a03 */
[----:B------:R-:W-:Y:S01]  /*6b80*/  @!P1 IMAD.IADD R2, R2, 0x1, -R9 ;  /* 0x0000000102029824 */ /* 0x000fe200078e0a09 */
[C---:B------:R-:W-:Y:S01]  /*6b90*/  ISETP.GT.U32.AND P1, PT, R9.reuse, R222, PT ;  /* 0x000000de0900720c */ /* 0x040fe20003f24070 */
[----:B------:R-:W-:Y:S02]  /*6ba0*/  IMAD R0, R9, R3, R6 ;  /* 0x0000000309007224 */ /* 0x000fe400078e0206 */
[----:B------:R-:W-:-:S04]  /*6bb0*/  IMAD.HI.U32 R3, R5, R8, RZ ;  /* 0x0000000805037227 */ /* 0x000fc800078e00ff */
[----:B-1----:R-:W-:Y:S02]  /*6bc0*/  IMAD.MOV.U32 R15, RZ, RZ, R2 ;  /* 0x000000ffff0f7224 */ /* 0x002fe400078e0002 */
[----:B------:R-:W-:Y:S02]  /*6bd0*/  IMAD.MOV R3, RZ, RZ, -R3 ;  /* 0x000000ffff037224 */ /* 0x000fe400078e0a03 */
[----:B------:R-:W-:Y:S01]  /*6be0*/  @!P3 IMAD.MOV R15, RZ, RZ, -R15 ;  /* 0x000000ffff0fb224 */ /* 0x000fe200078e0a0f */
[C---:B------:R-:W-:Y:S01]  /*6bf0*/  ISETP.GT.U32.AND P3, PT, R9.reuse, R0, PT ;  /* 0x000000000900720c */ /* 0x040fe20003f64070 */
[--C-:B------:R-:W-:Y:S01]  /*6c00*/  @!P4 IMAD.IADD R28, R28, 0x1, -R9.reuse ;  /* 0x000000011c1cc824 */ /* 0x100fe200078e0a09 */
[----:B------:R-:W-:Y:S01]  /*6c10*/  ISETP.GE.AND P4, PT, R10, RZ, PT ;  /* 0x000000ff0a00720c */ /* 0x000fe20003f86270 */
[----:B------:R-:W-:Y:S01]  /*6c20*/  IMAD R27, R9, R3, R8 ;  /* 0x00000003091b7224 */ /* 0x000fe200078e0208 */
[----:B------:R-:W-:Y:S01]  /*6c30*/  LOP3.LUT R3, R11, 0x10a, RZ, 0xfc, !PT ;  /* 0x0000010a0b037812 */ /* 0x000fe200078efcff */
[----:B------:R-:W-:Y:S01]  /*6c40*/  @!P1 IMAD.IADD R222, R222, 0x1, -R9 ;  /* 0x00000001dede9824 */ /* 0x000fe200078e0a09 */
[----:B------:R-:W-:Y:S01]  /*6c50*/  IABS R8, R12 ;  /* 0x0000000c00087213 */ /* 0x000fe20000000000 */
[----:B------:R-:W-:Y:S01]  /*6c60*/  @!P6 IMAD.MOV R28, RZ, RZ, -R28 ;  /* 0x000000ffff1ce224 */ /* 0x000fe200078e0a1c */
[C---:B------:R-:W-:Y:S01]  /*6c70*/  ISETP.GT.U32.AND P6, PT, R9.reuse, R27, PT ;  /* 0x0000001b0900720c */ /* 0x040fe20003fc4070 */
[----:B------:R-:W-:Y:S01]  /*6c80*/  @!P2 IMAD.MOV R156, RZ, RZ, -R156 ;  /* 0x000000ffff9ca224 */ /* 0x000fe200078e0a9c */
[C---:B------:R-:W-:Y:S01]  /*6c90*/  ISETP.GT.U32.AND P2, PT, R9.reuse, R157, PT ;  /* 0x0000009d0900720c */ /* 0x040fe20003f44070 */
[----:B------:R-:W-:Y:S01]  /*6ca0*/  @!P5 IMAD.MOV R221, RZ, RZ, -R221 ;  /* 0x000000ffffddd224 */ /* 0x000fe200078e0add */
[----:B------:R-:W-:Y:S01]  /*6cb0*/  ISETP.GT.U32.AND P1, PT, R9, R222, PT ;  /* 0x000000de0900720c */ /* 0x000fe20003f24070 */
[----:B------:R-:W-:Y:S01]  /*6cc0*/  @!P3 IMAD.IADD R0, R0, 0x1, -R9 ;  /* 0x000000010000b824 */ /* 0x000fe200078e0a09 */
[----:B------:R-:W-:Y:S01]  /*6cd0*/  IABS R158, R3 ;  /* 0x00000003009e7213 */ /* 0x000fe20000000000 */
[----:B------:R1:W-:Y:S01]  /*6ce0*/  STL [R1+0x7c], R15 ;  /* 0x00007c0f01007387 */ /* 0x0003e20000100800 */
[----:B------:R-:W-:Y:S01]  /*6cf0*/  ISETP.GE.AND P5, PT, R13, RZ, PT ;  /* 0x000000ff0d00720c */ /* 0x000fe20003fa6270 */
[----:B------:R-:W-:Y:S01]  /*6d00*/  IMAD.MOV.U32 R35, RZ, RZ, c[0x0][0x188] ;  /* 0x00006200ff237624 */ /* 0x000fe200078e00ff */
[----:B------:R-:W-:Y:S01]  /*6d10*/  ISETP.GT.U32.AND P3, PT, R9, R0, PT ;  /* 0x000000000900720c */ /* 0x000fe20003f64070 */
[----:B------:R-:W-:Y:S01]  /*6d20*/  IMAD.HI.U32 R2, R5, R158, RZ ;  /* 0x0000009e05027227 */ /* 0x000fe200078e00ff */
[----:B------:R-:W-:-:S03]  /*6d30*/  LOP3.LUT R13, R11, 0x10e, RZ, 0xfc, !PT ;  /* 0x0000010e0b0d7812 */ /* 0x000fc600078efcff */
[--C-:B------:R-:W-:Y:S01]  /*6d40*/  @!P6 IMAD.IADD R27, R27, 0x1, -R9.reuse ;  /* 0x000000011b1be824 */ /* 0x100fe200078e0a09 */
[----:B------:R-:W-:Y:S01]  /*6d50*/  IABS R10, R13 ;  /* 0x0000000d000a7213 */ /* 0x000fe20000000000 */
[--C-:B------:R-:W-:Y:S01]  /*6d60*/  @!P2 IMAD.IADD R157, R157, 0x1, -R9.reuse ;  /* 0x000000019d9da824 */ /* 0x100fe200078e0a09 */
[----:B------:R-:W-:Y:S01]  /*6d70*/  ISETP.GE.AND P2, PT, R14, RZ, PT ;  /* 0x000000ff0e00720c */ /* 0x000fe20003f46270 */
[----:B------:R-:W-:Y:S01]  /*6d80*/  @!P1 IMAD.IADD R222, R222, 0x1, -R9 ;  /* 0x00000001dede9824 */ /* 0x000fe200078e0a09 */
[----:B------:R-:W-:Y:S01]  /*6d90*/  ISETP.GE.AND P1, PT, R3, RZ, PT ;  /* 0x000000ff0300720c */ /* 0x000fe20003f26270 */
[----:B------:R-:W-:Y:S01]  /*6da0*/  IMAD.HI.U32 R3, R5, R8, RZ ;  /* 0x0000000805037227 */ /* 0x000fe200078e00ff */
[----:B------:R-:W-:Y:S02]  /*6db0*/  ISETP.GT.U32.AND P6, PT, R9, R27, PT ;  /* 0x0000001b0900720c */ /* 0x000fe40003fc4070 */
[----:B------:R-:W-:Y:S01]  /*6dc0*/  LOP3.LUT R14, R11, 0x114, RZ, 0xfc, !PT ;  /* 0x000001140b0e7812 */ /* 0x000fe200078efcff */
[----:B------:R-:W-:-:S02]  /*6dd0*/  IMAD.MOV R6, RZ, RZ, -R2 ;  /* 0x000000ffff067224 */ /* 0x000fc400078e0a02 */
[----:B------:R-:W-:Y:S01]  /*6de0*/  @!P3 IMAD.IADD R0, R0, 0x1, -R9 ;  /* 0x000000010000b824 */ /* 0x000fe200078e0a09 */
[----:B------:R-:W-:Y:S01]  /*6df0*/  ISETP.GE.AND P3, PT, R12, RZ, PT ;  /* 0x000000ff0c00720c */ /* 0x000fe20003f66270 */
[----:B------:R-:W-:Y:S01]  /*6e00*/  IMAD.MOV R3, RZ, RZ, -R3 ;  /* 0x000000ffff037224 */ /* 0x000fe200078e0a03 */
[----:B------:R-:W-:Y:S01]  /*6e10*/  LOP3.LUT R12, R11, 0x110, RZ, 0xfc, !PT ;  /* 0x000001100b0c7812 */ /* 0x000fe200078efcff */
[C---:B------:R-:W-:Y:S01]  /*6e20*/  IMAD R158, R9.reuse, R6, R158 ;  /* 0x00000006099e7224 */ /* 0x040fe200078e029e */
[----:B------:R-:W-:Y:S01]  /*6e30*/  IABS R224, R14 ;  /* 0x0000000e00e07213 */ /* 0x000fe20000000000 */
[----:B-1----:R-:W-:Y:S01]  /*6e40*/  IMAD.MOV.U32 R15, RZ, RZ, R0 ;  /* 0x000000ffff0f7224 */ /* 0x002fe200078e0000 */
[----:B------:R-:W-:Y:S01]  /*6e50*/  IABS R26, R12 ;  /* 0x0000000c001a7213 */ /* 0x000fe20000000000 */
[C---:B------:R-:W-:Y:S02]  /*6e60*/  IMAD R223, R9.reuse, R3, R8 ;  /* 0x0000000309df7224 */ /* 0x040fe400078e0208 */
[----:B------:R-:W-:Y:S01]  /*6e70*/  @!P2 IMAD.MOV R15, RZ, RZ, -R15 ;  /* 0x000000ffff0fa224 */ /* 0x000fe200078e0a0f */
[----:B------:R-:W-:Y:S01]  /*6e80*/  ISETP.GT.U32.AND P2, PT, R9, R158, PT ;  /* 0x0000009e0900720c */ /* 0x000fe20003f44070 */
[----:B------:R-:W-:Y:S01]  /*6e90*/  @!P6 IMAD.IADD R27, R27, 0x1, -R9 ;  /* 0x000000011b1be824 */ /* 0x000fe200078e0a09 */
[----:B------:R-:W-:Y:S01]  /*6ea0*/  ISETP.GT.U32.AND P6, PT, R9, R223, PT ;  /* 0x000000df0900720c */ /* 0x000fe20003fc4070 */
[----:B------:R-:W-:Y:S01]  /*6eb0*/  @!P5 IMAD.MOV R157, RZ, RZ, -R157 ;  /* 0x000000ffff9dd224 */ /* 0x000fe200078e0a9d */
[----:B------:R-:W-:Y:S01]  /*6ec0*/  ISETP.GE.AND P5, PT, R7, RZ, PT ;  /* 0x000000ff0700720c */ /* 0x000fe20003fa6270 */
[----:B------:R-:W-:Y:S01]  /*6ed0*/  IMAD.HI.U32 R2, R5, R10, RZ ;  /* 0x0000000a05027227 */ /* 0x000fe200078e00ff */
[----:B------:R1:W-:Y:S03]  /*6ee0*/  STL [R1+0x80], R15 ;  /* 0x0000800f01007387 */ /* 0x0003e60000100800 */
[----:B------:R-:W-:Y:S01]  /*6ef0*/  @!P4 IMAD.MOV R222, RZ, RZ, -R222 ;  /* 0x000000ffffdec224 */ /* 0x000fe200078e0ade */
[----:B------:R-:W-:Y:S01]  /*6f00*/  ISETP.GE.AND P4, PT, R13, RZ, PT ;  /* 0x000000ff0d00720c */ /* 0x000fe20003f86270 */
[----:B------:R-:W-:Y:S01]  /*6f10*/  IMAD.MOV R2, RZ, RZ, -R2 ;  /* 0x000000ffff027224 */ /* 0x000fe200078e0a02 */
[----:B------:R-:W-:Y:S01]  /*6f20*/  LOP3.LUT R13, R11, 0x112, RZ, 0xfc, !PT ;  /* 0x000001120b0d7812 */ /* 0x000fe200078efcff */
[----:B------:R-:W-:-:S02]  /*6f30*/  @!P2 IMAD.IADD R158, R158, 0x1, -R9 ;  /* 0x000000019e9ea824 */ /* 0x000fc400078e0a09 */
[----:B------:R-:W-:Y:S01]  /*6f40*/  IMAD R0, R9, R2, R10 ;  /* 0x0000000209007224 */ /* 0x000fe200078e020a */
[----:B------:R-:W-:Y:S01]  /*6f50*/  IABS R8, R13 ;  /* 0x0000000d00087213 */ /* 0x000fe20000000000 */
[----:B------:R-:W-:Y:S01]  /*6f60*/  @!P6 IMAD.IADD R223, R223, 0x1, -R9 ;  /* 0x00000001dfdfe824 */ /* 0x000fe200078e0a09 */
[C---:B------:R-:W-:Y:S01]  /*6f70*/  ISETP.GT.U32.AND P2, PT, R9.reuse, R158, PT ;  /* 0x0000009e0900720c */ /* 0x040fe20003f44070 */
[----:B------:R-:W-:Y:S01]  /*6f80*/  @!P5 IMAD.MOV R27, RZ, RZ, -R27 ;  /* 0x000000ffff1bd224 */ /* 0x000fe200078e0a1b */
[----:B------:R-:W-:Y:S01]  /*6f90*/  ISETP.GT.U32.AND P5, PT, R9, R0, PT ;  /* 0x000000000900720c */ /* 0x000fe20003fa4070 */
[----:B------:R-:W-:Y:S01]  /*6fa0*/  IMAD.HI.U32 R3, R5, R8, RZ ;  /* 0x0000000805037227 */ /* 0x000fe200078e00ff */
[----:B------:R-:W-:Y:S02]  /*6fb0*/  ISETP.GT.U32.AND P6, PT, R9, R223, PT ;  /* 0x000000df0900720c */ /* 0x000fe40003fc4070 */
[----:B-1----:R-:W-:Y:S01]  /*6fc0*/  LOP3.LUT R15, R11, 0x116, RZ, 0xfc, !PT ;  /* 0x000001160b0f7812 */ /* 0x002fe200078efcff */
[----:B------:R-:W-:-:S03]  /*6fd0*/  IMAD.HI.U32 R2, R5, R26, RZ ;  /* 0x0000001a05027227 */ /* 0x000fc600078e00ff */
[----:B------:R-:W-:Y:S01]  /*6fe0*/  IABS R10, R15 ;  /* 0x0000000f000a7213 */ /* 0x000fe20000000000 */
[----:B------:R-:W-:Y:S02]  /*6ff0*/  IMAD.MOV R3, RZ, RZ, -R3 ;  /* 0x000000ffff037224 */ /* 0x000fe400078e0a03 */
[----:B------:R-:W-:-:S04]  /*7000*/  IMAD.HI.U32 R6, R5, R224, RZ ;  /* 0x000000e005067227 */ /* 0x000fc800078e00ff */
[----:B------:R-:W-:Y:S02]  /*7010*/  IMAD.MOV R2, RZ, RZ, -R2 ;  /* 0x000000ffff027224 */ /* 0x000fe400078e0a02 */
[C---:B------:R-:W-:Y:S01]  /*7020*/  IMAD R159, R9.reuse, R3, R8 ;  /* 0x00000003099f7224 */ /* 0x040fe200078e0208 */
[----:B------:R-:W-:Y:S01]  /*7030*/  IABS R8, R16 ;  /* 0x0000001000087213 */ /* 0x000fe20000000000 */
[----:B------:R-:W-:Y:S02]  /*7040*/  IMAD.MOV R6, RZ, RZ, -R6 ;  /* 0x000000ffff067224 */ /* 0x000fe400078e0a06 */
[C---:B------:R-:W-:Y:S02]  /*7050*/  IMAD R26, R9.reuse, R2, R26 ;  /* 0x00000002091a7224 */ /* 0x040fe400078e021a */
[--C-:B------:R-:W-:Y:S01]  /*7060*/  @!P5 IMAD.IADD R0, R0, 0x1, -R9.reuse ;  /* 0x000000010000d824 */ /* 0x100fe200078e0a09 */
[C---:B------:R-:W-:Y:S01]  /*7070*/  ISETP.GT.U32.AND P5, PT, R9.reuse, R159, PT ;  /* 0x0000009f0900720c */ /* 0x040fe20003fa4070 */
[--C-:B------:R-:W-:Y:S01]  /*7080*/  @!P2 IMAD.IADD R158, R158, 0x1, -R9.reuse ;  /* 0x000000019e9ea824 */ /* 0x100fe200078e0a09 */
[----:B------:R-:W-:Y:S01]  /*7090*/  ISETP.GE.AND P2, PT, R12, RZ, PT ;  /* 0x000000ff0c00720c */ /* 0x000fe20003f46270 */
[----:B------:R-:W-:Y:S01]  /*70a0*/  IMAD R224, R9, R6, R224 ;  /* 0x0000000609e07224 */ /* 0x000fe200078e02e0 */
[----:B------:R-:W-:Y:S01]  /*70b0*/  IABS R12, R19 ;  /* 0x00000013000c7213 */ /* 0x000fe20000000000 */
[----:B------:R-:W-:Y:S01]  /*70c0*/  @!P6 IMAD.IADD R223, R223, 0x1, -R9 ;  /* 0x00000001dfdfe824 */ /* 0x000fe200078e0a09 */
[----:B------:R-:W-:Y:S01]  /*70d0*/  ISETP.GT.U32.AND P6, PT, R9, R26, PT ;  /* 0x0000001a0900720c */ /* 0x000fe20003fc4070 */
[----:B------:R-:W-:-:S04]  /*70e0*/  IMAD.HI.U32 R7, R5, R10, RZ ;  /* 0x0000000a05077227 */ /* 0x000fc800078e00ff */
[----:B------:R-:W-:Y:S01]  /*70f0*/  @!P1 IMAD.MOV R158, RZ, RZ, -R158 ;  /* 0x000000ffff9e9224 */ /* 0x000fe200078e0a9e */
[C---:B------:R-:W-:Y:S01]  /*7100*/  ISETP.GT.U32.AND P1, PT, R9.reuse, R0, PT ;  /* 0x000000000900720c */ /* 0x040fe20003f24070 */
[----:B------:R-:W-:Y:S01]  /*7110*/  @!P3 IMAD.MOV R223, RZ, RZ, -R223 ;  /* 0x000000ffffdfb224 */ /* 0x000fe200078e0adf */
[----:B------:R-:W-:Y:S01]  /*7120*/  ISETP.GT.U32.AND P3, PT, R9, R224, PT ;  /* 0x000000e00900720c */ /* 0x000fe20003f64070 */
[----:B------:R-:W-:Y:S02]  /*7130*/  IMAD.MOV R7, RZ, RZ, -R7 ;  /* 0x000000ffff077224 */ /* 0x000fe400078e0a07 */
[----:B------:R-:W-:-:S04]  /*7140*/  IMAD.HI.U32 R6, R5, R160, RZ ;  /* 0x000000a005067227 */ /* 0x000fc800078e00ff */
[----:B------:R-:W-:Y:S01]  /*7150*/  IMAD R2, R9, R7, R10 ;  /* 0x0000000709027224 */ /* 0x000fe200078e020a */
[----:B------:R-:W-:Y:S01]  /*7160*/  IABS R10, R18 ;  /* 0x00000012000a7213 */ /* 0x000fe20000000000 */
[----:B------:R-:W-:Y:S02]  /*7170*/  IMAD.MOV R7, RZ, RZ, -R6 ;  /* 0x000000ffff077224 */ /* 0x000fe400078e0a06 */
[--C-:B------:R-:W-:Y:S02]  /*7180*/  @!P5 IMAD.IADD R159, R159, 0x1, -R9.reuse ;  /* 0x000000019f9fd824 */ /* 0x100fe400078e0a09 */
[--C-:B------:R-:W-:Y:S02]  /*7190*/  @!P6 IMAD.IADD R26, R26, 0x1, -R9.reuse ;  /* 0x000000011a1ae824 */ /* 0x100fe400078e0a09 */
[C---:B------:R-:W-:Y:S01]  /*71a0*/  IMAD R160, R9.reuse, R7, R160 ;  /* 0x0000000709a07224 */ /* 0x040fe200078e02a0 */
[C---:B------:R-:W-:Y:S01]  /*71b0*/  ISETP.GT.U32.AND P5, PT, R9.reuse, R159, PT ;  /* 0x0000009f0900720c */ /* 0x040fe20003fa4070 */
[--C-:B------:R-:W-:Y:S01]  /*71c0*/  @!P1 IMAD.IADD R0, R0, 0x1, -R9.reuse ;  /* 0x0000000100009824 */ /* 0x100fe200078e0a09 */
[C---:B------:R-:W-:Y:S01]  /*71d0*/  ISETP.GT.U32.AND P6, PT, R9.reuse, R26, PT ;  /* 0x0000001a0900720c */ /* 0x040fe20003fc4070 */
[----:B------:R-:W-:Y:S01]  /*71e0*/  @!P3 IMAD.IADD R224, R224, 0x1, -R9 ;  /* 0x00000001e0e0b824 */ /* 0x000fe200078e0a09 */
[----:B------:R-:W-:Y:S01]  /*71f0*/  ISETP.GT.U32.AND P1, PT, R9, R2, PT ;  /* 0x000000020900720c */ /* 0x000fe20003f24070 */
[----:B------:R-:W-:Y:S01]  /*7200*/  IMAD.HI.U32 R3, R5, R8, RZ ;  /* 0x0000000805037227 */ /* 0x000fe200078e00ff */
[----:B------:R-:W-:-:S02]  /*7210*/  ISETP.GT.U32.AND P3, PT, R9, R160, PT ;  /* 0x000000a00900720c */ /* 0x000fc40003f64070 */
[----:B------:R-:W-:Y:S01]  /*7220*/  LOP3.LUT R7, R11, 0x120, RZ, 0xfc, !PT ;  /* 0x000001200b077812 */ /* 0x000fe200078efcff */
[----:B------:R-:W-:Y:S02]  /*7230*/  IMAD.MOV R3, RZ, RZ, -R3 ;  /* 0x000000ffff037224 */ /* 0x000fe400078e0a03 */
[----:B------:R-:W-:Y:S01]  /*7240*/  IMAD.HI.U32 R6, R5, R12, RZ ;  /* 0x0000000c05067227 */ /* 0x000fe200078e00ff */
[----:B------:R-:W-:-:S03]  /*7250*/  IABS R24, R7 ;  /* 0x0000000700187213 */ /* 0x000fc60000000000 */
[----:B------:R-:W-:Y:S02]  /*7260*/  IMAD R25, R9, R3, R8 ;  /* 0x0000000309197224 */ /* 0x000fe400078e0208 */
[--C-:B------:R-:W-:Y:S02]  /*7270*/  @!P5 IMAD.IADD R159, R159, 0x1, -R9.reuse ;  /* 0x000000019f9fd824 */ /* 0x100fe400078e0a09 */
[--C-:B------:R-:W-:Y:S01]  /*7280*/  @!P6 IMAD.IADD R26, R26, 0x1, -R9.reuse ;  /* 0x000000011a1ae824 */ /* 0x100fe200078e0a09 */
[----:B------:R-:W-:Y:S01]  /*7290*/  ISETP.GT.U32.AND P5, PT, R9, R25, PT ;  /* 0x000000190900720c */ /* 0x000fe20003fa4070 */
[--C-:B------:R-:W-:Y:S01]  /*72a0*/  @!P1 IMAD.IADD R2, R2, 0x1, -R9.reuse ;  /* 0x0000000102029824 */ /* 0x100fe200078e0a09 */
[----:B------:R-:W-:Y:S01]  /*72b0*/  ISETP.GE.AND P6, PT, R13, RZ, PT ;  /* 0x000000ff0d00720c */ /* 0x000fe20003fc6270 */
[----:B------:R-:W-:Y:S01]  /*72c0*/  @!P3 IMAD.IADD R160, R160, 0x1, -R9 ;  /* 0x00000001a0a0b824 */ /* 0x000fe200078e0a09 */
[----:B------:R-:W-:Y:S01]  /*72d0*/  LOP3.LUT R13, R11, 0x122, RZ, 0xfc, !PT ;  /* 0x000001220b0d7812 */ /* 0x000fe200078efcff */
[----:B------:R-:W-:Y:S01]  /*72e0*/  IMAD.HI.U32 R3, R5, R10, RZ ;  /* 0x0000000a05037227 */ /* 0x000fe200078e00ff */
[----:B------:R-:W-:-:S02]  /*72f0*/  ISETP.GT.U32.AND P3, PT, R9, R2, PT ;  /* 0x000000020900720c */ /* 0x000fc40003f64070 */
[----:B------:R-:W-:Y:S01]  /*7300*/  IABS R8, R13 ;  /* 0x0000000d00087213 */ /* 0x000fe20000000000 */
[----:B------:R-:W-:Y:S01]  /*7310*/  @!P2 IMAD.MOV R26, RZ, RZ, -R26 ;  /* 0x000000ffff1aa224 */ /* 0x000fe200078e0a1a */
[----:B------:R-:W-:Y:S01]  /*7320*/  ISETP.GT.U32.AND P2, PT, R9, R160, PT ;  /* 0x000000a00900720c */ /* 0x000fe20003f44070 */
[----:B------:R-:W-:Y:S01]  /*7330*/  IMAD.MOV R3, RZ, RZ, -R3 ;  /* 0x000000ffff037224 */ /* 0x000fe200078e0a03 */
[----:B------:R-:W-:Y:S01]  /*7340*/  ISETP.GE.AND P1, PT, R14, RZ, PT ;  /* 0x000000ff0e00720c */ /* 0x000fe20003f26270 */
[----:B------:R-:W-:Y:S01]  /*7350*/  IMAD.MOV R6, RZ, RZ, -R6 ;  /* 0x000000ffff067224 */ /* 0x000fe200078e0a06 */
[----:B------:R-:W-:Y:S01]  /*7360*/  LOP3.LUT R14, R11, 0x132, RZ, 0xfc, !PT ;  /* 0x000001320b0e7812 */ /* 0x000fe200078efcff */
[----:B------:R-:W-:Y:S01]  /*7370*/  IMAD R225, R9, R3, R10 ;  /* 0x0000000309e17224 */ /* 0x000fe200078e020a */
[----:B------:R-:W-:Y:S01]  /*7380*/  LOP3.LUT R10, R11, 0x124, RZ, 0xfc, !PT ;  /* 0x000001240b0a7812 */ /* 0x000fe200078efcff */
[----:B------:R-:W-:Y:S01]  /*7390*/  @!P5 IMAD.IADD R25, R25, 0x1, -R9 ;  /* 0x000000011919d824 */ /* 0x000fe200078e0a09 */
[C---:B------:R-:W-:Y:S01]  /*73a0*/  ISETP.GT.U32.AND P5, PT, R9.reuse, R224, PT ;  /* 0x000000e00900720c */ /* 0x040fe20003fa4070 */
[C---:B------:R-:W-:Y:S01]  /*73b0*/  IMAD R6, R9.reuse, R6, R12 ;  /* 0x0000000609067224 */ /* 0x040fe200078e020c */
[----:B------:R-:W-:Y:S01]  /*73c0*/  IABS R226, R10 ;  /* 0x0000000a00e27213 */ /* 0x000fe20000000000 */
[----:B------:R-:W-:Y:S01]  /*73d0*/  @!P6 IMAD.MOV R159, RZ, RZ, -R159 ;  /* 0x000000ffff9fe224 */ /* 0x000fe200078e0a9f */
[C---:B------:R-:W-:Y:S01]  /*73e0*/  ISETP.GT.U32.AND P6, PT, R9.reuse, R225, PT ;  /* 0x000000e10900720c */ /* 0x040fe20003fc4070 */
[----:B------:R-:W-:Y:S01]  /*73f0*/  IMAD.MOV.U32 R20, RZ, RZ, R0 ;  /* 0x000000ffff147224 */ /* 0x000fe200078e0000 */
[----:B------:R-:W-:Y:S01]  /*7400*/  IABS R164, R14 ;  /* 0x0000000e00a47213 */ /* 0x000fe20000000000 */
[--C-:B------:R-:W-:Y:S01]  /*7410*/  @!P3 IMAD.IADD R2, R2, 0x1, -R9.reuse ;  /* 0x000000010202b824 */ /* 0x100fe200078e0a09 */
[----:B------:R-:W-:Y:S01]  /*7420*/  ISETP.GT.U32.AND P3, PT, R9, R6, PT ;  /* 0x000000060900720c */ /* 0x000fe20003f64070 */
[----:B------:R-:W-:Y:S01]  /*7430*/  @!P2 IMAD.IADD R160, R160, 0x1, -R9 ;  /* 0x00000001a0a0a824 */ /* 0x000fe200078e0a09 */
[----:B------:R-:W-:Y:S01]  /*7440*/  ISETP.GE.AND P2, PT, R17, RZ, PT ;  /* 0x000000ff1100720c */ /* 0x000fe20003f46270 */
[----:B------:R-:W-:Y:S01]  /*7450*/  IMAD.HI.U32 R0, R5, R24, RZ ;  /* 0x0000001805007227 */ /* 0x000fe200078e00ff */
[----:B------:R-:W-:-:S03]  /*7460*/  LOP3.LUT R17, R11, 0x13a, RZ, 0xfc, !PT ;  /* 0x0000013a0b117812 */ /* 0x000fc600078efcff */
[----:B------:R-:W-:-:S04]  /*7470*/  IMAD.HI.U32 R3, R5, R8, RZ ;  /* 0x0000000805037227 */ /* 0x000fc800078e00ff */
[----:B------:R-:W-:Y:S01]  /*7480*/  @!P4 IMAD.MOV R20, RZ, RZ, -R20 ;  /* 0x000000ffff14c224 */ /* 0x000fe200078e0a14 */
[----:B------:R-:W-:Y:S01]  /*7490*/  ISETP.GT.U32.AND P4, PT, R9, R25, PT ;  /* 0x000000190900720c */ /* 0x000fe20003f84070 */
[----:B------:R-:W-:Y:S02]  /*74a0*/  IMAD.MOV R0, RZ, RZ, -R0 ;  /* 0x000000ffff007224 */ /* 0x000fe400078e0a00 */
[----:B------:R-:W-:Y:S01]  /*74b0*/  IMAD.MOV R3, RZ, RZ, -R3 ;  /* 0x000000ffff037224 */ /* 0x000fe200078e0a03 */
[----:B------:R-:W-:Y:S01]  /*74c0*/  STL [R1+0x84], R20 ;  /* 0x0000841401007387 */ /* 0x000fe20000100800 */
[--C-:B------:R-:W-:Y:S01]  /*74d0*/  @!P5 IMAD.IADD R224, R224, 0x1, -R9.reuse ;  /* 0x00000001e0e0d824 */ /* 0x100fe200078e0a09 */
[----:B------:R-:W-:Y:S01]  /*74e0*/  ISETP.GE.AND P5, PT, R15, RZ, PT ;  /* 0x000000ff0f00720c */ /* 0x000fe20003fa6270 */
[--C-:B------:R-:W-:Y:S01]  /*74f0*/  @!P6 IMAD.IADD R225, R225, 0x1, -R9.reuse ;  /* 0x00000001e1e1e824 */ /* 0x100fe200078e0a09 */
[----:B------:R-:W-:Y:S01]  /*7500*/  ISETP.GE.AND P6, PT, R18, RZ, PT ;  /* 0x000000ff1200720c */ /* 0x000fe20003fc6270 */
[----:B------:R-:W-:Y:S01]  /*7510*/  IMAD R24, R9, R0, R24 ;  /* 0x0000000009187224 */ /* 0x000fe200078e0218 */
[----:B------:R-:W-:Y:S01]  /*7520*/  LOP3.LUT R18, R11, 0x144, RZ, 0xfc, !PT ;  /* 0x000001440b127812 */ /* 0x000fe200078efcff */
[----:B------:R-:W-:Y:S01]  /*7530*/  IMAD R161, R9, R3, R8 ;  /* 0x0000000309a17224 */ /* 0x000fe200078e0208 */
[----:B------:R-:W-:Y:S01]  /*7540*/  LOP3.LUT R3, R11, 0x126, RZ, 0xfc, !PT ;  /* 0x000001260b037812 */ /* 0x000fe200078efcff */
[--C-:B------:R-:W-:Y:S01]  /*7550*/  @!P3 IMAD.IADD R6, R6, 0x1, -R9.reuse ;  /* 0x000000010606b824 */ /* 0x100fe200078e0a09 */
[C---:B------:R-:W-:Y:S01]  /*7560*/  ISETP.GT.U32.AND P3, PT, R9.reuse, R24, PT ;  /* 0x000000180900720c */ /* 0x040fe20003f64070 */
[----:B------:R-:W-:Y:S01]  /*7570*/  @!P1 IMAD.MOV R224, RZ, RZ, -R224 ;  /* 0x000000ffffe09224 */ /* 0x000fe200078e0ae0 */
[C---:B------:R-:W-:Y:S01]  /*7580*/  ISETP.GT.U32.AND P1, PT, R9.reuse, R225, PT ;  /* 0x000000e10900720c */ /* 0x040fe20003f24070 */
[----:B------:R-:W-:Y:S01]  /*7590*/  @!P2 IMAD.MOV R160, RZ, RZ, -R160 ;  /* 0x000000ffffa0a224 */ /* 0x000fe200078e0aa0 */
[----:B------:R-:W-:Y:S01]  /*75a0*/  ISETP.GT.U32.AND P2, PT, R9, R161, PT ;  /* 0x000000a10900720c */ /* 0x000fe20003f44070 */
[----:B------:R-:W-:Y:S01]  /*75b0*/  @!P4 IMAD.IADD R25, R25, 0x1, -R9 ;  /* 0x000000011919c824 */ /* 0x000fe200078e0a09 */
[----:B------:R-:W-:Y:S01]  /*75c0*/  ISETP.GE.AND P4, PT, R16, RZ, PT ;  /* 0x000000ff1000720c */ /* 0x000fe20003f86270 */
[----:B------:R-:W-:Y:S01]  /*75d0*/  IMAD.MOV.U32 R12, RZ, RZ, R2 ;  /* 0x000000ffff0c7224 */ /* 0x000fe200078e0002 */
[----:B------:R-:W-:Y:S01]  /*75e0*/  IABS R2, R3 ;  /* 0x0000000300027213 */ /* 0x000fe20000000000 */
[----:B------:R-:W-:Y:S01]  /*75f0*/  IMAD.HI.U32 R0, R5, R226, RZ ;  /* 0x000000e205007227 */ /* 0x000fe200078e00ff */
[----:B------:R-:W-:-:S02]  /*7600*/  LOP3.LUT R16, R11, 0x138, RZ, 0xfc, !PT ;  /* 0x000001380b107812 */ /* 0x000fc400078efcff */
[----:B------:R-:W-:Y:S01]  /*7610*/  IABS R230, R18 ;  /* 0x0000001200e67213 */ /* 0x000fe20000000000 */
[----:B------:R-:W-:Y:S01]  /*7620*/  @!P5 IMAD.MOV R12, RZ, RZ, -R12 ;  /* 0x000000ffff0cd224 */ /* 0x000fe200078e0a0c */
[----:B------:R-:W-:Y:S01]  /*7630*/  ISETP.GT.U32.AND P5, PT, R9, R6, PT ;  /* 0x000000060900720c */ /* 0x000fe20003fa4070 */
[----:B------:R-:W-:Y:S02]  /*7640*/  IMAD.MOV R0, RZ, RZ, -R0 ;  /* 0x000000ffff007224 */ /* 0x000fe400078e0a00 */
[--C-:B------:R-:W-:Y:S01]  /*7650*/  @!P1 IMAD.IADD R225, R225, 0x1, -R9.reuse ;  /* 0x00000001e1e19824 */ /* 0x100fe200078e0a09 */
[----:B------:R-:W-:Y:S01]  /*7660*/  ISETP.GE.AND P1, PT, R7, RZ, PT ;  /* 0x000000ff0700720c */ /* 0x000fe20003f26270 */
[--C-:B------:R-:W-:Y:S01]  /*7670*/  @!P3 IMAD.IADD R24, R24, 0x1, -R9.reuse ;  /* 0x000000011818b824 */ /* 0x100fe200078e0a09 */
[----:B------:R-:W-:Y:S01]  /*7680*/  LOP3.LUT R7, R11, 0x128, RZ, 0xfc, !PT ;  /* 0x000001280b077812 */ /* 0x000fe200078efcff */
[----:B------:R-:W-:Y:S01]  /*7690*/  IMAD R226, R9, R0, R226 ;  /* 0x0000000009e27224 */ /* 0x000fe200078e02e2 */
[----:B------:R1:W-:Y:S01]  /*76a0*/  STL [R1+0x88], R12 ;  /* 0x0000880c01007387 */ /* 0x0003e20000100800 */
[----:B------:R-:W-:Y:S01]  /*76b0*/  @!P2 IMAD.IADD R161, R161, 0x1, -R9 ;  /* 0x00000001a1a1a824 */ /* 0x000fe200078e0a09 */
[----:B------:R-:W-:Y:S01]  /*76c0*/  ISETP.GT.U32.AND P3, PT, R9, R24, PT ;  /* 0x000000180900720c */ /* 0x000fe20003f64070 */
[----:B------:R-:W-:Y:S01]  /*76d0*/  @!P4 IMAD.MOV R25, RZ, RZ, -R25 ;  /* 0x000000ffff19c224 */ /* 0x000fe200078e0a19 */
[----:B------:R-:W-:Y:S01]  /*76e0*/  ISETP.GE.AND P4, PT, R19, RZ, PT ;  /* 0x000000ff1300720c */ /* 0x000fe20003f86270 */
[----:B------:R-:W-:Y:S01]  /*76f0*/  @!P6 IMAD.MOV R225, RZ, RZ, -R225 ;  /* 0x000000ffffe1e224 */ /* 0x000fe200078e0ae1 */
[----:B------:R-:W-:Y:S01]  /*7700*/  ISETP.GT.U32.AND P2, PT, R9, R161, PT ;  /* 0x000000a10900720c */ /* 0x000fe20003f44070 */
[----:B------:R-:W-:Y:S01]  /*7710*/  IMAD.HI.U32 R0, R5, R2, RZ ;  /* 0x0000000205007227 */ /* 0x000fe200078e00ff */
[----:B------:R-:W-:-:S02]  /*7720*/  ISETP.GT.U32.AND P6, PT, R9, R226, PT ;  /* 0x000000e20900720c */ /* 0x000fc40003fc4070 */
[----:B-1----:R-:W-:Y:S01]  /*7730*/  LOP3.LUT R12, R11, 0x12c, RZ, 0xfc, !PT ;  /* 0x0000012c0b0c7812 */ /* 0x002fe200078efcff */
[--C-:B------:R-:W-:Y:S01]  /*7740*/  @!P5 IMAD.IADD R6, R6, 0x1, -R9.reuse ;  /* 0x000000010606d824 */ /* 0x100fe200078e0a09 */
[----:B------:R-:W-:Y:S01]  /*7750*/  ISETP.GE.AND P5, PT, R13, RZ, PT ;  /* 0x000000ff0d00720c */ /* 0x000fe20003fa6270 */
[----:B------:R-:W-:Y:S01]  /*7760*/  IMAD.MOV R0, RZ, RZ, -R0 ;  /* 0x000000ffff007224 */ /* 0x000fe200078e0a00 */
[----:B------:R-:W-:Y:S01]  /*7770*/  LOP3.LUT R13, R11, 0x130, RZ, 0xfc, !PT ;  /* 0x000001300b0d7812 */ /* 0x000fe200078efcff */
[----:B------:R-:W-:Y:S01]  /*7780*/  IMAD.MOV.U32 R8, RZ, RZ, R6 ;  /* 0x000000ffff087224 */ /* 0x000fe200078e0006 */
[----:B------:R-:W-:Y:S01]  /*7790*/  IABS R6, R7 ;  /* 0x0000000700067213 */ /* 0x000fe20000000000 */
[----:B------:R-:W-:Y:S01]  /*77a0*/  IMAD R0, R9, R0, R2 ;  /* 0x0000000009007224 */ /* 0x000fe200078e0202 */
[----:B------:R-:W-:Y:S01]  /*77b0*/  IABS R22, R13 ;  /* 0x0000000d00167213 */ /* 0x000fe20000000000 */
[----:B------:R-:W-:Y:S01]  /*77c0*/  @!P4 IMAD.MOV R8, RZ, RZ, -R8 ;  /* 0x000000ffff08c224 */ /* 0x000fe200078e0a08 */
[----:B------:R-:W-:Y:S01]  /*77d0*/  ISETP.GE.AND P4, PT, R10, RZ, PT ;  /* 0x000000ff0a00720c */ /* 0x000fe20003f86270 */
[--C-:B------:R-:W-:Y:S01]  /*77e0*/  @!P3 IMAD.IADD R24, R24, 0x1, -R9.reuse ;  /* 0x000000011818b824 */ /* 0x100fe200078e0a09 */
[----:B------:R-:W-:Y:S01]  /*77f0*/  LOP3.LUT R10, R11, 0x12a, RZ, 0xfc, !PT ;  /* 0x0000012a0b0a7812 */ /* 0x000fe200078efcff */
[--C-:B------:R-:W-:Y:S01]  /*7800*/  @!P2 IMAD.IADD R161, R161, 0x1, -R9.reuse ;  /* 0x00000001a1a1a824 */ /* 0x100fe200078e0a09 */
[----:B------:R-:W-:Y:S01]  /*7810*/  ISETP.GT.U32.AND P2, PT, R9, R0, PT ;  /* 0x000000000900720c */ /* 0x000fe20003f44070 */
[----:B------:R-:W-:Y:S01]  /*7820*/  @!P6 IMAD.IADD R226, R226, 0x1, -R9 ;  /* 0x00000001e2e2e824 */ /* 0x000fe200078e0a09 */
[----:B------:R1:W-:Y:S01]  /*7830*/  STL [R1+0x8c], R8 ;  /* 0x00008c0801007387 */ /* 0x0003e20000100800 */
[----:B------:R-:W-:Y:S01]  /*7840*/  @!P1 IMAD.MOV R24, RZ, RZ, -R24 ;  /* 0x000000ffff189224 */ /* 0x000fe200078e0a18 */
[----:B------:R-:W-:Y:S01]  /*7850*/  ISETP.GE.AND P3, PT, R3, RZ, PT ;  /* 0x000000ff0300720c */ /* 0x000fe20003f66270 */
[----:B------:R-:W-:Y:S01]  /*7860*/  IMAD.HI.U32 R2, R5, R6, RZ ;  /* 0x0000000605027227 */ /* 0x000fe200078e00ff */
[----:B------:R-:W-:-:S02]  /*7870*/  ISETP.GT.U32.AND P1, PT, R9, R226, PT ;  /* 0x000000e20900720c */ /* 0x000fc40003f24070 */
[----:B------:R-:W-:Y:S01]  /*7880*/  ISETP.GE.AND P6, PT, R7, RZ, PT ;  /* 0x000000ff0700720c */ /* 0x000fe20003fc6270 */
[----:B------:R-:W-:Y:S01]  /*7890*/  IMAD.MOV R2, RZ, RZ, -R2 ;  /* 0x000000ffff027224 */ /* 0x000fe200078e0a02 */
[----:B------:R-:W-:Y:S01]  /*78a0*/  IABS R7, R12 ;  /* 0x0000000c00077213 */ /* 0x000fe20000000000 */
[----:B------:R-:W-:Y:S01]  /*78b0*/  @!P5 IMAD.MOV R161, RZ, RZ, -R161 ;  /* 0x000000ffffa1d224 */ /* 0x000fe200078e0aa1 */
[----:B-1----:R-:W-:Y:S01]  /*78c0*/  IABS R8, R10 ;  /* 0x0000000a00087213 */ /* 0x002fe20000000000 */
[----:B------:R-:W-:Y:S01]  /*78d0*/  @!P2 IMAD.IADD R0, R0, 0x1, -R9 ;  /* 0x000000010000a824 */ /* 0x000fe200078e0a09 */
[----:B------:R-:W-:Y:S01]  /*78e0*/  ISETP.GE.AND P5, PT, R10, RZ, PT ;  /* 0x000000ff0a00720c */ /* 0x000fe20003fa6270 */
[----:B------:R-:W-:Y:S01]  /*78f0*/  IMAD R23, R9, R2, R6 ;  /* 0x0000000209177224 */ /* 0x000fe200078e0206 */
[----:B------:R-:W-:Y:S01]  /*7900*/  IABS R10, R16 ;  /* 0x00000010000a7213 */ /* 0x000fe20000000000 */
[----:B------:R-:W-:Y:S01]  /*7910*/  IMAD.HI.U32 R3, R5, R8, RZ ;  /* 0x0000000805037227 */ /* 0x000fe200078e00ff */
[----:B------:R-:W-:-:S03]  /*7920*/  ISETP.GT.U32.AND P2, PT, R9, R0, PT ;  /* 0x000000000900720c */ /* 0x000fc60003f44070 */
[----:B------:R-:W-:Y:S02]  /*7930*/  IMAD.MOV R3, RZ, RZ, -R3 ;  /* 0x000000ffff037224 */ /* 0x000fe400078e0a03 */
[----:B------:R-:W-:Y:S01]  /*7940*/  @!P1 IMAD.IADD R226, R226, 0x1, -R9 ;  /* 0x00000001e2e29824 */ /* 0x000fe200078e0a09 */
[C---:B------:R-:W-:Y:S01]  /*7950*/  ISETP.GT.U32.AND P1, PT, R9.reuse, R23, PT ;  /* 0x000000170900720c */ /* 0x040fe20003f24070 */
[C---:B------:R-:W-:Y:S02]  /*7960*/  IMAD R163, R9.reuse, R3, R8 ;  /* 0x0000000309a37224 */ /* 0x040fe400078e0208 */
[----:B------:R-:W-:Y:S02]  /*7970*/  @!P4 IMAD.MOV R226, RZ, RZ, -R226 ;  /* 0x000000ffffe2c224 */ /* 0x000fe400078e0ae2 */
[----:B------:R-:W-:Y:S01]  /*7980*/  IMAD.MOV.U32 R6, RZ, RZ, R7 ;  /* 0x000000ffff067224 */ /* 0x000fe200078e0007 */
[----:B------:R-:W-:Y:S01]  /*7990*/  ISETP.GT.U32.AND P4, PT, R9, R163, PT ;  /* 0x000000a30900720c */ /* 0x000fe20003f84070 */
[----:B------:R-:W-:Y:S01]  /*79a0*/  @!P2 IMAD.IADD R0, R0, 0x1, -R9 ;  /* 0x000000010000a824 */ /* 0x000fe200078e0a09 */
[----:B------:R-:W-:Y:S01]  /*79b0*/  LOP3.LUT R7, R11, 0x12e, RZ, 0xfc, !PT ;  /* 0x0000012e0b077812 */ /* 0x000fe200078efcff */
[----:B------:R-:W-:Y:S01]  /*79c0*/  IMAD.HI.U32 R2, R5, R6, RZ ;  /* 0x0000000605027227 */ /* 0x000fe200078e00ff */
[----:B------:R-:W-:-:S02]  /*79d0*/  ISETP.GE.AND P2, PT, R12, RZ, PT ;  /* 0x000000ff0c00720c */ /* 0x000fc40003f46270 */
[----:B------:R-:W-:Y:S01]  /*79e0*/  IABS R8, R7 ;  /* 0x0000000700087213 */ /* 0x000fe20000000000 */
[----:B------:R-:W-:Y:S01]  /*79f0*/  IMAD.MOV R2, RZ, RZ, -R2 ;  /* 0x000000ffff027224 */ /* 0x000fe200078e0a02 */
[----:B------:R-:W-:Y:S01]  /*7a00*/  IABS R12, R17 ;  /* 0x00000011000c7213 */ /* 0x000fe20000000000 */
[--C-:B------:R-:W-:Y:S02]  /*7a10*/  @!P1 IMAD.IADD R23, R23, 0x1, -R9.reuse ;  /* 0x0000000117179824 */ /* 0x100fe400078e0a09 */
[----:B------:R-:W-:Y:S02]  /*7a20*/  IMAD R227, R9, R2, R6 ;  /* 0x0000000209e37224 */ /* 0x000fe400078e0206 */
[----:B------:R-:W-:Y:S01]  /*7a30*/  @!P4 IMAD.IADD R163, R163, 0x1, -R9 ;  /* 0x00000001a3a3c824 */ /* 0x000fe200078e0a09 */
[----:B------:R-:W-:Y:S01]  /*7a40*/  ISETP.GT.U32.AND P1, PT, R9, R23, PT ;  /* 0x000000170900720c */ /* 0x000fe20003f24070 */
[----:B------:R-:W-:Y:S02]  /*7a50*/  IMAD.MOV.U32 R15, RZ, RZ, R0 ;  /* 0x000000ffff0f7224 */ /* 0x000fe400078e0000 */
[----:B------:R-:W-:Y:S01]  /*7a60*/  IMAD.HI.U32 R2, R5, R8, RZ ;  /* 0x0000000805027227 */ /* 0x000fe200078e00ff */
[----:B------:R-:W-:-:S03]  /*7a70*/  ISETP.GT.U32.AND P4, PT, R9, R163, PT ;  /* 0x000000a30900720c */ /* 0x000fc60003f84070 */
[----:B------:R-:W-:Y:S01]  /*7a80*/  @!P3 IMAD.MOV R15, RZ, RZ, -R15 ;  /* 0x000000ffff0fb224 */ /* 0x000fe200078e0a0f */
[----:B------:R-:W-:Y:S01]  /*7a90*/  ISETP.GT.U32.AND P3, PT, R9, R227, PT ;  /* 0x000000e30900720c */ /* 0x000fe20003f64070 */
[----:B------:R-:W-:Y:S02]  /*7aa0*/  IMAD.MOV R2, RZ, RZ, -R2 ;  /* 0x000000ffff027224 */ /* 0x000fe400078e0a02 */
[----:B------:R-:W-:Y:S01]  /*7ab0*/  IMAD.HI.U32 R3, R5, R22, RZ ;  /* 0x0000001605037227 */ /* 0x000fe200078e00ff */
[----:B------:R1:W-:Y:S03]  /*7ac0*/  STL [R1+0x90], R15 ;  /* 0x0000900f01007387 */ /* 0x0003e60000100800 */
[----:B------:R-:W-:Y:S02]  /*7ad0*/  IMAD R0, R9, R2, R8 ;  /* 0x0000000209007224 */ /* 0x000fe400078e0208 */
[----:B------:R-:W-:-:S04]  /*7ae0*/  IMAD.HI.U32 R2, R5, R164, RZ ;  /* 0x000000a405027227 */ /* 0x000fc800078e00ff */
[----:B------:R-:W-:Y:S01]  /*7af0*/  IMAD.MOV R2, RZ, RZ, -R2 ;  /* 0x000000ffff027224 */ /* 0x000fe200078e0a02 */
[----:B-1----:R-:W-:Y:S01]  /*7b00*/  LOP3.LUT R15, R11, 0x134, RZ, 0xfc, !PT ;  /* 0x000001340b0f7812 */ /* 0x002fe200078efcff */
[--C-:B------:R-:W-:Y:S01]  /*7b10*/  @!P1 IMAD.IADD R23, R23, 0x1, -R9.reuse ;  /* 0x0000000117179824 */ /* 0x100fe200078e0a09 */
[----:B------:R-:W-:Y:S01]  /*7b20*/  ISETP.GT.U32.AND P1, PT, R9, R0, PT ;  /* 0x000000000900720c */ /* 0x000fe20003f24070 */
[--C-:B------:R-:W-:Y:S01]  /*7b30*/  @!P4 IMAD.IADD R163, R163, 0x1, -R9.reuse ;  /* 0x00000001a3a3c824 */ /* 0x100fe200078e0a09 */
[----:B------:R-:W-:Y:S01]  /*7b40*/  IABS R228, R15 ;  /* 0x0000000f00e47213 */ /* 0x000fe20000000000 */
[----:B------:R-:W-:Y:S01]  /*7b50*/  @!P3 IMAD.IADD R227, R227, 0x1, -R9 ;  /* 0x00000001e3e3b824 */ /* 0x000fe200078e0a09 */
[----:B------:R-:W-:Y:S01]  /*7b60*/  ISETP.GE.AND P4, PT, R7, RZ, PT ;  /* 0x000000ff0700720c */ /* 0x000fe20003f86270 */
[----:B------:R-:W-:Y:S01]  /*7b70*/  IMAD R164, R9, R2, R164 ;  /* 0x0000000209a47224 */ /* 0x000fe200078e02a4 */
[----:B------:R-:W-:Y:S01]  /*7b80*/  LOP3.LUT R7, R11, 0x136, RZ, 0xfc, !PT ;  /* 0x000001360b077812 */ /* 0x000fe200078efcff */
[----:B------:R-:W-:Y:S01]  /*7b90*/  @!P6 IMAD.MOV R23, RZ, RZ, -R23 ;  /* 0x000000ffff17e224 */ /* 0x000fe200078e0a17 */
[C---:B------:R-:W-:Y:S01]  /*7ba0*/  ISETP.GT.U32.AND P6, PT, R9.reuse, R227, PT ;  /* 0x000000e30900720c */ /* 0x040fe20003fc4070 */
[----:B------:R-:W-:Y:S01]  /*7bb0*/  @!P5 IMAD.MOV R163, RZ, RZ, -R163 ;  /* 0x000000ffffa3d224 */ /* 0x000fe200078e0aa3 */
[----:B------:R-:W-:Y:S01]  /*7bc0*/  ISETP.GT.U32.AND P5, PT, R9, R164, PT ;  /* 0x000000a40900720c */ /* 0x000fe20003fa4070 */
[----:B------:R-:W-:Y:S01]  /*7bd0*/  IMAD.HI.U32 R2, R5, R228, RZ ;  /* 0x000000e405027227 */ /* 0x000fe200078e00ff */
[----:B------:R-:W-:-:S03]  /*7be0*/  IABS R8, R7 ;  /* 0x0000000700087213 */ /* 0x000fc60000000000 */
[----:B------:R-:W-:Y:S02]  /*7bf0*/  IMAD.MOV R2, RZ, RZ, -R2 ;  /* 0x000000ffff027224 */ /* 0x000fe400078e0a02 */
[----:B------:R-:W-:Y:S02]  /*7c00*/  IMAD.MOV R3, RZ, RZ, -R3 ;  /* 0x000000ffff037224 */ /* 0x000fe400078e0a03 */
[----:B------:R-:W-:Y:S02]  /*7c10*/  IMAD R228, R9, R2, R228 ;  /* 0x0000000209e47224 */ /* 0x000fe400078e02e4 */
[--C-:B------:R-:W-:Y:S02]  /*7c20*/  @!P6 IMAD.IADD R227, R227, 0x1, -R9.reuse ;  /* 0x00000001e3e3e824 */ /* 0x100fe400078e0a09 */
[----:B------:R-:W-:Y:S01]  /*7c30*/  @!P5 IMAD.IADD R164, R164, 0x1, -R9 ;  /* 0x00000001a4a4d824 */ /* 0x000fe200078e0a09 */
[C---:B------:R-:W-:Y:S01]  /*7c40*/  ISETP.GT.U32.AND P6, PT, R9.reuse, R228, PT ;  /* 0x000000e40900720c */ /* 0x040fe20003fc4070 */
[----:B------:R-:W-:-:S02]  /*7c50*/  IMAD R22, R9, R3, R22 ;  /* 0x0000000309167224 */ /* 0x000fc400078e0216 */
[----:B------:R-:W-:Y:S01]  /*7c60*/  @!P1 IMAD.IADD R0, R0, 0x1, -R9 ;  /* 0x0000000100009824 */ /* 0x000fe200078e0a09 */
[----:B------:R-:W-:Y:S01]  /*7c70*/  ISETP.GT.U32.AND P5, PT, R9, R164, PT ;  /* 0x000000a40900720c */ /* 0x000fe20003fa4070 */
[----:B------:R-:W-:Y:S01]  /*7c80*/  IMAD.HI.U32 R2, R5, R8, RZ ;  /* 0x0000000805027227 */ /* 0x000fe200078e00ff */
[C---:B------:R-:W-:Y:S02]  /*7c90*/  ISETP.GT.U32.AND P3, PT, R9.reuse, R22, PT ;  /* 0x000000160900720c */ /* 0x040fe40003f64070 */
[----:B------:R-:W-:Y:S01]  /*7ca0*/  ISETP.GT.U32.AND P1, PT, R9, R0, PT ;  /* 0x000000000900720c */ /* 0x000fe20003f24070 */
[----:B------:R-:W-:Y:S02]  /*7cb0*/  IMAD.MOV R2, RZ, RZ, -R2 ;  /* 0x000000ffff027224 */ /* 0x000fe400078e0a02 */
[----:B------:R-:W-:-:S04]  /*7cc0*/  IMAD.HI.U32 R3, R5, R10, RZ ;  /* 0x0000000a05037227 */ /* 0x000fc800078e00ff */
[--C-:B------:R-:W-:Y:S02]  /*7cd0*/  @!P6 IMAD.IADD R228, R228, 0x1, -R9.reuse ;  /* 0x00000001e4e4e824 */ /* 0x100fe400078e0a09 */
[C---:B------:R-:W-:Y:S02]  /*7ce0*/  IMAD R2, R9.reuse, R2, R8 ;  /* 0x0000000209027224 */ /* 0x040fe400078e0208 */
[--C-:B------:R-:W-:Y:S01]  /*7cf0*/  @!P5 IMAD.IADD R164, R164, 0x1, -R9.reuse ;  /* 0x00000001a4a4d824 */ /* 0x100fe200078e0a09 */
[C---:B------:R-:W-:Y:S01]  /*7d00*/  ISETP.GT.U32.AND P6, PT, R9.reuse, R228, PT ;  /* 0x000000e40900720c */ /* 0x040fe20003fc4070 */
[----:B------:R-:W-:Y:S01]  /*7d10*/  @!P3 IMAD.IADD R22, R22, 0x1, -R9 ;  /* 0x000000011616b824 */ /* 0x000fe200078e0a09 */
[----:B------:R-:W-:Y:S01]  /*7d20*/  ISETP.GT.U32.AND P5, PT, R9, R2, PT ;  /* 0x000000020900720c */ /* 0x000fe20003fa4070 */
[----:B------:R-:W-:-:S03]  /*7d30*/  IMAD.HI.U32 R6, R5, R12, RZ ;  /* 0x0000000c05067227 */ /* 0x000fc600078e00ff */
[----:B------:R-:W-:Y:S01]  /*7d40*/  ISETP.GT.U32.AND P3, PT, R9, R22, PT ;  /* 0x000000160900720c */ /* 0x000fe20003f64070 */
[----:B------:R-:W-:Y:S01]  /*7d50*/  @!P1 IMAD.IADD R0, R0, 0x1, -R9 ;  /* 0x0000000100009824 */ /* 0x000fe200078e0a09 */
[----:B------:R-:W-:Y:S01]  /*7d60*/  ISETP.GE.AND P1, PT, R13, RZ, PT ;  /* 0x000000ff0d00720c */ /* 0x000fe20003f26270 */
[----:B------:R-:W-:Y:S01]  /*7d70*/  IMAD.MOV R3, RZ, RZ, -R3 ;  /* 0x000000ffff037224 */ /* 0x000fe200078e0a03 */
[----:B------:R-:W-:Y:S01]  /*7d80*/  LOP3.LUT R13, R11, 0x13c, RZ, 0xfc, !PT ;  /* 0x0000013c0b0d7812 */ /* 0x000fe200078efcff */
[----:B------:R-:W-:Y:S02]  /*7d90*/  IMAD.MOV R6, RZ, RZ, -R6 ;  /* 0x000000ffff067224 */ /* 0x000fe400078e0a06 */
[C---:B------:R-:W-:Y:S01]  /*7da0*/  IMAD R21, R9.reuse, R3, R10 ;  /* 0x0000000309157224 */ /* 0x040fe200078e020a */
[----:B------:R-:W-:Y:S01]  /*7db0*/  IABS R8, R13 ;  /* 0x0000000d00087213 */ /* 0x000fe20000000000 */
[C---:B------:R-:W-:Y:S01]  /*7dc0*/  IMAD R165, R9.reuse, R6, R12 ;  /* 0x0000000609a57224 */ /* 0x040fe200078e020c */
[----:B------:R-:W-:Y:S01]  /*7dd0*/  IABS R10, R106 ;  /* 0x0000006a000a7213 */ /* 0x000fe20000000000 */
[--C-:B------:R-:W-:Y:S01]  /*7de0*/  @!P6 IMAD.IADD R228, R228, 0x1, -R9.reuse ;  /* 0x00000001e4e4e824 */ /* 0x100fe200078e0a09 */
[C---:B------:R-:W-:Y:S01]  /*7df0*/  ISETP.GT.U32.AND P6, PT, R9.reuse, R21, PT ;  /* 0x000000150900720c */ /* 0x040fe20003fc4070 */
[----:B------:R-:W-:Y:S01]  /*7e00*/  @!P5 IMAD.IADD R2, R2, 0x1, -R9 ;  /* 0x000000010202d824 */ /* 0x000fe200078e0a09 */
[----:B------:R-:W-:Y:S01]  /*7e10*/  ISETP.GT.U32.AND P5, PT, R9, R165, PT ;  /* 0x000000a50900720c */ /* 0x000fe20003fa4070 */
[----:B------:R-:W-:Y:S01]  /*7e20*/  IMAD.HI.U32 R3, R5, R8, RZ ;  /* 0x0000000805037227 */ /* 0x000fe200078e00ff */
[----:B------:R-:W-:-:S03]  /*7e30*/  LOP3.LUT R12, R11, 0x142, RZ, 0xfc, !PT ;  /* 0x000001420b0c7812 */ /* 0x000fc600078efcff */
[----:B------:R-:W-:Y:S01]  /*7e40*/  @!P3 IMAD.IADD R22, R22, 0x1, -R9 ;  /* 0x000000011616b824 */ /* 0x000fe200078e0a09 */
[----:B------:R-:W-:Y:S01]  /*7e50*/  ISETP.GE.AND P3, PT, R14, RZ, PT ;  /* 0x000000ff0e00720c */ /* 0x000fe20003f66270 */
[----:B------:R-:W-:Y:S01]  /*7e60*/  IMAD.MOV R229, RZ, RZ, -R3 ;  /* 0x000000ffffe57224 */ /* 0x000fe200078e0a03 */
[----:B------:R-:W-:Y:S01]  /*7e70*/  LOP3.LUT R14, R11, 0x140, RZ, 0xfc, !PT ;  /* 0x000001400b0e7812 */ /* 0x000fe200078efcff */
[----:B------:R-:W-:Y:S01]  /*7e80*/  IMAD.HI.U32 R3, R5, R10, RZ ;  /* 0x0000000a05037227 */ /* 0x000fe200078e00ff */
[----:B------:R-:W-:Y:S02]  /*7e90*/  IABS R166, R12 ;  /* 0x0000000c00a67213 */ /* 0x000fe40000000000 */
[----:B------:R-:W-:Y:S01]  /*7ea0*/  IABS R20, R14 ;  /* 0x0000000e00147213 */ /* 0x000fe20000000000 */
[----:B------:R-:W-:Y:S02]  /*7eb0*/  IMAD R229, R9, R229, R8 ;  /* 0x000000e509e57224 */ /* 0x000fe400078e0208 */
[----:B------:R-:W-:-:S02]  /*7ec0*/  @!P6 IMAD.IADD R21, R21, 0x1, -R9 ;  /* 0x000000011515e824 */ /* 0x000fc400078e0a09 */
[----:B------:R-:W-:Y:S01]  /*7ed0*/  @!P5 IMAD.IADD R165, R165, 0x1, -R9 ;  /* 0x00000001a5a5d824 */ /* 0x000fe200078e0a09 */
[----:B------:R-:W-:Y:S01]  /*7ee0*/  ISETP.GT.U32.AND P6, PT, R9, R229, PT ;  /* 0x000000e50900720c */ /* 0x000fe20003fc4070 */
[----:B------:R-:W-:Y:S01]  /*7ef0*/  IMAD.HI.U32 R6, R5, R20, RZ ;  /* 0x0000001405067227 */ /* 0x000fe200078e00ff */
[----:B------:R-:W-:Y:S02]  /*7f00*/  ISETP.GE.AND P5, PT, R15, RZ, PT ;  /* 0x000000ff0f00720c */ /* 0x000fe40003fa6270 */
[----:B------:R-:W-:Y:S01]  /*7f10*/  LOP3.LUT R15, R11, 0x158, RZ, 0xfc, !PT ;  /* 0x000001580b0f7812 */ /* 0x000fe200078efcff */
[----:B------:R-:W-:Y:S02]  /*7f20*/  IMAD.MOV R6, RZ, RZ, -R6 ;  /* 0x000000ffff067224 */ /* 0x000fe400078e0a06 */
[----:B------:R-:W-:Y:S02]  /*7f30*/  IMAD.MOV R3, RZ, RZ, -R3 ;  /* 0x000000ffff037224 */ /* 0x000fe400078e0a03 */
[----:B------:R-:W-:Y:S01]  /*7f40*/  IMAD R20, R9, R6, R20 ;  /* 0x0000000609147224 */ /* 0x000fe200078e0214 */
[----:B------:R-:W-:Y:S01]  /*7f50*/  IADD3 R6, R118, -0x5, RZ ;  /* 0xfffffffb76067810 */ /* 0x000fe20007ffe0ff */
[----:B------:R-:W-:-:S02]  /*7f60*/  IMAD.MOV.U32 R19, RZ, RZ, R0 ;  /* 0x000000ffff137224 */ /* 0x000fc400078e0000 */
[----:B------:R-:W-:Y:S01]  /*7f70*/  @!P6 IMAD.IADD R229, R229, 0x1, -R9 ;  /* 0x00000001e5e5e824 */ /* 0x000fe200078e0a09 */
[C---:B------:R-:W-:Y:S01]  /*7f80*/  ISETP.GT.U32.AND P6, PT, R9.reuse, R165, PT ;  /* 0x000000a50900720c */ /* 0x040fe20003fc4070 */
[----:B------:R-:W-:Y:S01]  /*7f90*/  @!P5 IMAD.MOV R228, RZ, RZ, -R228 ;  /* 0x000000ffffe4d224 */ /* 0x000fe200078e0ae4 */
[C---:B------:R-:W-:Y:S01]  /*7fa0*/  ISETP.GT.U32.AND P5, PT, R9.reuse, R20, PT ;  /* 0x000000140900720c */ /* 0x040fe20003fa4070 */
[----:B------:R-:W-:Y:S02]  /*7fb0*/  IMAD R8, R9, R3, R10 ;  /* 0x0000000309087224 */ /* 0x000fe400078e020a */
[----:B------:R-:W-:-:S04]  /*7fc0*/  IMAD.HI.U32 R3, R5, R166, RZ ;  /* 0x000000a605037227 */ /* 0x000fc800078e00ff */
[----:B------:R-:W-:Y:S01]  /*7fd0*/  @!P4 IMAD.MOV R19, RZ, RZ, -R19 ;  /* 0x000000ffff13c224 */ /* 0x000fe200078e0a13 */
[C---:B------:R-:W-:Y:S01]  /*7fe0*/  ISETP.GT.U32.AND P4, PT, R9.reuse, R21, PT ;  /* 0x000000150900720c */ /* 0x040fe20003f84070 */
[----:B------:R-:W-:Y:S01]  /*7ff0*/  @!P1 IMAD.MOV R22, RZ, RZ, -R22 ;  /* 0x000000ffff169224 */ /* 0x000fe200078e0a16 */
[C---:B------:R-:W-:Y:S01]  /*8000*/  ISETP.GT.U32.AND P1, PT, R9.reuse, R229, PT ;  /* 0x000000e50900720c */ /* 0x040fe20003f24070 */
[----:B------:R-:W-:Y:S01]  /*8010*/  IMAD.MOV R3, RZ, RZ, -R3 ;  /* 0x000000ffff037224 */ /* 0x000fe200078e0a03 */
[----:B------:R-:W-:Y:S01]  /*8020*/  STL [R1+0x94], R19 ;  /* 0x0000941301007387 */ /* 0x000fe20000100800 */
[----:B------:R-:W-:Y:S01]  /*8030*/  @!P3 IMAD.MOV R164, RZ, RZ, -R164 ;  /* 0x000000ffffa4b224 */ /* 0x000fe200078e0aa4 */
[C---:B------:R-:W-:Y:S01]  /*8040*/  ISETP.GT.U32.AND P3, PT, R9.reuse, R8, PT ;  /* 0x000000080900720c */ /* 0x040fe20003f64070 */
[----:B------:R-:W-:Y:S01]  /*8050*/  @!P2 IMAD.MOV R227, RZ, RZ, -R227 ;  /* 0x000000ffffe3a224 */ /* 0x000fe200078e0ae3 */
[C---:B------:R-:W-:Y:S01]  /*8060*/  ISETP.GT.U32.AND P2, PT, R9.reuse, R2, PT ;  /* 0x000000020900720c */ /* 0x040fe20003f44070 */
[----:B------:R-:W-:-:S02]  /*8070*/  IMAD R166, R9, R3, R166 ;  /* 0x0000000309a67224 */ /* 0x000fc400078e02a6 */
[--C-:B------:R-:W-:Y:S02]  /*8080*/  @!P6 IMAD.IADD R165, R165, 0x1, -R9.reuse ;  /* 0x00000001a5a5e824 */ /* 0x100fe400078e0a09 */
[--C-:B------:R-:W-:Y:S01]  /*8090*/  @!P5 IMAD.IADD R20, R20, 0x1, -R9.reuse ;  /* 0x000000011414d824 */ /* 0x100fe200078e0a09 */
[----:B------:R-:W-:Y:S01]  /*80a0*/  ISETP.GT.U32.AND P6, PT, R9, R166, PT ;  /* 0x000000a60900720c */ /* 0x000fe20003fc4070 */
[----:B------:R-:W-:Y:S01]  /*80b0*/  IMAD.HI.U32 R0, R5, R230, RZ ;  /* 0x000000e605007227 */ /* 0x000fe200078e00ff */
[----:B------:R-:W-:Y:S02]  /*80c0*/  ISETP.GE.AND P5, PT, R13, RZ, PT ;  /* 0x000000ff0d00720c */ /* 0x000fe40003fa6270 */
[----:B------:R-:W-:Y:S01]  /*80d0*/  LOP3.LUT R13, R11, 0x14c, RZ, 0xfc, !PT ;  /* 0x0000014c0b0d7812 */ /* 0x000fe200078efcff */
[--C-:B------:R-:W-:Y:S01]  /*80e0*/  @!P4 IMAD.IADD R21, R21, 0x1, -R9.reuse ;  /* 0x000000011515c824 */ /* 0x100fe200078e0a09 */
[----:B------:R-:W-:Y:S01]  /*80f0*/  ISETP.GE.AND P4, PT, R7, RZ, PT ;  /* 0x000000ff0700720c */ /* 0x000fe20003f86270 */
[----:B------:R-:W-:Y:S01]  /*8100*/  @!P1 IMAD.IADD R229, R229, 0x1, -R9 ;  /* 0x00000001e5e59824 */ /* 0x000fe200078e0a09 */
[----:B------:R-:W-:Y:S01]  /*8110*/  ISETP.GE.AND P1, PT, R16, RZ, PT ;  /* 0x000000ff1000720c */ /* 0x000fe20003f26270 */
[----:B------:R-:W-:-:S02]  /*8120*/  IMAD.MOV R0, RZ, RZ, -R0 ;  /* 0x000000ffff007224 */ /* 0x000fc400078e0a00 */
[--C-:B------:R-:W-:Y:S01]  /*8130*/  @!P3 IMAD.IADD R8, R8, 0x1, -R9.reuse ;  /* 0x000000010808b824 */ /* 0x100fe200078e0a09 */
[----:B------:R-:W-:Y:S01]  /*8140*/  ISETP.GE.AND P3, PT, R17, RZ, PT ;  /* 0x000000ff1100720c */ /* 0x000fe20003f66270 */
[--C-:B------:R-:W-:Y:S01]  /*8150*/  @!P2 IMAD.IADD R2, R2, 0x1, -R9.reuse ;  /* 0x000000010202a824 */ /* 0x100fe200078e0a09 */
[----:B------:R-:W-:Y:S01]  /*8160*/  ISETP.GE.U32.AND P2, PT, R6, 0x7fffffbc, PT ;  /* 0x7fffffbc0600780c */ /* 0x000fe20003f46070 */
[----:B------:R-:W-:Y:S01]  /*8170*/  IMAD R230, R9, R0, R230 ;  /* 0x0000000009e67224 */ /* 0x000fe200078e02e6 */
[----:B------:R-:W-:Y:S01]  /*8180*/  IABS R6, R108 ;  /* 0x0000006c00067213 */ /* 0x000fe20000000000 */
[----:B------:R-:W-:Y:S01]  /*8190*/  IMAD.MOV.U32 R10, RZ, RZ, R2 ;  /* 0x000000ffff0a7224 */ /* 0x000fe200078e0002 */
[----:B------:R-:W-:Y:S01]  /*81a0*/  LOP3.LUT R2, R11, 0x148, RZ, 0xfc, !PT ;  /* 0x000001480b027812 */ /* 0x000fe200078efcff */
[----:B------:R-:W-:Y:S01]  /*81b0*/  @!P6 IMAD.IADD R166, R166, 0x1, -R9 ;  /* 0x00000001a6a6e824 */ /* 0x000fe200078e0a09 */
[C---:B------:R-:W-:Y:S01]  /*81c0*/  ISETP.GT.U32.AND P6, PT, R9.reuse, R20, PT ;  /* 0x000000140900720c */ /* 0x040fe20003fc4070 */
[----:B------:R-:W-:Y:S01]  /*81d0*/  @!P5 IMAD.MOV R229, RZ, RZ, -R229 ;  /* 0x000000ffffe5d224 */ /* 0x000fe200078e0ae5 */
[C---:B------:R-:W-:Y:S01]  /*81e0*/  ISETP.GT.U32.AND P5, PT, R9.reuse, R230, PT ;  /* 0x000000e60900720c */ /* 0x040fe20003fa4070 */
[----:B------:R-:W-:Y:S01]  /*81f0*/  @!P4 IMAD.MOV R10, RZ, RZ, -R10 ;  /* 0x000000ffff0ac224 */ /* 0x000fe200078e0a0a */
[C---:B------:R-:W-:Y:S01]  /*8200*/  ISETP.GT.U32.AND P4, PT, R9.reuse, R8, PT ;  /* 0x000000080900720c */ /* 0x040fe20003f84070 */
[----:B------:R-:W-:Y:S01]  /*8210*/  @!P1 IMAD.MOV R21, RZ, RZ, -R21 ;  /* 0x000000ffff159224 */ /* 0x000fe200078e0a15 */
[----:B------:R-:W-:Y:S01]  /*8220*/  ISETP.GT.U32.AND P1, PT, R9, R166, PT ;  /* 0x000000a60900720c */ /* 0x000fe20003f24070 */
[----:B------:R-:W-:Y:S01]  /*8230*/  @!P3 IMAD.MOV R165, RZ, RZ, -R165 ;  /* 0x000000ffffa5b224 */ /* 0x000fe200078e0aa5 */
[----:B------:R-:W-:Y:S01]  /*8240*/  ISETP.GE.AND P3, PT, R14, RZ, PT ;  /* 0x000000ff0e00720c */ /* 0x000fe20003f66270 */
[----:B------:R-:W-:Y:S01]  /*8250*/  IMAD.HI.U32 R0, R5, R6, RZ ;  /* 0x0000000605007227 */ /* 0x000fe200078e00ff */
[----:B------:R1:W-:Y:S01]  /*8260*/  STL [R1+0x98], R10 ;  /* 0x0000980a01007387 */ /* 0x0003e20000100800 */
[----:B------:R-:W-:-:S02]  /*8270*/  LOP3.LUT R14, R11, 0x154, RZ, 0xfc, !PT ;  /* 0x000001540b0e7812 */ /* 0x000fc400078efcff */
[----:B------:R-:W-:Y:S02]  /*8280*/  IMAD.MOV R0, RZ, RZ, -R0 ;  /* 0x000000ffff007224 */ /* 0x000fe400078e0a00 */
[--C-:B------:R-:W-:Y:S01]  /*8290*/  @!P5 IMAD.IADD R230, R230, 0x1, -R9.reuse ;  /* 0x00000001e6e6d824 */ /* 0x100fe200078e0a09 */
[----:B------:R-:W-:Y:S01]  /*82a0*/  IABS R232, R14 ;  /* 0x0000000e00e87213 */ /* 0x000fe20000000000 */
[--C-:B------:R-:W-:Y:S01]  /*82b0*/  @!P4 IMAD.IADD R8, R8, 0x1, -R9.reuse ;  /* 0x000000010808c824 */ /* 0x100fe200078e0a09 */
[----:B------:R-:W-:Y:S01]  /*82c0*/  ISETP.GE.AND P4, PT, R12, RZ, PT ;  /* 0x000000ff0c00720c */ /* 0x000fe20003f86270 */
[--C-:B------:R-:W-:Y:S01]  /*82d0*/  @!P6 IMAD.IADD R20, R20, 0x1, -R9.reuse ;  /* 0x000000011414e824 */ /* 0x100fe200078e0a09 */
[----:B-1----:R-:W-:Y:S01]  /*82e0*/  IABS R10, R2 ;  /* 0x00000002000a7213 */ /* 0x002fe20000000000 */
[----:B------:R-:W-:Y:S01]  /*82f0*/  @!P1 IMAD.IADD R166, R166, 0x1, -R9 ;  /* 0x00000001a6a69824 */ /* 0x000fe200078e0a09 */
[----:B------:R-:W-:Y:S01]  /*8300*/  ISETP.GE.AND P1, PT, R2, RZ, PT ;  /* 0x000000ff0200720c */ /* 0x000fe20003f26270 */
[C---:B------:R-:W-:Y:S01]  /*8310*/  IMAD R7, R9.reuse, R0, R6 ;  /* 0x0000000009077224 */ /* 0x040fe200078e0206 */
[----:B------:R-:W-:Y:S01]  /*8320*/  ISETP.GT.U32.AND P5, PT, R9, R230, PT ;  /* 0x000000e60900720c */ /* 0x000fe20003fa4070 */
[----:B------:R-:W-:Y:S01]  /*8330*/  IMAD.HI.U32 R2, R5, R10, RZ ;  /* 0x0000000a05027227 */ /* 0x000fe200078e00ff */
[----:B------:R-:W-:-:S02]  /*8340*/  LOP3.LUT R12, R11, 0x14a, RZ, 0xfc, !PT ;  /* 0x0000014a0b0c7812 */ /* 0x000fc400078efcff */
[----:B------:R-:W-:Y:S01]  /*8350*/  IABS R0, R13 ;  /* 0x0000000d00007213 */ /* 0x000fe20000000000 */
[----:B------:R-:W-:Y:S01]  /*8360*/  @!P3 IMAD.MOV R20, RZ, RZ, -R20 ;  /* 0x000000ffff14b224 */ /* 0x000fe200078e0a14 */
[C---:B------:R-:W-:Y:S01]  /*8370*/  ISETP.GT.U32.AND P3, PT, R9.reuse, R7, PT ;  /* 0x000000070900720c */ /* 0x040fe20003f64070 */
[----:B------:R-:W-:Y:S01]  /*8380*/  IMAD.MOV R2, RZ, RZ, -R2 ;  /* 0x000000ffff027224 */ /* 0x000fe200078e0a02 */
[----:B------:R-:W-:Y:S01]  /*8390*/  IABS R3, R12 ;  /* 0x0000000c00037213 */ /* 0x000fe20000000000 */
[----:B------:R-:W-:Y:S01]  /*83a0*/  @!P4 IMAD.MOV R166, RZ, RZ, -R166 ;  /* 0x000000ffffa6c224 */ /* 0x000fe200078e0aa6 */
[----:B------:R-:W-:Y:S01]  /*83b0*/  ISETP.GE.AND P6, PT, R18, RZ, PT ;  /* 0x000000ff1200720c */ /* 0x000fe20003fc6270 */
[----:B------:R-:W-:Y:S01]  /*83c0*/  IMAD R19, R9, R2, R10 ;  /* 0x0000000209137224 */ /* 0x000fe200078e020a */
[----:B------:R-:W-:Y:S01]  /*83d0*/  ISETP.GE.AND P4, PT, R12, RZ, PT ;  /* 0x000000ff0c00720c */ /* 0x000fe20003f86270 */
[----:B------:R-:W-:Y:S01]  /*83e0*/  IMAD.MOV.U32 R6, RZ, RZ, R3 ;  /* 0x000000ffff067224 */ /* 0x000fe200078e0003 */
[C---:B------:R-:W-:Y:S01]  /*83f0*/  LOP3.LUT R12, R11.reuse, 0x152, RZ, 0xfc, !PT ;  /* 0x000001520b0c7812 */ /* 0x040fe200078efcff */
[----:B------:R-:W-:Y:S01]  /*8400*/  IMAD.MOV.U32 R10, RZ, RZ, R0 ;  /* 0x000000ffff0a7224 */ /* 0x000fe200078e0000 */
[----:B------:R-:W-:Y:S01]  /*8410*/  LOP3.LUT R3, R11, 0x150, RZ, 0xfc, !PT ;  /* 0x000001500b037812 */ /* 0x000fe200078efcff */
[----:B------:R-:W-:Y:S01]  /*8420*/  @!P5 IMAD.IADD R230, R230, 0x1, -R9 ;  /* 0x00000001e6e6d824 */ /* 0x000fe200078e0a09 */
[----:B------:R-:W-:Y:S01]  /*8430*/  ISETP.GT.U32.AND P5, PT, R9, R19, PT ;  /* 0x000000130900720c */ /* 0x000fe20003fa4070 */
[----:B------:R-:W-:Y:S01]  /*8440*/  IMAD.HI.U32 R0, R5, R6, RZ ;  /* 0x0000000605007227 */ /* 0x000fe200078e00ff */
[----:B------:R-:W-:-:S02]  /*8450*/  IABS R168, R12 ;  /* 0x0000000c00a87213 */ /* 0x000fc40000000000 */
[----:B------:R-:W-:Y:S01]  /*8460*/  IABS R18, R3 ;  /* 0x0000000300127213 */ /* 0x000fe20000000000 */
[----:B------:R-:W-:Y:S02]  /*8470*/  @!P3 IMAD.IADD R7, R7, 0x1, -R9 ;  /* 0x000000010707b824 */ /* 0x000fe400078e0a09 */
[----:B------:R-:W-:Y:S02]  /*8480*/  IMAD.MOV R0, RZ, RZ, -R0 ;  /* 0x000000ffff007224 */ /* 0x000fe400078e0a00 */
[----:B------:R-:W-:Y:S01]  /*8490*/  IMAD.HI.U32 R2, R5, R10, RZ ;  /* 0x0000000a05027227 */ /* 0x000fe200078e00ff */
[----:B------:R-:W-:-:S03]  /*84a0*/  ISETP.GT.U32.AND P3, PT, R9, R7, PT ;  /* 0x000000070900720c */ /* 0x000fc60003f64070 */
[C---:B------:R-:W-:Y:S01]  /*84b0*/  IMAD R167, R9.reuse, R0, R6 ;  /* 0x0000000009a77224 */ /* 0x040fe200078e0206 */
[----:B------:R-:W-:Y:S01]  /*84c0*/  IABS R6, R175 ;  /* 0x000000af00067213 */ /* 0x000fe20000000000 */
[----:B------:R-:W-:Y:S02]  /*84d0*/  @!P6 IMAD.MOV R230, RZ, RZ, -R230 ;  /* 0x000000ffffe6e224 */ /* 0x000fe400078e0ae6 */
[----:B------:R-:W-:Y:S01]  /*84e0*/  IMAD.MOV R2, RZ, RZ, -R2 ;  /* 0x000000ffff027224 */ /* 0x000fe200078e0a02 */
[----:B------:R-:W-:Y:S01]  /*84f0*/  ISETP.GT.U32.AND P6, PT, R9, R167, PT ;  /* 0x000000a70900720c */ /* 0x000fe20003fc4070 */
[----:B------:R-:W-:Y:S02]  /*8500*/  @!P5 IMAD.IADD R19, R19, 0x1, -R9 ;  /* 0x000000011313d824 */ /* 0x000fe400078e0a09 */
[----:B------:R-:W-:Y:S01]  /*8510*/  IMAD R231, R9, R2, R10 ;  /* 0x0000000209e77224 */ /* 0x000fe200078e020a */
[----:B------:R-:W-:Y:S01]  /*8520*/  IABS R10, R15 ;  /* 0x0000000f000a7213 */ /* 0x000fe20000000000 */
[----:B------:R-:W-:Y:S01]  /*8530*/  IMAD.HI.U32 R0, R5, R6, RZ ;  /* 0x0000000605007227 */ /* 0x000fe200078e00ff */
[----:B------:R-:W-:-:S03]  /*8540*/  ISETP.GT.U32.AND P5, PT, R9, R19, PT ;  /* 0x000000130900720c */ /* 0x000fc60003fa4070 */
[--C-:B------:R-:W-:Y:S01]  /*8550*/  @!P3 IMAD.IADD R7, R7, 0x1, -R9.reuse ;  /* 0x000000010707b824 */ /* 0x100fe200078e0a09 */
[----:B------:R-:W-:Y:S01]  /*8560*/  ISETP.GT.U32.AND P3, PT, R9, R231, PT ;  /* 0x000000e70900720c */ /* 0x000fe20003f64070 */
[----:B------:R-:W-:Y:S02]  /*8570*/  IMAD.MOV R0, RZ, RZ, -R0 ;  /* 0x000000ffff007224 */ /* 0x000fe400078e0a00 */
[----:B------:R-:W-:Y:S02]  /*8580*/  @!P6 IMAD.IADD R167, R167, 0x1, -R9 ;  /* 0x00000001a7a7e824 */ /* 0x000fe400078e0a09 */
[----:B------:R-:W-:Y:S02]  /*8590*/  IMAD R6, R9, R0, R6 ;  /* 0x0000000009067224 */ /* 0x000fe400078e0206 */
[----:B------:R-:W-:Y:S01]  /*85a0*/  IMAD.HI.U32 R0, R5, R168, RZ ;  /* 0x000000a805007227 */ /* 0x000fe200078e00ff */
[----:B------:R-:W-:-:S03]  /*85b0*/  ISETP.GT.U32.AND P6, PT, R9, R167, PT ;  /* 0x000000a70900720c */ /* 0x000fc60003fc4070 */
[----:B------:R-:W-:Y:S02]  /*85c0*/  @!P5 IMAD.IADD R19, R19, 0x1, -R9 ;  /* 0x000000011313d824 */ /* 0x000fe400078e0a09 */
[----:B------:R-:W-:-:S04]  /*85d0*/  IMAD.HI.U32 R2, R5, R18, RZ ;  /* 0x0000001205027227 */ /* 0x000fc800078e00ff */
[----:B------:R-:W-:Y:S02]  /*85e0*/  IMAD.MOV R0, RZ, RZ, -R0 ;  /* 0x000000ffff007224 */ /* 0x000fe400078e0a00 */
[----:B------:R-:W-:Y:S02]  /*85f0*/  @!P3 IMAD.IADD R231, R231, 0x1, -R9 ;  /* 0x00000001e7e7b824 */ /* 0x000fe400078e0a09 */
[----:B------:R-:W-:Y:S01]  /*8600*/  @!P1 IMAD.MOV R19, RZ, RZ, -R19 ;  /* 0x000000ffff139224 */ /* 0x000fe200078e0a13 */
[C---:B------:R-:W-:Y:S01]  /*8610*/  ISETP.GT.U32.AND P1, PT, R9.reuse, R6, PT ;  /* 0x000000060900720c */ /* 0x040fe20003f24070 */
[----:B------:R-:W-:Y:S01]  /*8620*/  IMAD.MOV R2, RZ, RZ, -R2 ;  /* 0x000000ffff027224 */ /* 0x000fe200078e0a02 */
[C---:B------:R-:W-:Y:S01]  /*8630*/  ISETP.GT.U32.AND P3, PT, R9.reuse, R231, PT ;  /* 0x000000e70900720c */ /* 0x040fe20003f64070 */
[----:B------:R-:W-:Y:S02]  /*8640*/  IMAD R168, R9, R0, R168 ;  /* 0x0000000009a87224 */ /* 0x000fe400078e02a8 */
[----:B------:R-:W-:-:S04]  /*8650*/  IMAD.HI.U32 R0, R5, R232, RZ ;  /* 0x000000e805007227 */ /* 0x000fc800078e00ff */
[----:B------:R-:W-:Y:S02]  /*8660*/  IMAD R18, R9, R2, R18 ;  /* 0x0000000209127224 */ /* 0x000fe400078e0212 */
[----:B------:R-:W-:Y:S02]  /*8670*/  IMAD.MOV R2, RZ, RZ, -R0 ;  /* 0x000000ffff027224 */ /* 0x000fe400078e0a00 */
[--C-:B------:R-:W-:Y:S01]  /*8680*/  @!P6 IMAD.IADD R167, R167, 0x1, -R9.reuse ;  /* 0x00000001a7a7e824 */ /* 0x100fe200078e0a09 */
[C---:B------:R-:W-:Y:S01]  /*8690*/  ISETP.GT.U32.AND P5, PT, R9.reuse, R18, PT ;  /* 0x000000120900720c */ /* 0x040fe20003fa4070 */
[C---:B------:R-:W-:Y:S01]  /*86a0*/  IMAD R232, R9.reuse, R2, R232 ;  /* 0x0000000209e87224 */ /* 0x040fe200078e02e8 */
[----:B------:R-:W-:Y:S01]  /*86b0*/  ISETP.GT.U32.AND P6, PT, R9, R168, PT ;  /* 0x000000a80900720c */ /* 0x000fe20003fc4070 */
[----:B------:R-:W-:Y:S01]  /*86c0*/  @!P1 IMAD.IADD R6, R6, 0x1, -R9 ;  /* 0x0000000106069824 */ /* 0x000fe200078e0a09 */
[----:B------:R-:W-:Y:S01]  /*86d0*/  IABS R2, R59 ;  /* 0x0000003b00027213 */ /* 0x000fe20000000000 */
[----:B------:R-:W-:Y:S01]  /*86e0*/  IMAD.HI.U32 R0, R5, R10, RZ ;  /* 0x0000000a05007227 */ /* 0x000fe200078e00ff */
[----:B------:R-:W-:-:S03]  /*86f0*/  ISETP.GT.U32.AND P1, PT, R9, R232, PT ;  /* 0x000000e80900720c */ /* 0x000fc60003f24070 */
[--C-:B------:R-:W-:Y:S01]  /*8700*/  @!P3 IMAD.IADD R231, R231, 0x1, -R9.reuse ;  /* 0x00000001e7e7b824 */ /* 0x100fe200078e0a09 */
[----:B------:R-:W-:Y:S01]  /*8710*/  ISETP.GE.AND P3, PT, R13, RZ, PT ;  /* 0x000000ff0d00720c */ /* 0x000fe20003f66270 */
[----:B------:R-:W-:Y:S01]  /*8720*/  IMAD.MOV R0, RZ, RZ, -R0 ;  /* 0x000000ffff007224 */ /* 0x000fe200078e0a00 */
[----:B------:R-:W-:Y:S01]  /*8730*/  LOP3.LUT R13, R11, 0x162, RZ, 0xfc, !PT ;  /* 0x000001620b0d7812 */ /* 0x000fe200078efcff */
[--C-:B------:R-:W-:Y:S02]  /*8740*/  @!P5 IMAD.IADD R18, R18, 0x1, -R9.reuse ;  /* 0x000000011212d824 */ /* 0x100fe400078e0a09 */
[----:B------:R-:W-:Y:S01]  /*8750*/  @!P6 IMAD.IADD R168, R168, 0x1, -R9 ;  /* 0x00000001a8a8e824 */ /* 0x000fe200078e0a09 */
[----:B------:R-:W-:Y:S01]  /*8760*/  ISETP.GE.AND P6, PT, R12, RZ, PT ;  /* 0x000000ff0c00720c */ /* 0x000fe20003fc6270 */
[----:B------:R-:W-:Y:S01]  /*8770*/  IMAD R17, R9, R0, R10 ;  /* 0x0000000009117224 */ /* 0x000fe200078e020a */
[----:B------:R-:W-:Y:S01]  /*8780*/  LOP3.LUT R12, R11, 0x160, RZ, 0xfc, !PT ;  /* 0x000001600b0c7812 */ /* 0x000fe200078efcff */
[----:B------:R-:W-:Y:S01]  /*8790*/  IMAD.HI.U32 R0, R5, R2, RZ ;  /* 0x0000000205007227 */ /* 0x000fe200078e00ff */
[----:B------:R-:W-:-:S02]  /*87a0*/  ISETP.GT.U32.AND P5, PT, R9, R18, PT ;  /* 0x000000120900720c */ /* 0x000fc40003fa4070 */
[----:B------:R-:W-:Y:S01]  /*87b0*/  IABS R16, R12 ;  /* 0x0000000c00107213 */ /* 0x000fe20000000000 */
[----:B------:R-:W-:Y:S01]  /*87c0*/  @!P1 IMAD.IADD R232, R232, 0x1, -R9 ;  /* 0x00000001e8e89824 */ /* 0x000fe200078e0a09 */
[C---:B------:R-:W-:Y:S01]  /*87d0*/  ISETP.GT.U32.AND P1, PT, R9.reuse, R17, PT ;  /* 0x000000110900720c */ /* 0x040fe20003f24070 */
[----:B------:R-:W-:Y:S01]  /*87e0*/  IMAD.MOV R0, RZ, RZ, -R0 ;  /* 0x000000ffff007224 */ /* 0x000fe200078e0a00 */
[----:B------:R-:W-:Y:S01]  /*87f0*/  IABS R170, R13 ;  /* 0x0000000d00aa7213 */ /* 0x000fe20000000000 */
[----:B------:R-:W-:Y:S01]  /*8800*/  @!P3 IMAD.MOV R231, RZ, RZ, -R231 ;  /* 0x000000ffffe7b224 */ /* 0x000fe200078e0ae7 */
[C---:B------:R-:W-:Y:S01]  /*8810*/  ISETP.GT.U32.AND P3, PT, R9.reuse, R232, PT ;  /* 0x000000e80900720c */ /* 0x040fe20003f64070 */
[----:B------:R-:W-:Y:S02]  /*8820*/  IMAD R169, R9, R0, R2 ;  /* 0x0000000009a97224 */ /* 0x000fe400078e0202 */
[----:B------:R-:W-:-:S04]  /*8830*/  IMAD.HI.U32 R2, R5, R16, RZ ;  /* 0x0000001005027227 */ /* 0x000fc800078e00ff */
[----:B------:R-:W-:Y:S02]  /*8840*/  IMAD.MOV R2, RZ, RZ, -R2 ;  /* 0x000000ffff027224 */ /* 0x000fe400078e0a02 */
[--C-:B------:R-:W-:Y:S01]  /*8850*/  @!P5 IMAD.IADD R18, R18, 0x1, -R9.reuse ;  /* 0x000000011212d824 */ /* 0x100fe200078e0a09 */
[----:B------:R-:W-:Y:S01]  /*8860*/  ISETP.GE.AND P5, PT, R3, RZ, PT ;  /* 0x000000ff0300720c */ /* 0x000fe20003fa6270 */
[----:B------:R-:W-:Y:S01]  /*8870*/  IMAD R16, R9, R2, R16 ;  /* 0x0000000209107224 */ /* 0x000fe200078e0210 */
[----:B------:R-:W-:Y:S01]  /*8880*/  LOP3.LUT R3, R11, 0x15c, RZ, 0xfc, !PT ;  /* 0x0000015c0b037812 */ /* 0x000fe200078efcff */
[--C-:B------:R-:W-:Y:S02]  /*8890*/  @!P3 IMAD.IADD R232, R232, 0x1, -R9.reuse ;  /* 0x00000001e8e8b824 */ /* 0x100fe400078e0a09 */
[----:B------:R-:W-:Y:S01]  /*88a0*/  @!P1 IMAD.IADD R17, R17, 0x1, -R9 ;  /* 0x0000000111119824 */ /* 0x000fe200078e0a09 */
[----:B------:R-:W-:Y:S01]  /*88b0*/  IABS R10, R3 ;  /* 0x00000003000a7213 */ /* 0x000fe20000000000 */
[----:B------:R-:W-:Y:S01]  /*88c0*/  @!P4 IMAD.MOV R167, RZ, RZ, -R167 ;  /* 0x000000ffffa7c224 */ /* 0x000fe200078e0aa7 */
[----:B------:R-:W-:Y:S01]  /*88d0*/  ISETP.GT.U32.AND P3, PT, R9, R16, PT ;  /* 0x000000100900720c */ /* 0x000fe20003f64070 */
[----:B------:R-:W-:Y:S01]  /*88e0*/  IMAD.HI.U32 R2, R5, R234, RZ ;  /* 0x000000ea05027227 */ /* 0x000fe200078e00ff */
[----:B------:R-:W-:-:S02]  /*88f0*/  ISETP.GT.U32.AND P1, PT, R9, R168, PT ;  /* 0x000000a80900720c */ /* 0x000fc40003f24070 */
[----:B------:R-:W-:Y:S01]  /*8900*/  ISETP.GT.U32.AND P4, PT, R9, R17, PT ;  /* 0x000000110900720c */ /* 0x000fe20003f84070 */
[----:B------:R-:W-:-:S04]  /*8910*/  IMAD.HI.U32 R0, R5, R10, RZ ;  /* 0x0000000a05007227 */ /* 0x000fc800078e00ff */
[----:B------:R-:W-:Y:S02]  /*8920*/  IMAD.MOV R0, RZ, RZ, -R0 ;  /* 0x000000ffff007224 */ /* 0x000fe400078e0a00 */
[----:B------:R-:W-:Y:S01]  /*8930*/  @!P5 IMAD.MOV R18, RZ, RZ, -R18 ;  /* 0x000000ffff12d224 */ /* 0x000fe200078e0a12 */
[C---:B------:R-:W-:Y:S01]  /*8940*/  ISETP.GT.U32.AND P5, PT, R9.reuse, R169, PT ;  /* 0x000000a90900720c */ /* 0x040fe20003fa4070 */
[C---:B------:R-:W-:Y:S02]  /*8950*/  IMAD R233, R9.reuse, R0, R10 ;  /* 0x0000000009e97224 */ /* 0x040fe400078e020a */
[--C-:B------:R-:W-:Y:S02]  /*8960*/  @!P3 IMAD.IADD R16, R16, 0x1, -R9.reuse ;  /* 0x000000011010b824 */ /* 0x100fe400078e0a09 */
[--C-:B------:R-:W-:Y:S01]  /*8970*/  @!P1 IMAD.IADD R168, R168, 0x1, -R9.reuse ;  /* 0x00000001a8a89824 */ /* 0x100fe200078e0a09 */
[----:B------:R-:W-:Y:S01]  /*8980*/  ISETP.GT.U32.AND P1, PT, R9, R233, PT ;  /* 0x000000e90900720c */ /* 0x000fe20003f24070 */
[----:B------:R-:W-:Y:S01]  /*8990*/  @!P4 IMAD.IADD R17, R17, 0x1, -R9 ;  /* 0x000000011111c824 */ /* 0x000fe200078e0a09 */
[----:B------:R-:W-:Y:S01]  /*89a0*/  ISETP.GT.U32.AND P3, PT, R9, R16, PT ;  /* 0x000000100900720c */ /* 0x000fe20003f64070 */
[----:B------:R-:W-:Y:S01]  /*89b0*/  IMAD.MOV R2, RZ, RZ, -R2 ;  /* 0x000000ffff027224 */ /* 0x000fe200078e0a02 */
[----:B------:R-:W-:Y:S01]  /*89c0*/  ISETP.GE.AND P4, PT, R14, RZ, PT ;  /* 0x000000ff0e00720c */ /* 0x000fe20003f86270 */
[----:B------:R-:W-:Y:S01]  /*89d0*/  IMAD.HI.U32 R0, R5, R170, RZ ;  /* 0x000000aa05007227 */ /* 0x000fe200078e00ff */
[----:B------:R-:W-:-:S03]  /*89e0*/  LOP3.LUT R14, R11, 0x168, RZ, 0xfc, !PT ;  /* 0x000001680b0e7812 */ /* 0x000fc600078efcff */
[----:B------:R-:W-:Y:S01]  /*89f0*/  IMAD R234, R9, R2, R234 ;  /* 0x0000000209ea7224 */ /* 0x000fe200078e02ea */
[----:B------:R-:W-:Y:S01]  /*8a00*/  IABS R2, R14 ;  /* 0x0000000e00027213 */ /* 0x000fe20000000000 */
[----:B------:R-:W-:Y:S02]  /*8a10*/  IMAD.MOV R0, RZ, RZ, -R0 ;  /* 0x000000ffff007224 */ /* 0x000fe400078e0a00 */
[--C-:B------:R-:W-:Y:S01]  /*8a20*/  @!P5 IMAD.IADD R169, R169, 0x1, -R9.reuse ;  /* 0x00000001a9a9d824 */ /* 0x100fe200078e0a09 */
[----:B------:R-:W-:Y:S01]  /*8a30*/  ISETP.GE.AND P5, PT, R15, RZ, PT ;  /* 0x000000ff0f00720c */ /* 0x000fe20003fa6270 */
[--C-:B------:R-:W-:Y:S02]  /*8a40*/  @!P1 IMAD.IADD R233, R233, 0x1, -R9.reuse ;  /* 0x00000001e9e99824 */ /* 0x100fe400078e0a09 */
[----:B------:R-:W-:Y:S01]  /*8a50*/  @!P3 IMAD.IADD R16, R16, 0x1, -R9 ;  /* 0x000000011010b824 */ /* 0x000fe200078e0a09 */
[----:B------:R-:W-:Y:S01]  /*8a60*/  ISETP.GE.AND P3, PT, R12, RZ, PT ;  /* 0x000000ff0c00720c */ /* 0x000fe20003f66270 */
[C---:B------:R-:W-:Y:S01]  /*8a70*/  IMAD R170, R9.reuse, R0, R170 ;  /* 0x0000000009aa7224 */ /* 0x040fe200078e02aa */
[----:B------:R-:W-:Y:S01]  /*8a80*/  ISETP.GT.U32.AND P1, PT, R9, R169, PT ;  /* 0x000000a90900720c */ /* 0x000fe20003f24070 */
[----:B------:R-:W-:Y:S01]  /*8a90*/  IMAD.HI.U32 R0, R5, R2, RZ ;  /* 0x0000000205007227 */ /* 0x000fe200078e00ff */
[----:B------:R-:W-:-:S03]  /*8aa0*/  LOP3.LUT R12, R11, 0x16c, RZ, 0xfc, !PT ;  /* 0x0000016c0b0c7812 */ /* 0x000fc600078efcff */
[----:B------:R-:W-:Y:S01]  /*8ab0*/  @!P6 IMAD.MOV R168, RZ, RZ, -R168 ;  /* 0x000000ffffa8e224 */ /* 0x000fe200078e0aa8 */
[C---:B------:R-:W-:Y:S01]  /*8ac0*/  ISETP.GT.U32.AND P6, PT, R9.reuse, R233, PT ;  /* 0x000000e90900720c */ /* 0x040fe20003fc4070 */
[----:B------:R-:W-:Y:S01]  /*8ad0*/  IMAD.MOV R0, RZ, RZ, -R0 ;  /* 0x000000ffff007224 */ /* 0x000fe200078e0a00 */
[----:B------:R-:W-:Y:S01]  /*8ae0*/  IABS R10, R12 ;  /* 0x0000000c000a7213 */ /* 0x000fe20000000000 */
[----:B------:R-:W-:Y:S01]  /*8af0*/  @!P4 IMAD.MOV R232, RZ, RZ, -R232 ;  /* 0x000000ffffe8c224 */ /* 0x000fe200078e0ae8 */
[C---:B------:R-:W-:Y:S01]  /*8b00*/  ISETP.GT.U32.AND P4, PT, R9.reuse, R170, PT ;  /* 0x000000aa0900720c */ /* 0x040fe20003f84070 */
[----:B------:R-:W-:Y:S02]  /*8b10*/  IMAD R15, R9, R0, R2 ;  /* 0x00000000090f7224 */ /* 0x000fe400078e0202 */
[----:B------:R-:W-:Y:S01]  /*8b20*/  @!P5 IMAD.MOV R17, RZ, RZ, -R17 ;  /* 0x000000ffff11d224 */ /* 0x000fe200078e0a11 */
[----:B------:R-:W-:Y:S01]  /*8b30*/  ISETP.GE.AND P5, PT, R59, RZ, PT ;  /* 0x000000ff3b00720c */ /* 0x000fe20003fa6270 */
[----:B------:R-:W-:Y:S01]  /*8b40*/  @!P3 IMAD.MOV R16, RZ, RZ, -R16 ;  /* 0x000000ffff10b224 */ /* 0x000fe200078e0a10 */
[----:B------:R-:W-:Y:S01]  /*8b50*/  ISETP.GT.U32.AND P3, PT, R9, R15, PT ;  /* 0x0000000f0900720c */ /* 0x000fe20003f64070 */
[--C-:B------:R-:W-:Y:S01]  /*8b60*/  @!P1 IMAD.IADD R169, R169, 0x1, -R9.reuse ;  /* 0x00000001a9a99824 */ /* 0x100fe200078e0a09 */
[----:B------:R-:W-:Y:S01]  /*8b70*/  ISETP.GT.U32.AND P1, PT, R9, R234, PT ;  /* 0x000000ea0900720c */ /* 0x000fe20003f24070 */
[--C-:B------:R-:W-:Y:S01]  /*8b80*/  @!P6 IMAD.IADD R233, R233, 0x1, -R9.reuse ;  /* 0x00000001e9e9e824 */ /* 0x100fe200078e0a09 */
[----:B------:R-:W-:Y:S01]  /*8b90*/  ISETP.GE.AND P6, PT, R3, RZ, PT ;  /* 0x000000ff0300720c */ /* 0x000fe20003fc6270 */
[----:B------:R-:W-:Y:S01]  /*8ba0*/  IMAD R120, R35, 0x11, RZ ;  /* 0x0000001123787824 */ /* 0x000fe200078e02ff */
[----:B------:R-:W-:Y:S01]  /*8bb0*/  LOP3.LUT R3, R11, 0x16a, RZ, 0xfc, !PT ;  /* 0x0000016a0b037812 */ /* 0x000fe200078efcff */
[----:B------:R-:W-:Y:S01]  /*8bc0*/  @!P4 IMAD.IADD R170, R170, 0x1, -R9 ;  /* 0x00000001aaaac824 */ /* 0x000fe200078e0a09 */
[----:B------:R-:W-:Y:S01]  /*8bd0*/  ISETP.GE.AND P4, PT, R13, RZ, PT ;  /* 0x000000ff0d00720c */ /* 0x000fe20003f86270 */
[----:B------:R-:W-:Y:S01]  /*8be0*/  IMAD R119, R35, 0x48, RZ ;  /* 0x0000004823777824 */ /* 0x000fe200078e02ff */
[----:B------:R-:W-:Y:S01]  /*8bf0*/  IABS R2, R3 ;  /* 0x0000000300027213 */ /* 0x000fe20000000000 */
[----:B------:R-:W-:Y:S01]  /*8c00*/  @!P5 IMAD.MOV R169, RZ, RZ, -R169 ;  /* 0x000000ffffa9d224 */ /* 0x000fe200078e0aa9 */
[----:B------:R-:W-:Y:S01]  /*8c10*/  ISETP.GT.U32.AND P5, PT, R9, R170, PT ;  /* 0x000000aa0900720c */ /* 0x000fe20003fa4070 */
[----:B------:R-:W-:Y:S01]  /*8c20*/  @!P3 IMAD.IADD R15, R15, 0x1, -R9 ;  /* 0x000000010f0fb824 */ /* 0x000fe200078e0a09 */
[----:B------:R-:W-:Y:S01]  /*8c30*/  LOP3.LUT R13, R11, 0x170, RZ, 0xfc, !PT ;  /* 0x000001700b0d7812 */ /* 0x000fe200078efcff */
[----:B------:R-:W-:Y:S01]  /*8c40*/  IMAD.HI.U32 R0, R5, R2, RZ ;  /* 0x0000000205007227 */ /* 0x000fe200078e00ff */
[----:B------:R-:W-:-:S02]  /*8c50*/  LOP3.LUT R59, R11, 0x172, RZ, 0xfc, !PT ;  /* 0x000001720b3b7812 */ /* 0x000fc400078efcff */
[----:B------:R-:W-:Y:S01]  /*8c60*/  ISETP.GT.U32.AND P3, PT, R9, R15, PT ;  /* 0x0000000f0900720c */ /* 0x000fe20003f64070 */
[----:B------:R-:W-:Y:S01]  /*8c70*/  IMAD.MOV R171, RZ, RZ, -R0 ;  /* 0x000000ffffab7224 */ /* 0x000fe200078e0a00 */
[----:B------:R-:W-:Y:S01]  /*8c80*/  IABS R172, R59 ;  /* 0x0000003b00ac7213 */ /* 0x000fe20000000000 */
[----:B------:R-:W-:-:S04]  /*8c90*/  IMAD.HI.U32 R0, R5, R10, RZ ;  /* 0x0000000a05007227 */ /* 0x000fc800078e00ff */
[----:B------:R-:W-:Y:S02]  /*8ca0*/  IMAD.MOV R235, RZ, RZ, -R0 ;  /* 0x000000ffffeb7224 */ /* 0x000fe400078e0a00 */
[--C-:B------:R-:W-:Y:S01]  /*8cb0*/  @!P5 IMAD.IADD R170, R170, 0x1, -R9.reuse ;  /* 0x00000001aaaad824 */ /* 0x100fe200078e0a09 */
[----:B------:R-:W-:Y:S01]  /*8cc0*/  ISETP.GE.AND P5, PT, R14, RZ, PT ;  /* 0x000000ff0e00720c */ /* 0x000fe20003fa6270 */
[C---:B------:R-:W-:Y:S01]  /*8cd0*/  IMAD R235, R9.reuse, R235, R10 ;  /* 0x000000eb09eb7224 */ /* 0x040fe200078e020a */
[----:B------:R-:W-:Y:S01]  /*8ce0*/  IABS R14, R13 ;  /* 0x0000000d000e7213 */ /* 0x000fe20000000000 */
[----:B------:R-:W-:Y:S01]  /*8cf0*/  IMAD R171, R9, R171, R2 ;  /* 0x000000ab09ab7224 */ /* 0x000fe200078e0202 */
[----:B------:R-:W-:Y:S01]  /*8d00*/  IABS R10, R63 ;  /* 0x0000003f000a7213 */ /* 0x000fe20000000000 */
[----:B------:R-:W-:Y:S01]  /*8d10*/  @!P3 IMAD.IADD R15, R15, 0x1, -R9 ;  /* 0x000000010f0fb824 */ /* 0x000fe200078e0a09 */
[C---:B------:R-:W-:Y:S01]  /*8d20*/  ISETP.GT.U32.AND P3, PT, R9.reuse, R235, PT ;  /* 0x000000eb0900720c */ /* 0x040fe20003f64070 */
[----:B------:R-:W-:Y:S01]  /*8d30*/  @!P4 IMAD.MOV R170, RZ, RZ, -R170 ;  /* 0x000000ffffaac224 */ /* 0x000fe200078e0aaa */
[----:B------:R-:W-:Y:S01]  /*8d40*/  ISETP.GT.U32.AND P4, PT, R9, R171, PT ;  /* 0x000000ab0900720c */ /* 0x000fe20003f84070 */
[----:B------:R-:W-:-:S04]  /*8d50*/  IMAD.HI.U32 R0, R5, R14, RZ ;  /* 0x0000000e05007227 */ /* 0x000fc800078e00ff */
[----:B------:R-:W-:Y:S02]  /*8d60*/  @!P1 IMAD.IADD R234, R234, 0x1, -R9 ;  /* 0x00000001eaea9824 */ /* 0x000fe400078e0a09 */
[----:B------:R-:W-:Y:S02]  /*8d70*/  IMAD.MOV R0, RZ, RZ, -R0 ;  /* 0x000000ffff007224 */ /* 0x000fe400078e0a00 */
[----:B------:R-:W-:Y:S01]  /*8d80*/  @!P5 IMAD.MOV R15, RZ, RZ, -R15 ;  /* 0x000000ffff0fd224 */ /* 0x000fe200078e0a0f */
[C---:B------:R-:W-:Y:S01]  /*8d90*/  ISETP.GT.U32.AND P1, PT, R9.reuse, R234, PT ;  /* 0x000000ea0900720c */ /* 0x040fe20003f24070 */
[----:B------:R-:W-:Y:S02]  /*8da0*/  IMAD R14, R9, R0, R14 ;  /* 0x00000000090e7224 */ /* 0x000fe400078e020e */
[----:B------:R-:W-:Y:S02]  /*8db0*/  @!P3 IMAD.IADD R235, R235, 0x1, -R9 ;  /* 0x00000001ebebb824 */ /* 0x000fe400078e0a09 */
[----:B------:R-:W-:Y:S01]  /*8dc0*/  @!P6 IMAD.MOV R233, RZ, RZ, -R233 ;  /* 0x000000ffffe9e224 */ /* 0x000fe200078e0ae9 */
[----:B------:R-:W-:Y:S01]  /*8dd0*/  ISETP.GT.U32.AND P5, PT, R9, R14, PT ;  /* 0x0000000e0900720c */ /* 0x000fe20003fa4070 */
[----:B------:R-:W-:Y:S01]  /*8de0*/  @!P4 IMAD.IADD R171, R171, 0x1, -R9 ;  /* 0x00000001ababc824 */ /* 0x000fe200078e0a09 */
[----:B------:R-:W-:Y:S01]  /*8df0*/  ISETP.GE.AND P6, PT, R62, RZ, PT ;  /* 0x000000ff3e00720c */ /* 0x000fe20003fc6270 */
[----:B------:R-:W-:Y:S01]  /*8e00*/  IMAD.HI.U32 R0, R5, R172, RZ ;  /* 0x000000ac05007227 */ /* 0x000fe200078e00ff */
[----:B------:R-:W-:-:S02]  /*8e10*/  LOP3.LUT R62, R11, 0x174, RZ, 0xfc, !PT ;  /* 0x000001740b3e7812 */ /* 0x000fc400078efcff */
[C---:B------:R-:W-:Y:S01]  /*8e20*/  ISETP.GT.U32.AND P3, PT, R9.reuse, R235, PT ;  /* 0x000000eb0900720c */ /* 0x040fe20003f64070 */
[----:B------:R-:W-:Y:S01]  /*8e30*/  @!P1 IMAD.IADD R234, R234, 0x1, -R9 ;  /* 0x00000001eaea9824 */ /* 0x000fe200078e0a09 */
[----:B------:R-:W-:Y:S01]  /*8e40*/  IABS R236, R62 ;  /* 0x0000003e00ec7213 */ /* 0x000fe20000000000 */
[----:B------:R-:W-:Y:S01]  /*8e50*/  IMAD.MOV R0, RZ, RZ, -R0 ;  /* 0x000000ffff007224 */ /* 0x000fe200078e0a00 */
[----:B------:R-:W-:Y:S01]  /*8e60*/  ISETP.GT.U32.AND P4, PT, R9, R171, PT ;  /* 0x000000ab0900720c */ /* 0x000fe20003f84070 */
[----:B------:R-:W-:Y:S01]  /*8e70*/  IMAD R121, R35, 0x4c, RZ ;  /* 0x0000004c23797824 */ /* 0x000fe200078e02ff */
[----:B------:R-:W-:Y:S01]  /*8e80*/  ISETP.GE.AND P1, PT, R3, RZ, PT ;  /* 0x000000ff0300720c */ /* 0x000fe20003f26270 */
[----:B------:R-:W-:-:S04]  /*8e90*/  IMAD.HI.U32 R2, R5, R236, RZ ;  /* 0x000000ec05027227 */ /* 0x000fc800078e00ff */
[----:B------:R-:W-:Y:S02]  /*8ea0*/  IMAD R172, R9, R0, R172 ;  /* 0x0000000009ac7224 */ /* 0x000fe400078e02ac */
[--C-:B------:R-:W-:Y:S02]  /*8eb0*/  @!P5 IMAD.IADD R14, R14, 0x1, -R9.reuse ;  /* 0x000000010e0ed824 */ /* 0x100fe400078e0a09 */
[----:B------:R-:W-:Y:S02]  /*8ec0*/  IMAD.MOV R2, RZ, RZ, -R2 ;  /* 0x000000ffff027224 */ /* 0x000fe400078e0a02 */
[--C-:B------:R-:W-:Y:S01]  /*8ed0*/  @!P3 IMAD.IADD R235, R235, 0x1, -R9.reuse ;  /* 0x00000001ebebb824 */ /* 0x100fe200078e0a09 */
[----:B------:R-:W-:Y:S01]  /*8ee0*/  ISETP.GT.U32.AND P5, PT, R9, R14, PT ;  /* 0x0000000e0900720c */ /* 0x000fe20003fa4070 */
[----:B------:R-:W-:Y:S01]  /*8ef0*/  @!P4 IMAD.IADD R171, R171, 0x1, -R9 ;  /* 0x00000001ababc824 */ /* 0x000fe200078e0a09 */
[C---:B------:R-:W-:Y:S01]  /*8f00*/  ISETP.GT.U32.AND P3, PT, R9.reuse, R172, PT ;  /* 0x000000ac0900720c */ /* 0x040fe20003f64070 */
[----:B------:R-:W-:Y:S01]  /*8f10*/  IMAD R236, R9, R2, R236 ;  /* 0x0000000209ec7224 */ /* 0x000fe200078e02ec */
[----:B------:R-:W-:Y:S01]  /*8f20*/  ISETP.GE.AND P4, PT, R13, RZ, PT ;  /* 0x000000ff0d00720c */ /* 0x000fe20003f86270 */
[----:B------:R-:W-:Y:S01]  /*8f30*/  @!P1 IMAD.MOV R171, RZ, RZ, -R171 ;  /* 0x000000ffffab9224 */ /* 0x000fe200078e0aab */
[----:B------:R-:W-:Y:S01]  /*8f40*/  LOP3.LUT R13, R11, 0x17a, RZ, 0xfc, !PT ;  /* 0x0000017a0b0d7812 */ /* 0x000fe200078efcff */
[----:B------:R-:W-:Y:S01]  /*8f50*/  IMAD.HI.U32 R3, R5, R10, RZ ;  /* 0x0000000a05037227 */ /* 0x000fe200078e00ff */
[----:B------:R-:W-:-:S02]  /*8f60*/  ISETP.GT.U32.AND P1, PT, R9, R236, PT ;  /* 0x000000ec0900720c */ /* 0x000fc40003f24070 */
[----:B------:R-:W-:Y:S01]  /*8f70*/  IABS R0, R13 ;  /* 0x0000000d00007213 */ /* 0x000fe20000000000 */
[----:B------:R-:W-:Y:S02]  /*8f80*/  IMAD.MOV R3, RZ, RZ, -R3 ;  /* 0x000000ffff037224 */ /* 0x000fe400078e0a03 */
[--C-:B------:R-:W-:Y:S02]  /*8f90*/  @!P5 IMAD.IADD R14, R14, 0x1, -R9.reuse ;  /* 0x000000010e0ed824 */ /* 0x100fe400078e0a09 */
[----:B------:R-:W-:Y:S01]  /*8fa0*/  @!P3 IMAD.IADD R172, R172, 0x1, -R9 ;  /* 0x00000001acacb824 */ /* 0x000fe200078e0a09 */
[----:B------:R-:W-:Y:S01]  /*8fb0*/  ISETP.GE.AND P3, PT, R62, RZ, PT ;  /* 0x000000ff3e00720c */ /* 0x000fe20003f66270 */
[----:B------:R-:W-:Y:S01]  /*8fc0*/  IMAD R65, R9, R3, R10 ;  /* 0x0000000309417224 */ /* 0x000fe200078e020a */
[C---:B------:R-:W-:Y:S01]  /*8fd0*/  LOP3.LUT R3, R11.reuse, 0x180, RZ, 0xfc, !PT ;  /* 0x000001800b037812 */ /* 0x040fe200078efcff */
[----:B------:R-:W-:Y:S01]  /*8fe0*/  IMAD.MOV.U32 R10, RZ, RZ, R0 ;  /* 0x000000ffff0a7224 */ /* 0x000fe200078e0000 */
[----:B------:R-:W-:Y:S01]  /*8ff0*/  LOP3.LUT R62, R11, 0x188, RZ, 0xfc, !PT ;  /* 0x000001880b3e7812 */ /* 0x000fe200078efcff */
[----:B------:R-:W-:Y:S01]  /*9000*/  @!P4 IMAD.MOV R14, RZ, RZ, -R14 ;  /* 0x000000ffff0ec224 */ /* 0x000fe200078e0a0e */
[----:B------:R-:W-:Y:S01]  /*9010*/  ISETP.GT.U32.AND P4, PT, R9, R172, PT ;  /* 0x000000ac0900720c */ /* 0x000fe20003f84070 */
[----:B------:R-:W-:Y:S01]  /*9020*/  @!P6 IMAD.MOV R234, RZ, RZ, -R234 ;  /* 0x000000ffffeae224 */ /* 0x000fe200078e0aea */
[----:B------:R-:W-:Y:S01]  /*9030*/  ISETP.GE.AND P6, PT, R12, RZ, PT ;  /* 0x000000ff0c00720c */ /* 0x000fe20003fc6270 */
[----:B------:R-:W-:Y:S01]  /*9040*/  IMAD.HI.U32 R0, R5, R10, RZ ;  /* 0x0000000a05007227 */ /* 0x000fe200078e00ff */
[----:B------:R-:W-:-:S02]  /*9050*/  IABS R12, R64 ;  /* 0x00000040000c7213 */ /* 0x000fc40000000000 */
[----:B------:R-:W-:Y:S01]  /*9060*/  ISETP.GT.U32.AND P5, PT, R9, R65, PT ;  /* 0x000000410900720c */ /* 0x000fe20003fa4070 */
[----:B------:R-:W-:Y:S01]  /*9070*/  @!P1 IMAD.IADD R236, R236, 0x1, -R9 ;  /* 0x00000001ecec9824 */ /* 0x000fe200078e0a09 */
[----:B------:R-:W-:Y:S01]  /*9080*/  IABS R66, R3 ;  /* 0x0000000300427213 */ /* 0x000fe20000000000 */
[----:B------:R-:W-:Y:S02]  /*9090*/  IMAD.MOV R0, RZ, RZ, -R0 ;  /* 0x000000ffff007224 */ /* 0x000fe400078e0a00 */
[----:B------:R-:W-:Y:S01]  /*90a0*/  IMAD.HI.U32 R2, R5, R12, RZ ;  /* 0x0000000c05027227 */ /* 0x000fe200078e00ff */
[----:B------:R-:W-:-:S03]  /*90b0*/  ISETP.GT.U32.AND P1, PT, R9, R236, PT ;  /* 0x000000ec0900720c */ /* 0x000fc60003f24070 */
[C---:B------:R-:W-:Y:S01]  /*90c0*/  IMAD R173, R9.reuse, R0, R10 ;  /* 0x0000000009ad7224 */ /* 0x040fe200078e020a */
[----:B------:R-:W-:Y:S01]  /*90d0*/  IABS R10, R62 ;  /* 0x0000003e000a7213 */ /* 0x000fe20000000000 */
[----:B------:R-:W-:Y:S02]  /*90e0*/  IMAD.MOV R2, RZ, RZ, -R2 ;  /* 0x000000ffff027224 */ /* 0x000fe400078e0a02 */
[----:B------:R-:W-:Y:S01]  /*90f0*/  @!P4 IMAD.IADD R172, R172, 0x1, -R9 ;  /* 0x00000001acacc824 */ /* 0x000fe200078e0a09 */
[C---:B------:R-:W-:Y:S01]  /*9100*/  ISETP.GT.U32.AND P4, PT, R9.reuse, R173, PT ;  /* 0x000000ad0900720c */ /* 0x040fe20003f84070 */
[----:B------:R-:W-:Y:S01]  /*9110*/  IMAD R237, R9, R2, R12 ;  /* 0x0000000209ed7224 */ /* 0x000fe200078e020c */
[----:B------:R-:W-:Y:S01]  /*9120*/  LOP3.LUT R12, R11, 0x182, RZ, 0xfc, !PT ;  /* 0x000001820b0c7812 */ /* 0x000fe200078efcff */
[----:B------:R-:W-:-:S03]  /*9130*/  IMAD.HI.U32 R0, R5, R66, RZ ;  /* 0x0000004205007227 */ /* 0x000fc600078e00ff */
[----:B------:R-:W-:Y:S01]  /*9140*/  IABS R174, R12 ;  /* 0x0000000c00ae7213 */ /* 0x000fe20000000000 */
[--C-:B------:R-:W-:Y:S02]  /*9150*/  @!P5 IMAD.IADD R65, R65, 0x1, -R9.reuse ;  /* 0x000000014141d824 */ /* 0x100fe400078e0a09 */
[--C-:B------:R-:W-:Y:S01]  /*9160*/  @!P1 IMAD.IADD R236, R236, 0x1, -R9.reuse ;  /* 0x00000001ecec9824 */ /* 0x100fe200078e0a09 */
[C---:B------:R-:W-:Y:S01]  /*9170*/  ISETP.GT.U32.AND P1, PT, R9.reuse, R237, PT ;  /* 0x000000ed0900720c */ /* 0x040fe20003f24070 */
[----:B------:R-:W-:Y:S01]  /*9180*/  IMAD.MOV R2, RZ, RZ, -R0 ;  /* 0x000000ffff027224 */ /* 0x000fe200078e0a00 */
[----:B------:R-:W-:Y:S01]  /*9190*/  ISETP.GT.U32.AND P5, PT, R9, R65, PT ;  /* 0x000000410900720c */ /* 0x000fe20003fa4070 */
[----:B------:R-:W-:Y:S02]  /*91a0*/  @!P4 IMAD.IADD R173, R173, 0x1, -R9 ;  /* 0x00000001adadc824 */ /* 0x000fe400078e0a09 */
[----:B------:R-:W-:Y:S02]  /*91b0*/  IMAD R66, R9, R2, R66 ;  /* 0x0000000209427224 */ /* 0x000fe400078e0242 */
[----:B------:R-:W-:-:S03]  /*91c0*/  IMAD.HI.U32 R0, R5, R174, RZ ;  /* 0x000000ae05007227 */ /* 0x000fc600078e00ff */
[----:B------:R-:W-:Y:S01]  /*91d0*/  ISETP.GT.U32.AND P4, PT, R9, R66, PT ;  /* 0x000000420900720c */ /* 0x000fe20003f84070 */
[----:B------:R-:W-:Y:S01]  /*91e0*/  @!P6 IMAD.MOV R235, RZ, RZ, -R235 ;  /* 0x000000ffffebe224 */ /* 0x000fe200078e0aeb */
[----:B------:R-:W-:Y:S01]  /*91f0*/  ISETP.GE.AND P6, PT, R59, RZ, PT ;  /* 0x000000ff3b00720c */ /* 0x000fe20003fc6270 */
[--C-:B------:R-:W-:Y:S01]  /*9200*/  @!P1 IMAD.IADD R237, R237, 0x1, -R9.reuse ;  /* 0x00000001eded9824 */ /* 0x100fe200078e0a09 */
[----:B------:R-:W-:Y:S01]  /*9210*/  LOP3.LUT R59, R11, 0x184, RZ, 0xfc, !PT ;  /* 0x000001840b3b7812 */ /* 0x000fe200078efcff */
[----:B------:R-:W-:Y:S01]  /*9220*/  IMAD.MOV R0, RZ, RZ, -R0 ;  /* 0x000000ffff007224 */ /* 0x000fe200078e0a00 */
[----:B------:R-:W-:Y:S01]  /*9230*/  ISETP.GE.AND P1, PT, R13, RZ, PT ;  /* 0x000000ff0d00720c */ /* 0x000fe20003f26270 */
[----:B------:R-:W-:Y:S01]  /*9240*/  @!P5 IMAD.IADD R65, R65, 0x1, -R9 ;  /* 0x000000014141d824 */ /* 0x000fe200078e0a09 */
[----:B------:R-:W-:Y:S01]  /*9250*/  IABS R238, R59 ;  /* 0x0000003b00ee7213 */ /* 0x000fe20000000000 */
[----:B------:R-:W-:Y:S01]  /*9260*/  @!P3 IMAD.MOV R236, RZ, RZ, -R236 ;  /* 0x000000ffffecb224 */ /* 0x000fe200078e0aec */
[----:B------:R-:W-:Y:S01]  /*9270*/  ISETP.GE.AND P5, PT, R63, RZ, PT ;  /* 0x000000ff3f00720c */ /* 0x000fe20003fa6270 */
[C---:B------:R-:W-:Y:S01]  /*9280*/  IMAD R174, R9.reuse, R0, R174 ;  /* 0x0000000009ae7224 */ /* 0x040fe200078e02ae */
[----:B------:R-:W-:Y:S01]  /*9290*/  ISETP.GT.U32.AND P3, PT, R9, R237, PT ;  /* 0x000000ed0900720c */ /* 0x000fe20003f64070 */
[----:B------:R-:W-:Y:S01]  /*92a0*/  IMAD.HI.U32 R0, R5, R10, RZ ;  /* 0x0000000a05007227 */ /* 0x000fe200078e00ff */
[----:B------:R-:W-:-:S02]  /*92b0*/  LOP3.LUT R13, R11, 0x18a, RZ, 0xfc, !PT ;  /* 0x0000018a0b0d7812 */ /* 0x000fc400078efcff */
[----:B------:R-:W-:Y:S01]  /*92c0*/  LOP3.LUT R63, R11, 0x18c, RZ, 0xfc, !PT ;  /* 0x0000018c0b3f7812 */ /* 0x000fe200078efcff */
[----:B------:R-:W-:Y:S01]  /*92d0*/  @!P4 IMAD.IADD R66, R66, 0x1, -R9 ;  /* 0x000000014242c824 */ /* 0x000fe200078e0a09 */
[----:B------:R-:W-:Y:S01]  /*92e0*/  ISETP.GT.U32.AND P4, PT, R9, R173, PT ;  /* 0x000000ad0900720c */ /* 0x000fe20003f84070 */
[----:B------:R-:W-:Y:S01]  /*92f0*/  IMAD.HI.U32 R2, R5, R238, RZ ;  /* 0x000000ee05027227 */ /* 0x000fe200078e00ff */
[----:B------:R-:W-:-:S03]  /*9300*/  IABS R176, R13 ;  /* 0x0000000d00b07213 */ /* 0x000fc60000000000 */
[----:B------:R-:W-:Y:S02]  /*9310*/  IMAD.MOV R0, RZ, RZ, -R0 ;  /* 0x000000ffff007224 */ /* 0x000fe400078e0a00 */
[----:B------:R-:W-:Y:S02]  /*9320*/  IMAD.MOV R2, RZ, RZ, -R2 ;  /* 0x000000ffff027224 */ /* 0x000fe400078e0a02 */
[C---:B------:R-:W-:Y:S02]  /*9330*/  IMAD R67, R9.reuse, R0, R10 ;  /* 0x0000000009437224 */ /* 0x040fe400078e020a */
[C---:B------:R-:W-:Y:S01]  /*9340*/  IMAD R238, R9.reuse, R2, R238 ;  /* 0x0000000209ee7224 */ /* 0x040fe200078e02ee */
[----:B------:R-:W-:Y:S01]  /*9350*/  IABS R2, R63 ;  /* 0x0000003f00027213 */ /* 0x000fe20000000000 */
[----:B------:R-:W-:Y:S01]  /*9360*/  @!P5 IMAD.MOV R65, RZ, RZ, -R65 ;  /* 0x000000ffff41d224 */ /* 0x000fe200078e0a41 */
[----:B------:R-:W-:Y:S01]  /*9370*/  ISETP.GT.U32.AND P5, PT, R9, R174, PT ;  /* 0x000000ae0900720c */ /* 0x000fe20003fa4070 */
[--C-:B------:R-:W-:Y:S01]  /*9380*/  @!P3 IMAD.IADD R237, R237, 0x1, -R9.reuse ;  /* 0x00000001ededb824 */ /* 0x100fe200078e0a09 */
[C---:B------:R-:W-:Y:S01]  /*9390*/  ISETP.GT.U32.AND P3, PT, R9.reuse, R67, PT ;  /* 0x000000430900720c */ /* 0x040fe20003f64070 */
[----:B------:R-:W-:Y:S01]  /*93a0*/  @!P6 IMAD.MOV R172, RZ, RZ, -R172 ;  /* 0x000000fffface224 */ /* 0x000fe200078e0aac */
[----:B------:R-:W-:Y:S01]  /*93b0*/  ISETP.GT.U32.AND P6, PT, R9, R66, PT ;  /* 0x000000420900720c */ /* 0x000fe20003fc4070 */
[----:B------:R-:W-:Y:S01]  /*93c0*/  @!P4 IMAD.IADD R173, R173, 0x1, -R9 ;  /* 0x00000001adadc824 */ /* 0x000fe200078e0a09 */
[----:B------:R-:W-:Y:S01]  /*93d0*/  ISETP.GT.U32.AND P4, PT, R9, R238, PT ;  /* 0x000000ee0900720c */ /* 0x000fe20003f84070 */
[----:B------:R-:W-:-:S04]  /*93e0*/  IMAD.HI.U32 R0, R5, R176, RZ ;  /* 0x000000b005007227 */ /* 0x000fc800078e00ff */
[----:B------:R-:W-:Y:S02]  /*93f0*/  IMAD.MOV.U32 R10, RZ, RZ, R2 ;  /* 0x000000ffff0a7224 */ /* 0x000fe400078e0002 */
[--C-:B------:R-:W-:Y:S01]  /*9400*/  @!P5 IMAD.IADD R174, R174, 0x1, -R9.reuse ;  /* 0x00000001aeaed824 */ /* 0x100fe200078e0a09 */
[----:B------:R-:W-:Y:S01]  /*9410*/  ISETP.GE.AND P5, PT, R3, RZ, PT ;  /* 0x000000ff0300720c */ /* 0x000fe20003fa6270 */
[--C-:B------:R-:W-:Y:S01]  /*9420*/  @!P3 IMAD.IADD R67, R67, 0x1, -R9.reuse ;  /* 0x000000014343b824 */ /* 0x100fe200078e0a09 */
[----:B------:R-:W-:Y:S01]  /*9430*/  LOP3.LUT R3, R11, 0x192, RZ, 0xfc, !PT ;  /* 0x000001920b037812 */ /* 0x000fe200078efcff */
[--C-:B------:R-:W-:Y:S01]  /*9440*/  @!P6 IMAD.IADD R66, R66, 0x1, -R9.reuse ;  /* 0x000000014242e824 */ /* 0x100fe200078e0a09 */
[----:B------:R-:W-:Y:S01]  /*9450*/  ISETP.GE.AND P6, PT, R64, RZ, PT ;  /* 0x000000ff4000720c */ /* 0x000fe20003fc6270 */
[----:B------:R-:W-:Y:S01]  /*9460*/  @!P4 IMAD.IADD R238, R238, 0x1, -R9 ;  /* 0x00000001eeeec824 */ /* 0x000fe200078e0a09 */
[----:B------:R-:W-:Y:S01]  /*9470*/  ISETP.GT.U32.AND P3, PT, R9, R67, PT ;  /* 0x000000430900720c */ /* 0x000fe20003f64070 */
[----:B------:R-:W-:Y:S01]  /*9480*/  IMAD.MOV R2, RZ, RZ, -R0 ;  /* 0x000000ffff027224 */ /* 0x000fe200078e0a00 */
[----:B------:R-:W-:Y:S01]  /*9490*/  LOP3.LUT R64, R11, 0x190, RZ, 0xfc, !PT ;  /* 0x000001900b407812 */ /* 0x000fe200078efcff */
[----:B------:R-:W-:Y:S01]  /*94a0*/  @!P1 IMAD.MOV R173, RZ, RZ, -R173 ;  /* 0x000000ffffad9224 */ /* 0x000fe200078e0aad */
[----:B------:R-:W-:Y:S01]  /*94b0*/  ISETP.GT.U32.AND P1, PT, R9, R238, PT ;  /* 0x000000ee0900720c */ /* 0x000fe20003f24070 */
[----:B------:R-:W-:Y:S01]  /*94c0*/  IMAD.HI.U32 R0, R5, R10, RZ ;  /* 0x0000000a05007227 */ /* 0x000fe200078e00ff */
[----:B------:R-:W-:-:S02]  /*94d0*/  IABS R68, R64 ;  /* 0x0000004000447213 */ /* 0x000fc40000000000 */
[C---:B------:R-:W-:Y:S01]  /*94e0*/  ISETP.GT.U32.AND P4, PT, R9.reuse, R174, PT ;  /* 0x000000ae0900720c */ /* 0x040fe20003f84070 */
[C---:B------:R-:W-:Y:S01]  /*94f0*/  IMAD R176, R9.reuse, R2, R176 ;  /* 0x0000000209b07224 */ /* 0x040fe200078e02b0 */
[----:B------:R-:W-:Y:S01]  /*9500*/  IABS R2, R3 ;  /* 0x0000000300027213 */ /* 0x000fe20000000000 */
[----:B------:R-:W-:Y:S02]  /*9510*/  IMAD.MOV R0, RZ, RZ, -R0 ;  /* 0x000000ffff007224 */ /* 0x000fe400078e0a00 */
[----:B------:R-:W-:Y:S01]  /*9520*/  @!P5 IMAD.MOV R66, RZ, RZ, -R66 ;  /* 0x000000ffff42d224 */ /* 0x000fe200078e0a42 */
[C---:B------:R-:W-:Y:S01]  /*9530*/  ISETP.GT.U32.AND P5, PT, R9.reuse, R176, PT ;  /* 0x000000b00900720c */ /* 0x040fe20003fa4070 */
[----:B------:R-:W-:Y:S01]  /*9540*/  @!P6 IMAD.MOV R237, RZ, RZ, -R237 ;  /* 0x000000ffffede224 */ /* 0x000fe200078e0aed */
[----:B------:R-:W-:Y:S01]  /*9550*/  ISETP.GE.AND P6, PT, R12, RZ, PT ;  /* 0x000000ff0c00720c */ /* 0x000fe20003fc6270 */
[----:B------:R-:W-:Y:S01]  /*9560*/  IMAD R239, R9, R0, R10 ;  /* 0x0000000009ef7224 */ /* 0x000fe200078e020a */
[----:B------:R-:W-:Y:S01]  /*9570*/  LOP3.LUT R12, R11, 0x194, RZ, 0xfc, !PT ;  /* 0x000001940b0c7812 */ /* 0x000fe200078efcff */
[----:B------:R-:W-:Y:S01]  /*9580*/  @!P3 IMAD.IADD R67, R67, 0x1, -R9 ;  /* 0x000000014343b824 */ /* 0x000fe200078e0a09 */
[----:B------:R-:W-:Y:S01]  /*9590*/  ISETP.GE.AND P3, PT, R62, RZ, PT ;  /* 0x000000ff3e00720c */ /* 0x000fe20003f66270 */
[----:B------:R-:W-:Y:S01]  /*95a0*/  IMAD.HI.U32 R0, R5, R68, RZ ;  /* 0x0000004405007227 */ /* 0x000fe200078e00ff */
[----:B------:R-:W-:-:S02]  /*95b0*/  IABS R240, R12 ;  /* 0x0000000c00f07213 */ /* 0x000fc40000000000 */
[----:B------:R-:W-:Y:S01]  /*95c0*/  LOP3.LUT R62, R11, 0x19c, RZ, 0xfc, !PT ;  /* 0x0000019c0b3e7812 */ /* 0x000fe200078efcff */
[--C-:B------:R-:W-:Y:S01]  /*95d0*/  @!P1 IMAD.IADD R238, R238, 0x1, -R9.reuse ;  /* 0x00000001eeee9824 */ /* 0x100fe200078e0a09 */
[----:B------:R-:W-:Y:S01]  /*95e0*/  ISETP.GT.U32.AND P1, PT, R9, R239, PT ;  /* 0x000000ef0900720c */ /* 0x000fe20003f24070 */
[----:B------:R-:W-:Y:S02]  /*95f0*/  IMAD.MOV R0, RZ, RZ, -R0 ;  /* 0x000000ffff007224 */ /* 0x000fe400078e0a00 */
[--C-:B------:R-:W-:Y:S01]  /*9600*/  @!P4 IMAD.IADD R174, R174, 0x1, -R9.reuse ;  /* 0x00000001aeaec824 */ /* 0x100fe200078e0a09 */
[----:B------:R-:W-:Y:S01]  /*9610*/  ISETP.GE.AND P4, PT, R59, RZ, PT ;  /* 0x000000ff3b00720c */ /* 0x000fe20003f86270 */
        /* <DEDUP_REMOVED lines=8> */
[----:B------:R-:W-:Y:S01]  /*96a0*/  @!P1 IMAD.IADD R239, R239, 0x1, -R9 ;  /* 0x00000001efef9824 */ /* 0x000fe200078e0a09 */
[----:B------:R-:W-:Y:S01]  /*96b0*/  IABS R178, R59 ;  /* 0x0000003b00b27213 */ /* 0x000fe20000000000 */
[----:B------:R-:W-:Y:S01]  /*96c0*/  IMAD.HI.U32 R0, R5, R2, RZ ;  /* 0x0000000205007227 */ /* 0x000fe200078e00ff */
[----:B------:R-:W-:-:S02]  /*96d0*/  LOP3.LUT R13, R11, 0x198, RZ, 0xfc, !PT ;  /* 0x000001980b0d7812 */ /* 0x000fc400078efcff */
[----:B------:R-:W-:Y:S01]  /*96e0*/  ISETP.GT.U32.AND P1, PT, R9, R239, PT ;  /* 0x000000ef0900720c */ /* 0x000fe20003f24070 */
[----:B------:R-:W-:Y:S01]  /*96f0*/  IMAD.MOV R0, RZ, RZ, -R0 ;  /* 0x000000ffff007224 */ /* 0x000fe200078e0a00 */
[----:B------:R-:W-:Y:S01]  /*9700*/  IABS R10, R13 ;  /* 0x0000000d000a7213 */ /* 0x000fe20000000000 */
[----:B------:R-:W-:Y:S01]  /*9710*/  @!P4 IMAD.MOV R238, RZ, RZ, -R238 ;  /* 0x000000ffffeec224 */ /* 0x000fe200078e0aee */
[----:B------:R-:W-:Y:S01]  /*9720*/  ISETP.GE.AND P4, PT, R63, RZ, PT ;  /* 0x000000ff3f00720c */ /* 0x000fe20003f86270 */
[----:B------:R-:W-:Y:S01]  /*9730*/  IMAD R177, R9, R0, R2 ;  /* 0x0000000009b17224 */ /* 0x000fe200078e0202 */
[----:B------:R-:W-:Y:S01]  /*9740*/  LOP3.LUT R63, R11, 0x1ac, RZ, 0xfc, !PT ;  /* 0x000001ac0b3f7812 */ /* 0x000fe200078efcff */
[--C-:B------:R-:W-:Y:S02]  /*9750*/  @!P6 IMAD.IADD R176, R176, 0x1, -R9.reuse ;  /* 0x00000001b0b0e824 */ /* 0x100fe400078e0a09 */
[--C-:B------:R-:W-:Y:S01]  /*9760*/  @!P3 IMAD.IADD R68, R68, 0x1, -R9.reuse ;  /* 0x000000014444b824 */ /* 0x100fe200078e0a09 */
[----:B------:R-:W-:Y:S01]  /*9770*/  ISETP.GT.U32.AND P6, PT, R9, R177, PT ;  /* 0x000000b10900720c */ /* 0x000fe20003fc4070 */
[----:B------:R-:W-:Y:S01]  /*9780*/  @!P5 IMAD.MOV R176, RZ, RZ, -R176 ;  /* 0x000000ffffb0d224 */ /* 0x000fe200078e0ab0 */
[----:B------:R-:W-:Y:S01]  /*9790*/  ISETP.GE.AND P3, PT, R3, RZ, PT ;  /* 0x000000ff0300720c */ /* 0x000fe20003f66270 */
[----:B------:R-:W-:Y:S01]  /*97a0*/  @!P1 IMAD.IADD R239, R239, 0x1, -R9 ;  /* 0x00000001efef9824 */ /* 0x000fe200078e0a09 */
[----:B------:R-:W-:Y:S01]  /*97b0*/  ISETP.GT.U32.AND P5, PT, R9, R68, PT ;  /* 0x000000440900720c */ /* 0x000fe20003fa4070 */
[----:B------:R-:W-:Y:S01]  /*97c0*/  IMAD.HI.U32 R2, R5, R178, RZ ;  /* 0x000000b205027227 */ /* 0x000fe200078e00ff */
[----:B------:R-:W-:-:S02]  /*97d0*/  ISETP.GE.AND P1, PT, R64, RZ, PT ;  /* 0x000000ff4000720c */ /* 0x000fc40003f26270 */
[----:B------:R-:W-:Y:S01]  /*97e0*/  IABS R3, R62 ;  /* 0x0000003e00037213 */ /* 0x000fe20000000000 */
[----:B------:R-:W-:Y:S01]  /*97f0*/  IMAD.HI.U32 R0, R5, R240, RZ ;  /* 0x000000f005007227 */ /* 0x000fe200078e00ff */
[----:B------:R-:W-:-:S03]  /*9800*/  LOP3.LUT R64, R11, 0x1c0, RZ, 0xfc, !PT ;  /* 0x000001c00b407812 */ /* 0x000fc600078efcff */
[----:B------:R-:W-:Y:S01]  /*9810*/  IMAD.MOV R2, RZ, RZ, -R2 ;  /* 0x000000ffff027224 */ /* 0x000fe200078e0a02 */
[----:B------:R-:W-:Y:S01]  /*9820*/  IABS R74, R64 ;  /* 0x00000040004a7213 */ /* 0x000fe20000000000 */
[--C-:B------:R-:W-:Y:S02]  /*9830*/  @!P6 IMAD.IADD R177, R177, 0x1, -R9.reuse ;  /* 0x00000001b1b1e824 */ /* 0x100fe400078e0a09 */
[----:B------:R-:W-:Y:S02]  /*9840*/  IMAD.MOV R0, RZ, RZ, -R0 ;  /* 0x000000ffff007224 */ /* 0x000fe400078e0a00 */
[----:B------:R-:W-:Y:S01]  /*9850*/  @!P5 IMAD.IADD R68, R68, 0x1, -R9 ;  /* 0x000000014444d824 */ /* 0x000fe200078e0a09 */
[C---:B------:R-:W-:Y:S01]  /*9860*/  ISETP.GT.U32.AND P6, PT, R9.reuse, R177, PT ;  /* 0x000000b10900720c */ /* 0x040fe20003fc4070 */
[C---:B------:R-:W-:Y:S01]  /*9870*/  IMAD R178, R9.reuse, R2, R178 ;  /* 0x0000000209b27224 */ /* 0x040fe200078e02b2 */
[----:B------:R-:W-:Y:S01]  /*9880*/  ISETP.GE.AND P5, PT, R12, RZ, PT ;  /* 0x000000ff0c00720c */ /* 0x000fe20003fa6270 */
[----:B------:R-:W-:Y:S01]  /*9890*/  IMAD R240, R9, R0, R240 ;  /* 0x0000000009f07224 */ /* 0x000fe200078e02f0 */
[----:B------:R-:W-:Y:S01]  /*98a0*/  LOP3.LUT R12, R11, 0x1a0, RZ, 0xfc, !PT ;  /* 0x000001a00b0c7812 */ /* 0x000fe200078efcff */
[----:B------:R-:W-:Y:S01]  /*98b0*/  @!P1 IMAD.MOV R68, RZ, RZ, -R68 ;  /* 0x000000ffff449224 */ /* 0x000fe200078e0a44 */
[----:B------:R-:W-:Y:S01]  /*98c0*/  ISETP.GT.U32.AND P1, PT, R9, R178, PT ;  /* 0x000000b20900720c */ /* 0x000fe20003f24070 */
[----:B------:R-:W-:Y:S01]  /*98d0*/  IMAD.HI.U32 R0, R5, R10, RZ ;  /* 0x0000000a05007227 */ /* 0x000fe200078e00ff */
[----:B------:R-:W-:-:S03]  /*98e0*/  IABS R70, R12 ;  /* 0x0000000c00467213 */ /* 0x000fc60000000000 */
[----:B------:R-:W-:Y:S01]  /*98f0*/  @!P4 IMAD.MOV R239, RZ, RZ, -R239 ;  /* 0x000000ffffefc224 */ /* 0x000fe200078e0aef */
[----:B------:R-:W-:Y:S01]  /*9900*/  ISETP.GT.U32.AND P4, PT, R9, R240, PT ;  /* 0x000000f00900720c */ /* 0x000fe20003f84070 */
[----:B------:R-:W-:Y:S02]  /*9910*/  IMAD.MOV R0, RZ, RZ, -R0 ;  /* 0x000000ffff007224 */ /* 0x000fe400078e0a00 */
[----:B------:R-:W-:Y:S01]  /*9920*/  IMAD.MOV.U32 R2, RZ, RZ, R3 ;  /* 0x000000ffff027224 */ /* 0x000fe200078e0003 */
[----:B------:R-:W-:Y:S01]  /*9930*/  LOP3.LUT R3, R11, 0x1a2, RZ, 0xfc, !PT ;  /* 0x000001a20b037812 */ /* 0x000fe200078efcff */
[----:B------:R-:W-:Y:S02]  /*9940*/  IMAD R69, R9, R0, R10 ;  /* 0x0000000009457224 */ /* 0x000fe400078e020a */
[----:B------:R-:W-:Y:S01]  /*9950*/  IMAD.HI.U32 R0, R5, R2, RZ ;  /* 0x0000000205007227 */ /* 0x000fe200078e00ff */
[----:B------:R-:W-:-:S03]  /*9960*/  IABS R10, R3 ;  /* 0x00000003000a7213 */ /* 0x000fc60000000000 */
[--C-:B------:R-:W-:Y:S01]  /*9970*/  @!P6 IMAD.IADD R177, R177, 0x1, -R9.reuse ;  /* 0x00000001b1b1e824 */ /* 0x100fe200078e0a09 */
[C---:B------:R-:W-:Y:S01]  /*9980*/  ISETP.GT.U32.AND P6, PT, R9.reuse, R69, PT ;  /* 0x000000450900720c */ /* 0x040fe20003fc4070 */
[--C-:B------:R-:W-:Y:S02]  /*9990*/  @!P1 IMAD.IADD R178, R178, 0x1, -R9.reuse ;  /* 0x00000001b2b29824 */ /* 0x100fe400078e0a09 */
[----:B------:R-:W-:Y:S02]  /*99a0*/  IMAD.MOV R0, RZ, RZ, -R0 ;  /* 0x000000ffff007224 */ /* 0x000fe400078e0a00 */
[----:B------:R-:W-:Y:S01]  /*99b0*/  @!P4 IMAD.IADD R240, R240, 0x1, -R9 ;  /* 0x00000001f0f0c824 */ /* 0x000fe200078e0a09 */
[C---:B------:R-:W-:Y:S01]  /*99c0*/  ISETP.GT.U32.AND P1, PT, R9.reuse, R178, PT ;  /* 0x000000b20900720c */ /* 0x040fe20003f24070 */
[----:B------:R-:W-:Y:S02]  /*99d0*/  IMAD R241, R9, R0, R2 ;  /* 0x0000000009f17224 */ /* 0x000fe400078e0202 */
[----:B------:R-:W-:Y:S01]  /*99e0*/  IMAD.HI.U32 R0, R5, R70, RZ ;  /* 0x0000004605007227 */ /* 0x000fe200078e00ff */
[----:B------:R-:W-:-:S03]  /*99f0*/  ISETP.GT.U32.AND P4, PT, R9, R240, PT ;  /* 0x000000f00900720c */ /* 0x000fc60003f84070 */
[----:B------:R-:W-:Y:S02]  /*9a00*/  IMAD.MOV R0, RZ, RZ, -R0 ;  /* 0x000000ffff007224 */ /* 0x000fe400078e0a00 */
[--C-:B------:R-:W-:Y:S02]  /*9a10*/  @!P6 IMAD.IADD R69, R69, 0x1, -R9.reuse ;  /* 0x000000014545e824 */ /* 0x100fe400078e0a09 */
[C---:B------:R-:W-:Y:S02]  /*9a20*/  IMAD R70, R9.reuse, R0, R70 ;  /* 0x0000000009467224 */ /* 0x040fe400078e0246 */
[----:B------:R-:W-:Y:S01]  /*9a30*/  @!P1 IMAD.IADD R178, R178, 0x1, -R9 ;  /* 0x00000001b2b29824 */ /* 0x000fe200078e0a09 */
[C---:B------:R-:W-:Y:S01]  /*9a40*/  ISETP.GT.U32.AND P6, PT, R9.reuse, R69, PT ;  /* 0x000000450900720c */ /* 0x040fe20003fc4070 */
[----:B------:R-:W-:Y:S01]  /*9a50*/  @!P3 IMAD.MOV R177, RZ, RZ, -R177 ;  /* 0x000000ffffb1b224 */ /* 0x000fe200078e0ab1 */
[----:B------:R-:W-:Y:S01]  /*9a60*/  ISETP.GT.U32.AND P1, PT, R9, R70, PT ;  /* 0x000000460900720c */ /* 0x000fe20003f24070 */
[----:B------:R-:W-:Y:S01]  /*9a70*/  @!P4 IMAD.IADD R240, R240, 0x1, -R9 ;  /* 0x00000001f0f0c824 */ /* 0x000fe200078e0a09 */
[----:B------:R-:W-:Y:S01]  /*9a80*/  ISETP.GE.AND P3, PT, R13, RZ, PT ;  /* 0x000000ff0d00720c */ /* 0x000fe20003f66270 */
[----:B------:R-:W-:Y:S01]  /*9a90*/  IMAD.HI.U32 R2, R5, R10, RZ ;  /* 0x0000000a05027227 */ /* 0x000fe200078e00ff */
[----:B------:R-:W-:-:S02]  /*9aa0*/  ISETP.GT.U32.AND P4, PT, R9, R241, PT ;  /* 0x000000f10900720c */ /* 0x000fc40003f84070 */
[----:B------:R-:W-:Y:S01]  /*9ab0*/  LOP3.LUT R13, R11, 0x1a4, RZ, 0xfc, !PT ;  /* 0x000001a40b0d7812 */ /* 0x000fe200078efcff */
[----:B------:R-:W-:Y:S01]  /*9ac0*/  @!P5 IMAD.MOV R240, RZ, RZ, -R240 ;  /* 0x000000fffff0d224 */ /* 0x000fe200078e0af0 */
[----:B------:R-:W-:Y:S01]  /*9ad0*/  ISETP.GE.AND P5, PT, R59, RZ, PT ;  /* 0x000000ff3b00720c */ /* 0x000fe20003fa6270 */
[----:B------:R-:W-:Y:S01]  /*9ae0*/  IMAD.MOV R2, RZ, RZ, -R2 ;  /* 0x000000ffff027224 */ /* 0x000fe200078e0a02 */
[----:B------:R-:W-:Y:S01]  /*9af0*/  IABS R242, R13 ;  /* 0x0000000d00f27213 */ /* 0x000fe20000000000 */
[--C-:B------:R-:W-:Y:S01]  /*9b00*/  @!P6 IMAD.IADD R69, R69, 0x1, -R9.reuse ;  /* 0x000000014545e824 */ /* 0x100fe200078e0a09 */
[----:B------:R-:W-:Y:S01]  /*9b10*/  ISETP.GE.AND P6, PT, R62, RZ, PT ;  /* 0x000000ff3e00720c */ /* 0x000fe20003fc6270 */
[----:B------:R-:W-:Y:S01]  /*9b20*/  @!P1 IMAD.IADD R70, R70, 0x1, -R9 ;  /* 0x0000000146469824 */ /* 0x000fe200078e0a09 */
[----:B------:R-:W-:Y:S01]  /*9b30*/  LOP3.LUT R62, R11, 0x1a8, RZ, 0xfc, !PT ;  /* 0x000001a80b3e7812 */ /* 0x000fe200078efcff */
[----:B------:R-:W-:Y:S01]  /*9b40*/  IMAD R179, R9, R2, R10 ;  /* 0x0000000209b37224 */ /* 0x000fe200078e020a */
[----:B------:R-:W-:Y:S01]  /*9b50*/  LOP3.LUT R59, R11, 0x1aa, RZ, 0xfc, !PT ;  /* 0x000001aa0b3b7812 */ /* 0x000fe200078efcff */
[----:B------:R-:W-:Y:S01]  /*9b60*/  IMAD.HI.U32 R0, R5, R242, RZ ;  /* 0x000000f205007227 */ /* 0x000fe200078e00ff */
[----:B------:R-:W-:-:S02]  /*9b70*/  IABS R10, R62 ;  /* 0x0000003e000a7213 */ /* 0x000fc40000000000 */
[C---:B------:R-:W-:Y:S01]  /*9b80*/  ISETP.GT.U32.AND P1, PT, R9.reuse, R70, PT ;  /* 0x000000460900720c */ /* 0x040fe20003f24070 */
[----:B------:R-:W-:Y:S01]  /*9b90*/  @!P3 IMAD.MOV R69, RZ, RZ, -R69 ;  /* 0x000000ffff45b224 */ /* 0x000fe200078e0a45 */
[----:B------:R-:W-:Y:S01]  /*9ba0*/  ISETP.GE.AND P3, PT, R12, RZ, PT ;  /* 0x000000ff0c00720c */ /* 0x000fe20003f66270 */
[----:B------:R-:W-:Y:S01]  /*9bb0*/  @!P5 IMAD.MOV R178, RZ, RZ, -R178 ;  /* 0x000000ffffb2d224 */ /* 0x000fe200078e0ab2 */
[----:B------:R-:W-:Y:S01]  /*9bc0*/  ISETP.GT.U32.AND P5, PT, R9, R179, PT ;  /* 0x000000b30900720c */ /* 0x000fe20003fa4070 */
[----:B------:R-:W-:Y:S01]  /*9bd0*/  @!P4 IMAD.IADD R241, R241, 0x1, -R9 ;  /* 0x00000001f1f1c824 */ /* 0x000fe200078e0a09 */
[----:B------:R-:W-:Y:S01]  /*9be0*/  IABS R180, R59 ;  /* 0x0000003b00b47213 */ /* 0x000fe20000000000 */
[----:B------:R-:W-:-:S03]  /*9bf0*/  IMAD.HI.U32 R2, R5, R10, RZ ;  /* 0x0000000a05027227 */ /* 0x000fc600078e00ff */
[C---:B------:R-:W-:Y:S01]  /*9c00*/  ISETP.GT.U32.AND P4, PT, R9.reuse, R241, PT ;  /* 0x000000f10900720c */ /* 0x040fe20003f84070 */
[----:B------:R-:W-:Y:S02]  /*9c10*/  IMAD.MOV R0, RZ, RZ, -R0 ;  /* 0x000000ffff007224 */ /* 0x000fe400078e0a00 */
[----:B------:R-:W-:Y:S02]  /*9c20*/  IMAD.MOV R2, RZ, RZ, -R2 ;  /* 0x000000ffff027224 */ /* 0x000fe400078e0a02 */
[C---:B------:R-:W-:Y:S02]  /*9c30*/  IMAD R242, R9.reuse, R0, R242 ;  /* 0x0000000009f27224 */ /* 0x040fe400078e02f2 */
[C---:B------:R-:W-:Y:S01]  /*9c40*/  IMAD R71, R9.reuse, R2, R10 ;  /* 0x0000000209477224 */ /* 0x040fe200078e020a */
[----:B------:R-:W-:Y:S01]  /*9c50*/  IABS R10, R63 ;  /* 0x0000003f000a7213 */ /* 0x000fe20000000000 */
[--C-:B------:R-:W-:Y:S01]  /*9c60*/  @!P1 IMAD.IADD R70, R70, 0x1, -R9.reuse ;  /* 0x0000000146469824 */ /* 0x100fe200078e0a09 */
[----:B------:R-:W-:Y:S01]  /*9c70*/  ISETP.GT.U32.AND P1, PT, R9, R242, PT ;  /* 0x000000f20900720c */ /* 0x000fe20003f24070 */
[----:B------:R-:W-:-:S02]  /*9c80*/  @!P5 IMAD.IADD R179, R179, 0x1, -R9 ;  /* 0x00000001b3b3d824 */ /* 0x000fc400078e0a09 */
[----:B------:R-:W-:Y:S01]  /*9c90*/  @!P3 IMAD.MOV R70, RZ, RZ, -R70 ;  /* 0x000000ffff46b224 */ /* 0x000fe200078e0a46 */
[----:B------:R-:W-:Y:S01]  /*9ca0*/  ISETP.GT.U32.AND P3, PT, R9, R71, PT ;  /* 0x000000470900720c */ /* 0x000fe20003f64070 */
        /* <DEDUP_REMOVED lines=9> */
[----:B------:R-:W-:-:S02]  /*9d40*/  @!P1 IMAD.IADD R242, R242, 0x1, -R9 ;  /* 0x00000001f2f29824 */ /* 0x000fc400078e0a09 */
[----:B------:R-:W-:Y:S01]  /*9d50*/  IMAD R180, R9, R0, R180 ;  /* 0x0000000009b47224 */ /* 0x000fe200078e02b4 */
[----:B------:R-:W-:Y:S01]  /*9d60*/  IABS R72, R13 ;  /* 0x0000000d00487213 */ /* 0x000fe20000000000 */
[--C-:B------:R-:W-:Y:S01]  /*9d70*/  @!P3 IMAD.IADD R71, R71, 0x1, -R9.reuse ;  /* 0x000000014747b824 */ /* 0x100fe200078e0a09 */
[----:B------:R-:W-:Y:S01]  /*9d80*/  ISETP.GT.U32.AND P3, PT, R9, R242, PT ;  /* 0x000000f20900720c */ /* 0x000fe20003f64070 */
[----:B------:R-:W-:Y:S01]  /*9d90*/  @!P5 IMAD.IADD R179, R179, 0x1, -R9 ;  /* 0x00000001b3b3d824 */ /* 0x000fe200078e0a09 */
[----:B------:R-:W-:Y:S01]  /*9da0*/  ISETP.GT.U32.AND P1, PT, R9, R180, PT ;  /* 0x000000b40900720c */ /* 0x000fe20003f24070 */
[----:B------:R-:W-:Y:S01]  /*9db0*/  IMAD.HI.U32 R0, R5, R10, RZ ;  /* 0x0000000a05007227 */ /* 0x000fe200078e00ff */
[----:B------:R-:W-:Y:S02]  /*9dc0*/  ISETP.GE.AND P5, PT, R62, RZ, PT ;  /* 0x000000ff3e00720c */ /* 0x000fe40003fa6270 */
[----:B------:R-:W-:Y:S01]  /*9dd0*/  LOP3.LUT R62, R11, 0x1b2, RZ, 0xfc, !PT ;  /* 0x000001b20b3e7812 */ /* 0x000fe200078efcff */
[----:B------:R-:W-:-:S03]  /*9de0*/  IMAD.HI.U32 R2, R5, R72, RZ ;  /* 0x0000004805027227 */ /* 0x000fc600078e00ff */
[----:B------:R-:W-:Y:S01]  /*9df0*/  IABS R12, R62 ;  /* 0x0000003e000c7213 */ /* 0x000fe20000000000 */
[----:B------:R-:W-:Y:S02]  /*9e00*/  IMAD.MOV R0, RZ, RZ, -R0 ;  /* 0x000000ffff007224 */ /* 0x000fe400078e0a00 */
[----:B------:R-:W-:Y:S02]  /*9e10*/  IMAD.MOV R2, RZ, RZ, -R2 ;  /* 0x000000ffff027224 */ /* 0x000fe400078e0a02 */
[----:B------:R-:W-:Y:S01]  /*9e20*/  @!P4 IMAD.MOV R179, RZ, RZ, -R179 ;  /* 0x000000ffffb3c224 */ /* 0x000fe200078e0ab3 */
[C---:B------:R-:W-:Y:S01]  /*9e30*/  ISETP.GT.U32.AND P4, PT, R9.reuse, R71, PT ;  /* 0x000000470900720c */ /* 0x040fe20003f84070 */
[----:B------:R-:W-:Y:S01]  /*9e40*/  IMAD R243, R9, R0, R10 ;  /* 0x0000000009f37224 */ /* 0x000fe200078e020a */
[----:B------:R-:W-:Y:S01]  /*9e50*/  LOP3.LUT R10, R11, 0x1b4, RZ, 0xfc, !PT ;  /* 0x000001b40b0a7812 */ /* 0x000fe200078efcff */
[C---:B------:R-:W-:Y:S01]  /*9e60*/  IMAD R72, R9.reuse, R2, R72 ;  /* 0x0000000209487224 */ /* 0x040fe200078e0248 */
[----:B------:R-:W-:Y:S01]  /*9e70*/  IABS R2, R3 ;  /* 0x0000000300027213 */ /* 0x000fe20000000000 */
[----:B------:R-:W-:Y:S01]  /*9e80*/  @!P3 IMAD.IADD R242, R242, 0x1, -R9 ;  /* 0x00000001f2f2b824 */ /* 0x000fe200078e0a09 */
[----:B------:R-:W-:Y:S01]  /*9e90*/  ISETP.GT.U32.AND P3, PT, R9, R243, PT ;  /* 0x000000f30900720c */ /* 0x000fe20003f64070 */
[----:B------:R-:W-:Y:S01]  /*9ea0*/  IMAD.HI.U32 R0, R5, R12, RZ ;  /* 0x0000000c05007227 */ /* 0x000fe200078e00ff */
[----:B------:R-:W-:-:S03]  /*9eb0*/  IABS R244, R10 ;  /* 0x0000000a00f47213 */ /* 0x000fc60000000000 */
[--C-:B------:R-:W-:Y:S02]  /*9ec0*/  @!P1 IMAD.IADD R180, R180, 0x1, -R9.reuse ;  /* 0x00000001b4b49824 */ /* 0x100fe400078e0a09 */
[----:B------:R-:W-:Y:S01]  /*9ed0*/  @!P6 IMAD.MOV R242, RZ, RZ, -R242 ;  /* 0x000000fffff2e224 */ /* 0x000fe200078e0af2 */
[C---:B------:R-:W-:Y:S01]  /*9ee0*/  ISETP.GT.U32.AND P6, PT, R9.reuse, R72, PT ;  /* 0x000000480900720c */ /* 0x040fe20003fc4070 */
[----:B------:R-:W-:Y:S01]  /*9ef0*/  IMAD.MOV R0, RZ, RZ, -R0 ;  /* 0x000000ffff007224 */ /* 0x000fe200078e0a00 */
[----:B------:R-:W-:Y:S01]  /*9f00*/  ISETP.GT.U32.AND P1, PT, R9, R180, PT ;  /* 0x000000b40900720c */ /* 0x000fe20003f24070 */
[----:B------:R-:W-:Y:S02]  /*9f10*/  @!P4 IMAD.IADD R71, R71, 0x1, -R9 ;  /* 0x000000014747c824 */ /* 0x000fe400078e0a09 */
[----:B------:R-:W-:Y:S01]  /*9f20*/  IMAD R181, R9, R0, R12 ;  /* 0x0000000009b57224 */ /* 0x000fe200078e020c */
[----:B------:R-:W-:Y:S01]  /*9f30*/  LOP3.LUT R12, R11, 0x1bc, RZ, 0xfc, !PT ;  /* 0x000001bc0b0c7812 */ /* 0x000fe200078efcff */
[----:B------:R-:W-:-:S03]  /*9f40*/  IMAD.HI.U32 R0, R5, R244, RZ ;  /* 0x000000f405007227 */ /* 0x000fc600078e00ff */
[----:B------:R-:W-:Y:S01]  /*9f50*/  ISETP.GT.U32.AND P4, PT, R9, R181, PT ;  /* 0x000000b50900720c */ /* 0x000fe20003f84070 */
[----:B------:R-:W-:Y:S02]  /*9f60*/  IMAD.MOV R0, RZ, RZ, -R0 ;  /* 0x000000ffff007224 */ /* 0x000fe400078e0a00 */
[--C-:B------:R-:W-:Y:S02]  /*9f70*/  @!P6 IMAD.IADD R72, R72, 0x1, -R9.reuse ;  /* 0x000000014848e824 */ /* 0x100fe400078e0a09 */
[--C-:B------:R-:W-:Y:S01]  /*9f80*/  @!P1 IMAD.IADD R180, R180, 0x1, -R9.reuse ;  /* 0x00000001b4b49824 */ /* 0x100fe200078e0a09 */
[----:B------:R-:W-:Y:S01]  /*9f90*/  ISETP.GE.AND P1, PT, R59, RZ, PT ;  /* 0x000000ff3b00720c */ /* 0x000fe20003f26270 */
[----:B------:R-:W-:Y:S01]  /*9fa0*/  @!P3 IMAD.IADD R243, R243, 0x1, -R9 ;  /* 0x00000001f3f3b824 */ /* 0x000fe200078e0a09 */
[----:B------:R-:W-:Y:S01]  /*9fb0*/  LOP3.LUT R59, R11, 0x1ba, RZ, 0xfc, !PT ;  /* 0x000001ba0b3b7812 */ /* 0x000fe200078efcff */
[----:B------:R-:W-:Y:S01]  /*9fc0*/  @!P5 IMAD.MOV R71, RZ, RZ, -R71 ;  /* 0x000000ffff47d224 */ /* 0x000fe200078e0a47 */
[C---:B------:R-:W-:Y:S01]  /*9fd0*/  ISETP.GT.U32.AND P5, PT, R9.reuse, R72, PT ;  /* 0x000000480900720c */ /* 0x040fe20003fa4070 */
[C---:B------:R-:W-:Y:S01]  /*9fe0*/  IMAD R244, R9.reuse, R0, R244 ;  /* 0x0000000009f47224 */ /* 0x040fe200078e02f4 */
[----:B------:R-:W-:Y:S01]  /*9ff0*/  ISETP.GT.U32.AND P6, PT, R9, R243, PT ;  /* 0x000000f30900720c */ /* 0x000fe20003fc4070 */
[----:B------:R-:W-:Y:S01]  /*a000*/  IMAD.HI.U32 R0, R5, R2, RZ ;  /* 0x0000000205007227 */ /* 0x000fe200078e00ff */
[----:B------:R-:W-:-:S02]  /*a010*/  IABS R182, R59 ;  /* 0x0000003b00b67213 */ /* 0x000fc40000000000 */
[----:B------:R-:W-:Y:S01]  /*a020*/  ISETP.GE.AND P3, PT, R63, RZ, PT ;  /* 0x000000ff3f00720c */ /* 0x000fe20003f66270 */
[--C-:B------:R-:W-:Y:S01]  /*a030*/  @!P4 IMAD.IADD R181, R181, 0x1, -R9.reuse ;  /* 0x00000001b5b5c824 */ /* 0x100fe200078e0a09 */
[----:B------:R-:W-:Y:S01]  /*a040*/  LOP3.LUT R63, R11, 0x1c4, RZ, 0xfc, !PT ;  /* 0x000001c40b3f7812 */ /* 0x000fe200078efcff */
[----:B------:R-:W-:Y:S02]  /*a050*/  IMAD.MOV R73, RZ, RZ, -R0 ;  /* 0x000000ffff497224 */ /* 0x000fe400078e0a00 */
[----:B------:R-:W-:Y:S01]  /*a060*/  @!P1 IMAD.MOV R180, RZ, RZ, -R180 ;  /* 0x000000ffffb49224 */ /* 0x000fe200078e0ab4 */
[C---:B------:R-:W-:Y:S01]  /*a070*/  ISETP.GT.U32.AND P4, PT, R9.reuse, R181, PT ;  /* 0x000000b50900720c */ /* 0x040fe20003f84070 */
[C---:B------:R-:W-:Y:S01]  /*a080*/  IMAD R73, R9.reuse, R73, R2 ;  /* 0x0000004909497224 */ /* 0x040fe200078e0202 */
[----:B------:R-:W-:Y:S01]  /*a090*/  ISETP.GT.U32.AND P1, PT, R9, R244, PT ;  /* 0x000000f40900720c */ /* 0x000fe20003f24070 */
[----:B------:R-:W-:Y:S01]  /*a0a0*/  @!P5 IMAD.IADD R72, R72, 0x1, -R9 ;  /* 0x000000014848d824 */ /* 0x000fe200078e0a09 */
[----:B------:R-:W-:Y:S01]  /*a0b0*/  IABS R2, R12 ;  /* 0x0000000c00027213 */ /* 0x000fe20000000000 */
[----:B------:R-:W-:Y:S01]  /*a0c0*/  IMAD.HI.U32 R0, R5, R182, RZ ;  /* 0x000000b605007227 */ /* 0x000fe200078e00ff */
[----:B------:R-:W-:-:S02]  /*a0d0*/  ISETP.GT.U32.AND P5, PT, R9, R73, PT ;  /* 0x000000490900720c */ /* 0x000fc40003fa4070 */
[----:B------:R-:W-:Y:S01]  /*a0e0*/  IABS R246, R63 ;  /* 0x0000003f00f67213 */ /* 0x000fe20000000000 */
        /* <DEDUP_REMOVED lines=8> */
[----:B------:R-:W-:Y:S01]  /*a170*/  IMAD.HI.U32 R0, R5, R2, RZ ;  /* 0x0000000205007227 */ /* 0x000fe200078e00ff */
[----:B------:R-:W-:-:S03]  /*a180*/  IABS R76, R13 ;  /* 0x0000000d004c7213 */ /* 0x000fc60000000000 */
[--C-:B------:R-:W-:Y:S01]  /*a190*/  @!P1 IMAD.IADD R244, R244, 0x1, -R9.reuse ;  /* 0x00000001f4f49824 */ /* 0x100fe200078e0a09 */
[----:B------:R-:W-:Y:S01]  /*a1a0*/  ISETP.GE.AND P1, PT, R10, RZ, PT ;  /* 0x000000ff0a00720c */ /* 0x000fe20003f26270 */
[----:B------:R-:W-:Y:S01]  /*a1b0*/  @!P5 IMAD.IADD R73, R73, 0x1, -R9 ;  /* 0x000000014949d824 */ /* 0x000fe200078e0a09 */
[----:B------:R-:W-:Y:S01]  /*a1c0*/  IABS R10, R62 ;  /* 0x0000003e000a7213 */ /* 0x000fe20000000000 */
[----:B------:R-:W-:Y:S01]  /*a1d0*/  IMAD.MOV R0, RZ, RZ, -R0 ;  /* 0x000000ffff007224 */ /* 0x000fe200078e0a00 */
[C---:B------:R-:W-:Y:S01]  /*a1e0*/  ISETP.GT.U32.AND P5, PT, R9.reuse, R182, PT ;  /* 0x000000b60900720c */ /* 0x040fe20003fa4070 */
[----:B------:R-:W-:Y:S01]  /*a1f0*/  @!P6 IMAD.MOV R72, RZ, RZ, -R72 ;  /* 0x000000ffff48e224 */ /* 0x000fe200078e0a48 */
[C---:B------:R-:W-:Y:S01]  /*a200*/  ISETP.GT.U32.AND P6, PT, R9.reuse, R73, PT ;  /* 0x000000490900720c */ /* 0x040fe20003fc4070 */
[----:B------:R-:W-:Y:S02]  /*a210*/  IMAD R245, R9, R0, R2 ;  /* 0x0000000009f57224 */ /* 0x000fe400078e0202 */
[----:B------:R-:W-:-:S04]  /*a220*/  IMAD.HI.U32 R2, R5, R10, RZ ;  /* 0x0000000a05027227 */ /* 0x000fc800078e00ff */
[----:B------:R-:W-:Y:S02]  /*a230*/  IMAD.MOV R2, RZ, RZ, -R2 ;  /* 0x000000ffff027224 */ /* 0x000fe400078e0a02 */
[----:B------:R-:W-:Y:S01]  /*a240*/  @!P3 IMAD.MOV R243, RZ, RZ, -R243 ;  /* 0x000000fffff3b224 */ /* 0x000fe200078e0af3 */
[C---:B------:R-:W-:Y:S01]  /*a250*/  ISETP.GT.U32.AND P3, PT, R9.reuse, R244, PT ;  /* 0x000000f40900720c */ /* 0x040fe20003f64070 */
[----:B------:R-:W-:Y:S02]  /*a260*/  IMAD R183, R9, R2, R10 ;  /* 0x0000000209b77224 */ /* 0x000fe400078e020a */
[--C-:B------:R-:W-:Y:S02]  /*a270*/  @!P6 IMAD.IADD R73, R73, 0x1, -R9.reuse ;  /* 0x000000014949e824 */ /* 0x100fe400078e0a09 */
[----:B------:R-:W-:Y:S01]  /*a280*/  @!P5 IMAD.IADD R182, R182, 0x1, -R9 ;  /* 0x00000001b6b6d824 */ /* 0x000fe200078e0a09 */
[----:B------:R-:W-:Y:S01]  /*a290*/  ISETP.GT.U32.AND P6, PT, R9, R183, PT ;  /* 0x000000b70900720c */ /* 0x000fe20003fc4070 */
[----:B------:R-:W-:-:S03]  /*a2a0*/  IMAD.HI.U32 R0, R5, R74, RZ ;  /* 0x0000004a05007227 */ /* 0x000fc600078e00ff */
[C---:B------:R-:W-:Y:S01]  /*a2b0*/  ISETP.GT.U32.AND P5, PT, R9.reuse, R182, PT ;  /* 0x000000b60900720c */ /* 0x040fe20003fa4070 */
        /* <DEDUP_REMOVED lines=8> */
[----:B------:R-:W-:Y:S01]  /*a340*/  ISETP.GT.U32.AND P6, PT, R9, R183, PT ;  /* 0x000000b70900720c */ /* 0x000fe20003fc4070 */
[--C-:B------:R-:W-:Y:S01]  /*a350*/  @!P5 IMAD.IADD R182, R182, 0x1, -R9.reuse ;  /* 0x00000001b6b6d824 */ /* 0x100fe200078e0a09 */
[----:B------:R-:W-:Y:S01]  /*a360*/  ISETP.GE.AND P5, PT, R3, RZ, PT ;  /* 0x000000ff0300720c */ /* 0x000fe20003fa6270 */
[----:B------:R-:W-:Y:S01]  /*a370*/  IMAD.MOV R0, RZ, RZ, -R0 ;  /* 0x000000ffff007224 */ /* 0x000fe200078e0a00 */
[----:B------:R-:W-:Y:S01]  /*a380*/  LOP3.LUT R3, R11, 0x1ca, RZ, 0xfc, !PT ;  /* 0x000001ca0b037812 */ /* 0x000fe200078efcff */
[--C-:B------:R-:W-:Y:S01]  /*a390*/  @!P4 IMAD.IADD R245, R245, 0x1, -R9.reuse ;  /* 0x00000001f5f5c824 */ /* 0x100fe200078e0a09 */
[----:B------:R-:W-:Y:S01]  /*a3a0*/  ISETP.GE.AND P4, PT, R59, RZ, PT ;  /* 0x000000ff3b00720c */ /* 0x000fe20003f86270 */
[C---:B------:R-:W-:Y:S01]  /*a3b0*/  IMAD R246, R9.reuse, R0, R246 ;  /* 0x0000000009f67224 */ /* 0x040fe200078e02f6 */
[----:B------:R-:W-:Y:S01]  /*a3c0*/  IABS R184, R3 ;  /* 0x0000000300b87213 */ /* 0x000fe20000000000 */
[----:B------:R-:W-:Y:S01]  /*a3d0*/  @!P3 IMAD.IADD R74, R74, 0x1, -R9 ;  /* 0x000000014a4ab824 */ /* 0x000fe200078e0a09 */
[----:B------:R-:W-:Y:S01]  /*a3e0*/  ISETP.GT.U32.AND P3, PT, R9, R245, PT ;  /* 0x000000f50900720c */ /* 0x000fe20003f64070 */
[----:B------:R-:W-:Y:S01]  /*a3f0*/  IMAD.HI.U32 R2, R5, R76, RZ ;  /* 0x0000004c05027227 */ /* 0x000fe200078e00ff */
[----:B------:R-:W-:-:S03]  /*a400*/  LOP3.LUT R59, R11, 0x1d2, RZ, 0xfc, !PT ;  /* 0x000001d20b3b7812 */ /* 0x000fc600078efcff */
[----:B------:R-:W-:Y:S01]  /*a410*/  @!P6 IMAD.IADD R183, R183, 0x1, -R9 ;  /* 0x00000001b7b7e824 */ /* 0x000fe200078e0a09 */
[----:B------:R-:W-:Y:S01]  /*a420*/  ISETP.GE.AND P6, PT, R62, RZ, PT ;  /* 0x000000ff3e00720c */ /* 0x000fe20003fc6270 */
[----:B------:R-:W-:Y:S01]  /*a430*/  IMAD.HI.U32 R0, R5, R184, RZ ;  /* 0x000000b805007227 */ /* 0x000fe200078e00ff */
[----:B------:R-:W-:Y:S02]  /*a440*/  LOP3.LUT R62, R11, 0x1d0, RZ, 0xfc, !PT ;  /* 0x000001d00b3e7812 */ /* 0x000fe400078efcff */
[----:B------:R-:W-:Y:S01]  /*a450*/  IABS R10, R59 ;  /* 0x0000003b000a7213 */ /* 0x000fe20000000000 */
[----:B------:R-:W-:Y:S02]  /*a460*/  IMAD.MOV R0, RZ, RZ, -R0 ;  /* 0x000000ffff007224 */ /* 0x000fe400078e0a00 */
[----:B------:R-:W-:Y:S02]  /*a470*/  IMAD.MOV R2, RZ, RZ, -R2 ;  /* 0x000000ffff027224 */ /* 0x000fe400078e0a02 */
[----:B------:R-:W-:-:S02]  /*a480*/  IMAD R184, R9, R0, R184 ;  /* 0x0000000009b87224 */ /* 0x000fc400078e02b8 */
[C---:B------:R-:W-:Y:S01]  /*a490*/  IMAD R75, R9.reuse, R2, R76 ;  /* 0x00000002094b7224 */ /* 0x040fe200078e024c */
[----:B------:R-:W-:Y:S01]  /*a4a0*/  IABS R76, R62 ;  /* 0x0000003e004c7213 */ /* 0x000fe20000000000 */
[----:B------:R-:W-:Y:S01]  /*a4b0*/  @!P5 IMAD.MOV R73, RZ, RZ, -R73 ;  /* 0x000000ffff49d224 */ /* 0x000fe200078e0a49 */
[C---:B------:R-:W-:Y:S01]  /*a4c0*/  ISETP.GT.U32.AND P5, PT, R9.reuse, R246, PT ;  /* 0x000000f60900720c */ /* 0x040fe20003fa4070 */
[----:B------:R-:W-:Y:S01]  /*a4d0*/  @!P6 IMAD.MOV R183, RZ, RZ, -R183 ;  /* 0x000000ffffb7e224 */ /* 0x000fe200078e0ab7 */
[----:B------:R-:W-:Y:S01]  /*a4e0*/  ISETP.GT.U32.AND P6, PT, R9, R184, PT ;  /* 0x000000b80900720c */ /* 0x000fe20003fc4070 */
[--C-:B------:R-:W-:Y:S01]  /*a4f0*/  @!P3 IMAD.IADD R245, R245, 0x1, -R9.reuse ;  /* 0x00000001f5f5b824 */ /* 0x100fe200078e0a09 */
[----:B------:R-:W-:Y:S01]  /*a500*/  ISETP.GT.U32.AND P3, PT, R9, R75, PT ;  /* 0x0000004b0900720c */ /* 0x000fe20003f64070 */
[----:B------:R-:W-:Y:S01]  /*a510*/  @!P4 IMAD.MOV R182, RZ, RZ, -R182 ;  /* 0x000000ffffb6c224 */ /* 0x000fe200078e0ab6 */
[----:B------:R-:W-:Y:S01]  /*a520*/  ISETP.GE.AND P4, PT, R12, RZ, PT ;  /* 0x000000ff0c00720c */ /* 0x000fe20003f86270 */
[----:B------:R-:W-:Y:S01]  /*a530*/  @!P1 IMAD.MOV R244, RZ, RZ, -R244 ;  /* 0x000000fffff49224 */ /* 0x000fe200078e0af4 */
[----:B------:R-:W-:Y:S01]  /*a540*/  LOP3.LUT R12, R11, 0x1cc, RZ, 0xfc, !PT ;  /* 0x000001cc0b0c7812 */ /* 0x000fe200078efcff */
[----:B------:R-:W-:Y:S01]  /*a550*/  IMAD R122, R35, 0x12, RZ ;  /* 0x00000012237a7824 */ /* 0x000fe200078e02ff */
[----:B------:R-:W-:Y:S01]  /*a560*/  ISETP.GT.U32.AND P1, PT, R9, R74, PT ;  /* 0x0000004a0900720c */ /* 0x000fe20003f24070 */
[----:B------:R-:W-:Y:S01]  /*a570*/  IMAD R123, R35, 0x13, RZ ;  /* 0x00000013237b7824 */ /* 0x000fe200078e02ff */
[----:B------:R-:W-:Y:S01]  /*a580*/  IABS R2, R12 ;  /* 0x0000000c00027213 */ /* 0x000fe20000000000 */
[--C-:B------:R-:W-:Y:S01]  /*a590*/  @!P5 IMAD.IADD R246, R246, 0x1, -R9.reuse ;  /* 0x00000001f6f6d824 */ /* 0x100fe200078e0a09 */
[----:B------:R-:W-:Y:S01]  /*a5a0*/  ISETP.GE.AND P5, PT, R63, RZ, PT ;  /* 0x000000ff3f00720c */ /* 0x000fe20003fa6270 */
[--C-:B------:R-:W-:Y:S01]  /*a5b0*/  @!P6 IMAD.IADD R184, R184, 0x1, -R9.reuse ;  /* 0x00000001b8b8e824 */ /* 0x100fe200078e0a09 */
[----:B------:R-:W-:Y:S01]  /*a5c0*/  LOP3.LUT R63, R11, 0x1da, RZ, 0xfc, !PT ;  /* 0x000001da0b3f7812 */ /* 0x000fe200078efcff */
[----:B------:R-:W-:Y:S01]  /*a5d0*/  @!P3 IMAD.IADD R75, R75, 0x1, -R9 ;  /* 0x000000014b4bb824 */ /* 0x000fe200078e0a09 */
[----:B------:R-:W-:Y:S01]  /*a5e0*/  ISETP.GT.U32.AND P3, PT, R9, R246, PT ;  /* 0x000000f60900720c */ /* 0x000fe20003f64070 */
[----:B------:R-:W-:Y:S01]  /*a5f0*/  IMAD.HI.U32 R0, R5, R2, RZ ;  /* 0x0000000205007227 */ /* 0x000fe200078e00ff */
[----:B------:R-:W-:-:S02]  /*a600*/  ISETP.GT.U32.AND P6, PT, R9, R184, PT ;  /* 0x000000b80900720c */ /* 0x000fc40003fc4070 */
[----:B------:R-:W-:Y:S01]  /*a610*/  IABS R186, R63 ;  /* 0x0000003f00ba7213 */ /* 0x000fe20000000000 */
[----:B------:R-:W-:Y:S02]  /*a620*/  IMAD.MOV R247, RZ, RZ, -R0 ;  /* 0x000000fffff77224 */ /* 0x000fe400078e0a00 */
[----:B------:R-:W-:-:S04]  /*a630*/  IMAD.HI.U32 R0, R5, R76, RZ ;  /* 0x0000004c05007227 */ /* 0x000fc800078e00ff */
[--C-:B------:R-:W-:Y:S01]  /*a640*/  @!P1 IMAD.IADD R74, R74, 0x1, -R9.reuse ;  /* 0x000000014a4a9824 */ /* 0x100fe200078e0a09 */
[----:B------:R-:W-:Y:S01]  /*a650*/  ISETP.GE.AND P1, PT, R64, RZ, PT ;  /* 0x000000ff4000720c */ /* 0x000fe20003f26270 */
[----:B------:R-:W-:Y:S01]  /*a660*/  IMAD R247, R9, R247, R2 ;  /* 0x000000f709f77224 */ /* 0x000fe200078e0202 */
[----:B------:R-:W-:Y:S01]  /*a670*/  LOP3.LUT R64, R11, 0x1dc, RZ, 0xfc, !PT ;  /* 0x000001dc0b407812 */ /* 0x000fe200078efcff */
[----:B------:R-:W-:Y:S02]  /*a680*/  IMAD.MOV R2, RZ, RZ, -R0 ;  /* 0x000000ffff027224 */ /* 0x000fe400078e0a00 */
[----:B------:R-:W-:Y:S01]  /*a690*/  @!P3 IMAD.IADD R246, R246, 0x1, -R9 ;  /* 0x00000001f6f6b824 */ /* 0x000fe200078e0a09 */
[----:B------:R-:W-:Y:S01]  /*a6a0*/  ISETP.GE.AND P3, PT, R3, RZ, PT ;  /* 0x000000ff0300720c */ /* 0x000fe20003f66270 */
[C---:B------:R-:W-:Y:S02]  /*a6b0*/  IMAD R76, R9.reuse, R2, R76 ;  /* 0x00000002094c7224 */ /* 0x040fe400078e024c */
[----:B------:R-:W-:Y:S01]  /*a6c0*/  @!P4 IMAD.MOV R245, RZ, RZ, -R245 ;  /* 0x000000fffff5c224 */ /* 0x000fe200078e0af5 */
[C---:B------:R-:W-:Y:S01]  /*a6d0*/  ISETP.GT.U32.AND P4, PT, R9.reuse, R75, PT ;  /* 0x0000004b0900720c */ /* 0x040fe20003f84070 */
[----:B------:R-:W-:Y:S01]  /*a6e0*/  @!P6 IMAD.IADD R184, R184, 0x1, -R9 ;  /* 0x00000001b8b8e824 */ /* 0x000fe200078e0a09 */
[C---:B------:R-:W-:Y:S01]  /*a6f0*/  ISETP.GT.U32.AND P6, PT, R9.reuse, R76, PT ;  /* 0x0000004c0900720c */ /* 0x040fe20003fc4070 */
[----:B------:R-:W-:Y:S01]  /*a700*/  @!P5 IMAD.MOV R246, RZ, RZ, -R246 ;  /* 0x000000fffff6d224 */ /* 0x000fe200078e0af6 */
[----:B------:R-:W-:Y:S01]  /*a710*/  ISETP.GT.U32.AND P5, PT, R9, R247, PT ;  /* 0x000000f70900720c */ /* 0x000fe20003fa4070 */
[----:B------:R-:W-:-:S04]  /*a720*/  IMAD.HI.U32 R0, R5, R10, RZ ;  /* 0x0000000a05007227 */ /* 0x000fc800078e00ff */
        /* <DEDUP_REMOVED lines=8> */
[----:B------:R-:W-:Y:S01]  /*a7b0*/  @!P3 IMAD.MOV R184, RZ, RZ, -R184 ;  /* 0x000000ffffb8b224 */ /* 0x000fe200078e0ab8 */
[----:B------:R-:W-:Y:S01]  /*a7c0*/  LOP3.LUT R12, R11, 0x1d8, RZ, 0xfc, !PT ;  /* 0x000001d80b0c7812 */ /* 0x000fe200078efcff */
[--C-:B------:R-:W-:Y:S01]  /*a7d0*/  @!P6 IMAD.IADD R76, R76, 0x1, -R9.reuse ;  /* 0x000000014c4ce824 */ /* 0x100fe200078e0a09 */
[----:B------:R-:W-:Y:S01]  /*a7e0*/  ISETP.GT.U32.AND P3, PT, R9, R185, PT ;  /* 0x000000b90900720c */ /* 0x000fe20003f64070 */
[----:B------:R-:W-:Y:S01]  /*a7f0*/  @!P5 IMAD.IADD R247, R247, 0x1, -R9 ;  /* 0x00000001f7f7d824 */ /* 0x000fe200078e0a09 */
[----:B------:R-:W-:Y:S01]  /*a800*/  IABS R10, R64 ;  /* 0x00000040000a7213 */ /* 0x000fe20000000000 */
[----:B------:R-:W-:Y:S01]  /*a810*/  @!P1 IMAD.MOV R75, RZ, RZ, -R75 ;  /* 0x000000ffff4b9224 */ /* 0x000fe200078e0a4b */
[----:B------:R-:W-:Y:S01]  /*a820*/  ISETP.GE.AND P1, PT, R62, RZ, PT ;  /* 0x000000ff3e00720c */ /* 0x000fe20003f26270 */
[----:B------:R-:W-:Y:S01]  /*a830*/  IMAD.HI.U32 R0, R5, R248, RZ ;  /* 0x000000f805007227 */ /* 0x000fe200078e00ff */
[----:B------:R-:W-:-:S02]  /*a840*/  ISETP.GT.U32.AND P6, PT, R9, R76, PT ;  /* 0x0000004c0900720c */ /* 0x000fc40003fc4070 */
[----:B------:R-:W-:Y:S01]  /*a850*/  IABS R62, R12 ;  /* 0x0000000c003e7213 */ /* 0x000fe20000000000 */
[----:B------:R-:W-:Y:S01]  /*a860*/  IMAD.MOV R0, RZ, RZ, -R0 ;  /* 0x000000ffff007224 */ /* 0x000fe200078e0a00 */
[----:B------:R-:W-:Y:S01]  /*a870*/  ISETP.GT.U32.AND P5, PT, R9, R247, PT ;  /* 0x000000f70900720c */ /* 0x000fe20003fa4070 */
[----:B------:R-:W-:-:S04]  /*a880*/  IMAD.HI.U32 R3, R5, R186, RZ ;  /* 0x000000ba05037227 */ /* 0x000fc800078e00ff */
        /* <DEDUP_REMOVED lines=12> */
[----:B------:R-:W-:Y:S01]  /*a950*/  IMAD.MOV R3, RZ, RZ, -R3 ;  /* 0x000000ffff037224 */ /* 0x000fe200078e0a03 */
[----:B------:R-:W-:Y:S01]  /*a960*/  ISETP.GT.U32.AND P4, PT, R9, R77, PT ;  /* 0x0000004d0900720c */ /* 0x000fe20003f84070 */
[----:B------:R-:W-:Y:S01]  /*a970*/  IMAD.HI.U32 R0, R5, R10, RZ ;  /* 0x0000000a05007227 */ /* 0x000fe200078e00ff */
[----:B------:R-:W-:-:S02]  /*a980*/  IABS R78, R2 ;  /* 0x00000002004e7213 */ /* 0x000fc40000000000 */
[----:B------:R-:W-:Y:S01]  /*a990*/  LOP3.LUT R59, R11, 0x1e2, RZ, 0xfc, !PT ;  /* 0x000001e20b3b7812 */ /* 0x000fe200078efcff */
[----:B------:R-:W-:Y:S02]  /*a9a0*/  IMAD R186, R9, R3, R186 ;  /* 0x0000000309ba7224 */ /* 0x000fe400078e02ba */
[--C-:B------:R-:W-:Y:S01]  /*a9b0*/  @!P3 IMAD.IADD R185, R185, 0x1, -R9.reuse ;  /* 0x00000001b9b9b824 */ /* 0x100fe200078e0a09 */
[----:B------:R-:W-:Y:S01]  /*a9c0*/  IABS R80, R59 ;  /* 0x0000003b00507213 */ /* 0x000fe20000000000 */
[----:B------:R-:W-:Y:S01]  /*a9d0*/  @!P6 IMAD.IADD R248, R248, 0x1, -R9 ;  /* 0x00000001f8f8e824 */ /* 0x000fe200078e0a09 */
[----:B------:R-:W-:Y:S01]  /*a9e0*/  ISETP.GT.U32.AND P3, PT, R9, R186, PT ;  /* 0x000000ba0900720c */ /* 0x000fe20003f64070 */
[----:B------:R-:W-:Y:S01]  /*a9f0*/  @!P5 IMAD.MOV R185, RZ, RZ, -R185 ;  /* 0x000000ffffb9d224 */ /* 0x000fe200078e0ab9 */
[----:B------:R-:W-:Y:S01]  /*aa00*/  ISETP.GE.AND P6, PT, R12, RZ, PT ;  /* 0x000000ff0c00720c */ /* 0x000fe20003fc6270 */
[----:B------:R-:W-:Y:S01]  /*aa10*/  @!P4 IMAD.IADD R77, R77, 0x1, -R9 ;  /* 0x000000014d4dc824 */ /* 0x000fe200078e0a09 */
[----:B------:R-:W-:Y:S01]  /*aa20*/  ISETP.GT.U32.AND P5, PT, R9, R248, PT ;  /* 0x000000f80900720c */ /* 0x000fe20003fa4070 */
[----:B------:R-:W-:Y:S01]  /*aa30*/  IMAD.MOV R0, RZ, RZ, -R0 ;  /* 0x000000ffff007224 */ /* 0x000fe200078e0a00 */
[----:B------:R-:W-:Y:S01]  /*aa40*/  LOP3.LUT R12, R11, 0x1e8, RZ, 0xfc, !PT ;  /* 0x000001e80b0c7812 */ /* 0x000fe200078efcff */
[----:B------:R-:W-:Y:S01]  /*aa50*/  IMAD.HI.U32 R3, R5, R78, RZ ;  /* 0x0000004e05037227 */ /* 0x000fe200078e00ff */
[----:B------:R-:W-:-:S02]  /*aa60*/  ISETP.GT.U32.AND P4, PT, R9, R77, PT ;  /* 0x0000004d0900720c */ /* 0x000fc40003f84070 */
[----:B------:R-:W-:Y:S01]  /*aa70*/  IABS R62, R12 ;  /* 0x0000000c003e7213 */ /* 0x000fe20000000000 */
[----:B------:R-:W-:Y:S01]  /*aa80*/  IMAD R249, R9, R0, R10 ;  /* 0x0000000009f97224 */ /* 0x000fe200078e020a */
[----:B------:R-:W-:Y:S01]  /*aa90*/  LOP3.LUT R10, R11, 0x1ea, RZ, 0xfc, !PT ;  /* 0x000001ea0b0a7812 */ /* 0x000fe200078efcff */
[----:B------:R-:W-:Y:S02]  /*aaa0*/  @!P3 IMAD.IADD R186, R186, 0x1, -R9 ;  /* 0x00000001babab824 */ /* 0x000fe400078e0a09 */
[----:B------:R-:W-:Y:S01]  /*aab0*/  IMAD.MOV R3, RZ, RZ, -R3 ;  /* 0x000000ffff037224 */ /* 0x000fe200078e0a03 */
[----:B------:R-:W-:Y:S01]  /*aac0*/  IABS R188, R10 ;  /* 0x0000000a00bc7213 */ /* 0x000fe20000000000 */
[--C-:B------:R-:W-:Y:S01]  /*aad0*/  @!P5 IMAD.IADD R248, R248, 0x1, -R9.reuse ;  /* 0x00000001f8f8d824 */ /* 0x100fe200078e0a09 */
[C---:B------:R-:W-:Y:S01]  /*aae0*/  ISETP.GT.U32.AND P3, PT, R9.reuse, R186, PT ;  /* 0x000000ba0900720c */ /* 0x040fe20003f64070 */
[C---:B------:R-:W-:Y:S01]  /*aaf0*/  IMAD R78, R9.reuse, R3, R78 ;  /* 0x00000003094e7224 */ /* 0x040fe200078e024e */
[----:B------:R-:W-:Y:S01]  /*ab00*/  ISETP.GT.U32.AND P5, PT, R9, R249, PT ;  /* 0x000000f90900720c */ /* 0x000fe20003fa4070 */
[----:B------:R-:W-:Y:S01]  /*ab10*/  @!P1 IMAD.MOV R76, RZ, RZ, -R76 ;  /* 0x000000ffff4c9224 */ /* 0x000fe200078e0a4c */
[----:B------:R-:W-:Y:S01]  /*ab20*/  ISETP.GE.AND P1, PT, R13, RZ, PT ;  /* 0x000000ff0d00720c */ /* 0x000fe20003f26270 */
        /* <DEDUP_REMOVED lines=8> */
[----:B------:R-:W-:Y:S02]  /*abb0*/  @!P5 IMAD.IADD R249, R249, 0x1, -R9 ;  /* 0x00000001f9f9d824 */ /* 0x000fe400078e0a09 */
[----:B------:R-:W-:Y:S02]  /*abc0*/  IMAD R187, R9, R187, R80 ;  /* 0x000000bb09bb7224 */ /* 0x000fe400078e0250 */
[----:B------:R-:W-:-:S03]  /*abd0*/  IMAD.HI.U32 R0, R5, R250, RZ ;  /* 0x000000fa05007227 */ /* 0x000fc600078e00ff */
[C---:B------:R-:W-:Y:S01]  /*abe0*/  ISETP.GT.U32.AND P5, PT, R9.reuse, R187, PT ;  /* 0x000000bb0900720c */ /* 0x040fe20003fa4070 */
[----:B------:R-:W-:Y:S01]  /*abf0*/  @!P1 IMAD.MOV R248, RZ, RZ, -R248 ;  /* 0x000000fffff89224 */ /* 0x000fe200078e0af8 */
[----:B------:R-:W-:Y:S01]  /*ac00*/  ISETP.GT.U32.AND P1, PT, R9, R249, PT ;  /* 0x000000f90900720c */ /* 0x000fe20003f24070 */
[----:B------:R-:W-:Y:S01]  /*ac10*/  @!P4 IMAD.IADD R78, R78, 0x1, -R9 ;  /* 0x000000014e4ec824 */ /* 0x000fe200078e0a09 */
[----:B------:R-:W-:Y:S01]  /*ac20*/  ISETP.GE.AND P4, PT, R64, RZ, PT ;  /* 0x000000ff4000720c */ /* 0x000fe20003f86270 */
[----:B------:R-:W-:-:S04]  /*ac30*/  IMAD.HI.U32 R3, R5, R62, RZ ;  /* 0x0000003e05037227 */ /* 0x000fc800078e00ff */
[----:B------:R-:W-:Y:S02]  /*ac40*/  IMAD.MOV R0, RZ, RZ, -R0 ;  /* 0x000000ffff007224 */ /* 0x000fe400078e0a00 */
[----:B------:R-:W-:Y:S01]  /*ac50*/  @!P6 IMAD.MOV R77, RZ, RZ, -R77 ;  /* 0x000000ffff4de224 */ /* 0x000fe200078e0a4d */
[C---:B------:R-:W-:Y:S01]  /*ac60*/  ISETP.GT.U32.AND P6, PT, R9.reuse, R78, PT ;  /* 0x0000004e0900720c */ /* 0x040fe20003fc4070 */
[----:B------:R-:W-:Y:S02]  /*ac70*/  IMAD.MOV R3, RZ, RZ, -R3 ;  /* 0x000000ffff037224 */ /* 0x000fe400078e0a03 */
[----:B------:R-:W-:Y:S01]  /*ac80*/  IMAD R250, R9, R0, R250 ;  /* 0x0000000009fa7224 */ /* 0x000fe200078e02fa */
[----:B------:R-:W-:Y:S01]  /*ac90*/  LOP3.LUT R0, R11, 0x1ec, RZ, 0xfc, !PT ;  /* 0x000001ec0b007812 */ /* 0x000fe200078efcff */
[----:B------:R-:W-:-:S04]  /*aca0*/  IMAD.HI.U32 R63, R5, R188, RZ ;  /* 0x000000bc053f7227 */ /* 0x000fc800078e00ff */
[C---:B------:R-:W-:Y:S01]  /*acb0*/  IMAD R79, R9.reuse, R3, R62 ;  /* 0x00000003094f7224 */ /* 0x040fe200078e023e */
[----:B------:R-:W-:Y:S01]  /*acc0*/  IABS R62, R0 ;  /* 0x00000000003e7213 */ /* 0x000fe20000000000 */
[----:B------:R-:W-:Y:S01]  /*acd0*/  @!P3 IMAD.MOV R186, RZ, RZ, -R186 ;  /* 0x000000ffffbab224 */ /* 0x000fe200078e0aba */
[----:B------:R-:W-:Y:S01]  /*ace0*/  ISETP.GT.U32.AND P3, PT, R9, R250, PT ;  /* 0x000000fa0900720c */ /* 0x000fe20003f64070 */
[----:B------:R-:W-:Y:S01]  /*acf0*/  IMAD.MOV R63, RZ, RZ, -R63 ;  /* 0x000000ffff3f7224 */ /* 0x000fe200078e0a3f */
[----:B------:R-:W-:Y:S01]  /*ad00*/  LOP3.LUT R3, R11, 0x1f0, RZ, 0xfc, !PT ;  /* 0x000001f00b037812 */ /* 0x000fe200078efcff */
[--C-:B------:R-:W-:Y:S01]  /*ad10*/  @!P1 IMAD.IADD R249, R249, 0x1, -R9.reuse ;  /* 0x00000001f9f99824 */ /* 0x100fe200078e0a09 */
[----:B------:R-:W-:Y:S01]  /*ad20*/  ISETP.GT.U32.AND P1, PT, R9, R79, PT ;  /* 0x0000004f0900720c */ /* 0x000fe20003f24070 */
[----:B------:R-:W-:Y:S01]  /*ad30*/  @!P5 IMAD.IADD R187, R187, 0x1, -R9 ;  /* 0x00000001bbbbd824 */ /* 0x000fe200078e0a09 */
[----:B------:R-:W-:Y:S01]  /*ad40*/  IABS R80, R3 ;  /* 0x0000000300507213 */ /* 0x000fe20000000000 */
[----:B------:R-:W-:-:S02]  /*ad50*/  IMAD R188, R9, R63, R188 ;  /* 0x0000003f09bc7224 */ /* 0x000fc400078e02bc */
[----:B------:R-:W-:Y:S01]  /*ad60*/  @!P6 IMAD.IADD R78, R78, 0x1, -R9 ;  /* 0x000000014e4ee824 */ /* 0x000fe200078e0a09 */
[C---:B------:R-:W-:Y:S01]  /*ad70*/  ISETP.GT.U32.AND P5, PT, R9.reuse, R187, PT ;  /* 0x000000bb0900720c */ /* 0x040fe20003fa4070 */
[----:B------:R-:W-:Y:S01]  /*ad80*/  @!P4 IMAD.MOV R249, RZ, RZ, -R249 ;  /* 0x000000fffff9c224 */ /* 0x000fe200078e0af9 */
[----:B------:R-:W-:Y:S01]  /*ad90*/  ISETP.GT.U32.AND P6, PT, R9, R188, PT ;  /* 0x000000bc0900720c */ /* 0x000fe20003fc4070 */
[----:B------:R-:W-:Y:S01]  /*ada0*/  @!P3 IMAD.IADD R250, R250, 0x1, -R9 ;  /* 0x00000001fafab824 */ /* 0x000fe200078e0a09 */
[----:B------:R-:W-:Y:S01]  /*adb0*/  ISETP.GE.AND P3, PT, R59, RZ, PT ;  /* 0x000000ff3b00720c */ /* 0x000fe20003f66270 */
[----:B------:R-:W-:-:S04]  /*adc0*/  IMAD.HI.U32 R63, R5, R62, RZ ;  /* 0x0000003e053f7227 */ /* 0x000fc800078e00ff */
[----:B------:R-:W-:Y:S01]  /*add0*/  @!P1 IMAD.IADD R79, R79, 0x1, -R9 ;  /* 0x000000014f4f9824 */ /* 0x000fe200078e0a09 */
[----:B------:R-:W-:Y:S01]  /*ade0*/  ISETP.GT.U32.AND P1, PT, R9, R250, PT ;  /* 0x000000fa0900720c */ /* 0x000fe20003f24070 */
[----:B------:R-:W-:Y:S02]  /*adf0*/  IMAD.MOV R251, RZ, RZ, -R63 ;  /* 0x000000fffffb7224 */ /* 0x000fe400078e0a3f */
[--C-:B------:R-:W-:Y:S01]  /*ae00*/  @!P5 IMAD.IADD R187, R187, 0x1, -R9.reuse ;  /* 0x00000001bbbbd824 */ /* 0x100fe200078e0a09 */
[----:B------:R-:W-:Y:S01]  /*ae10*/  ISETP.GE.AND P5, PT, R2, RZ, PT ;  /* 0x000000ff0200720c */ /* 0x000fe20003fa6270 */
[----:B------:R-:W-:Y:S01]  /*ae20*/  @!P6 IMAD.IADD R188, R188, 0x1, -R9 ;  /* 0x00000001bcbce824 */ /* 0x000fe200078e0a09 */
[----:B------:R-:W-:Y:S01]  /*ae30*/  LOP3.LUT R2, R11, 0x1f2, RZ, 0xfc, !PT ;  /* 0x000001f20b027812 */ /* 0x000fe200078efcff */
[C---:B------:R-:W-:Y:S01]  /*ae40*/  IMAD R251, R9.reuse, R251, R62 ;  /* 0x000000fb09fb7224 */ /* 0x040fe200078e023e */
[----:B------:R-:W-:Y:S01]  /*ae50*/  ISETP.GT.U32.AND P6, PT, R9, R79, PT ;  /* 0x0000004f0900720c */ /* 0x000fe20003fc4070 */
[----:B------:R-:W-:Y:S01]  /*ae60*/  IMAD.HI.U32 R63, R5, R80, RZ ;  /* 0x00000050053f7227 */ /* 0x000fe200078e00ff */
[----:B------:R-:W-:-:S02]  /*ae70*/  ISETP.GT.U32.AND P4, PT, R9, R188, PT ;  /* 0x000000bc0900720c */ /* 0x000fc40003f84070 */
[----:B------:R-:W-:Y:S01]  /*ae80*/  IABS R59, R2 ;  /* 0x00000002003b7213 */ /* 0x000fe20000000000 */
[----:B------:R-:W-:Y:S01]  /*ae90*/  @!P1 IMAD.IADD R250, R250, 0x1, -R9 ;  /* 0x00000001fafa9824 */ /* 0x000fe200078e0a09 */
[----:B------:R-:W-:Y:S01]  /*aea0*/  ISETP.GE.AND P1, PT, R12, RZ, PT ;  /* 0x000000ff0c00720c */ /* 0x000fe20003f26270 */
[----:B------:R-:W-:Y:S01]  /*aeb0*/  @!P3 IMAD.MOV R187, RZ, RZ, -R187 ;  /* 0x000000ffffbbb224 */ /* 0x000fe200078e0abb */
[----:B------:R-:W-:Y:S01]  /*aec0*/  ISETP.GT.U32.AND P3, PT, R9, R251, PT ;  /* 0x000000fb0900720c */ /* 0x000fe20003f64070 */
[----:B------:R-:W-:Y:S01]  /*aed0*/  IMAD.HI.U32 R12, R5, R59, RZ ;  /* 0x0000003b050c7227 */ /* 0x000fe200078e00ff */
[----:B------:R-:W-:-:S03]  /*aee0*/  IABS R62, R98 ;  /* 0x00000062003e7213 */ /* 0x000fc60000000000 */
[----:B------:R-:W-:Y:S02]  /*aef0*/  IMAD.MOV R12, RZ, RZ, -R12 ;  /* 0x000000ffff0c7224 */ /* 0x000fe400078e0a0c */
[--C-:B------:R-:W-:Y:S01]  /*af00*/  @!P4 IMAD.IADD R188, R188, 0x1, -R9.reuse ;  /* 0x00000001bcbcc824 */ /* 0x100fe200078e0a09 */
[----:B------:R-:W-:Y:S01]  /*af10*/  ISETP.GE.AND P4, PT, R10, RZ, PT ;  /* 0x000000ff0a00720c */ /* 0x000fe20003f86270 */
[----:B------:R-:W-:Y:S01]  /*af20*/  @!P6 IMAD.IADD R79, R79, 0x1, -R9 ;  /* 0x000000014f4fe824 */ /* 0x000fe200078e0a09 */
[----:B------:R-:W-:Y:S01]  /*af30*/  IABS R10, R95 ;  /* 0x0000005f000a7213 */ /* 0x000fe20000000000 */
[C---:B------:R-:W-:Y:S01]  /*af40*/  IMAD R189, R9.reuse, R12, R59 ;  /* 0x0000000c09bd7224 */ /* 0x040fe200078e023b */
[----:B------:R-:W-:Y:S01]  /*af50*/  IABS R59, R104 ;  /* 0x00000068003b7213 */ /* 0x000fe20000000000 */
[----:B------:R-:W-:Y:S02]  /*af60*/  @!P1 IMAD.MOV R79, RZ, RZ, -R79 ;  /* 0x000000ffff4f9224 */ /* 0x000fe400078e0a4f */
[----:B------:R-:W-:Y:S01]  /*af70*/  IMAD.MOV R63, RZ, RZ, -R63 ;  /* 0x000000ffff3f7224 */ /* 0x000fe200078e0a3f */
[----:B------:R-:W-:Y:S01]  /*af80*/  ISETP.GT.U32.AND P1, PT, R9, R189, PT ;  /* 0x000000bd0900720c */ /* 0x000fe20003f24070 */
[----:B------:R-:W-:-:S04]  /*af90*/  IMAD.HI.U32 R12, R5, R10, RZ ;  /* 0x0000000a050c7227 */ /* 0x000fc800078e00ff */
[----:B------:R-:W-:Y:S01]  /*afa0*/  @!P5 IMAD.MOV R78, RZ, RZ, -R78 ;  /* 0x000000ffff4ed224 */ /* 0x000fe200078e0a4e */
[----:B------:R-:W-:Y:S01]  /*afb0*/  ISETP.GE.AND P5, PT, R13, RZ, PT ;  /* 0x000000ff0d00720c */ /* 0x000fe20003fa6270 */
[----:B------:R-:W-:Y:S01]  /*afc0*/  @!P4 IMAD.MOV R188, RZ, RZ, -R188 ;  /* 0x000000ffffbcc224 */ /* 0x000fe200078e0abc */
[----:B------:R-:W-:Y:S01]  /*afd0*/  ISETP.GE.AND P4, PT, R0, RZ, PT ;  /* 0x000000ff0000720c */ /* 0x000fe20003f86270 */
[----:B------:R-:W-:Y:S01]  /*afe0*/  IMAD R80, R9, R63, R80 ;  /* 0x0000003f09507224 */ /* 0x000fe200078e0250 */
[----:B------:R-:W-:Y:S01]  /*aff0*/  IABS R0, R96 ;  /* 0x0000006000007213 */ /* 0x000fe20000000000 */
[----:B------:R-:W-:Y:S01]  /*b000*/  IMAD.MOV R12, RZ, RZ, -R12 ;  /* 0x000000ffff0c7224 */ /* 0x000fe200078e0a0c */
[----:B------:R-:W-:Y:S01]  /*b010*/  IADD3 R13, R118, -0x9, RZ ;  /* 0xfffffff7760d7810 */ /* 0x000fe20007ffe0ff */
[----:B------:R-:W-:Y:S01]  /*b020*/  @!P1 IMAD.IADD R189, R189, 0x1, -R9 ;  /* 0x00000001bdbd9824 */ /* 0x000fe200078e0a09 */
[C---:B------:R-:W-:Y:S01]  /*b030*/  ISETP.GT.U32.AND P6, PT, R9.reuse, R80, PT ;  /* 0x000000500900720c */ /* 0x040fe20003fc4070 */
[----:B------:R-:W-:-:S02]  /*b040*/  IMAD R63, R9, R12, R10 ;  /* 0x0000000c093f7224 */ /* 0x000fc400078e020a */
[----:B------:R-:W-:Y:S01]  /*b050*/  IMAD.MOV.U32 R10, RZ, RZ, R0 ;  /* 0x000000ffff0a7224 */ /* 0x000fe200078e0000 */
[----:B------:R-:W-:Y:S01]  /*b060*/  ISETP.GT.U32.AND P1, PT, R9, R189, PT ;  /* 0x000000bd0900720c */ /* 0x000fe20003f24070 */
[----:B------:R-:W-:Y:S01]  /*b070*/  @!P3 IMAD.IADD R251, R251, 0x1, -R9 ;  /* 0x00000001fbfbb824 */ /* 0x000fe200078e0a09 */
[----:B------:R-:W-:Y:S01]  /*b080*/  ISETP.GE.U32.AND P3, PT, R13, 0x7fffffb8, PT ;  /* 0x7fffffb80d00780c */ /* 0x000fe20003f66070 */
[----:B------:R-:W-:-:S04]  /*b090*/  IMAD.HI.U32 R0, R5, R10, RZ ;  /* 0x0000000a05007227 */ /* 0x000fc800078e00ff */
[----:B------:R-:W-:Y:S01]  /*b0a0*/  @!P5 IMAD.MOV R250, RZ, RZ, -R250 ;  /* 0x000000fffffad224 */ /* 0x000fe200078e0afa */
[C---:B------:R-:W-:Y:S01]  /*b0b0*/  ISETP.GT.U32.AND P5, PT, R9.reuse, R251, PT ;  /* 0x000000fb0900720c */ /* 0x040fe20003fa4070 */
[----:B------:R-:W-:Y:S02]  /*b0c0*/  IMAD.MOV R0, RZ, RZ, -R0 ;  /* 0x000000ffff007224 */ /* 0x000fe400078e0a00 */
[--C-:B------:R-:W-:Y:S02]  /*b0d0*/  @!P6 IMAD.IADD R80, R80, 0x1, -R9.reuse ;  /* 0x000000015050e824 */ /* 0x100fe400078e0a09 */
[----:B------:R-:W-:Y:S02]  /*b0e0*/  IMAD R10, R9, R0, R10 ;  /* 0x00000000090a7224 */ /* 0x000fe400078e020a */
[----:B------:R-:W-:Y:S01]  /*b0f0*/  @!P1 IMAD.IADD R189, R189, 0x1, -R9 ;  /* 0x00000001bdbd9824 */ /* 0x000fe200078e0a09 */
[----:B------:R-:W-:Y:S01]  /*b100*/  ISETP.GT.U32.AND P6, PT, R9, R80, PT ;  /* 0x000000500900720c */ /* 0x000fe20003fc4070 */
[----:B------:R-:W-:Y:S01]  /*b110*/  IMAD.HI.U32 R0, R5, R59, RZ ;  /* 0x0000003b05007227 */ /* 0x000fe200078e00ff */
[----:B------:R-:W-:-:S03]  /*b120*/  ISETP.GT.U32.AND P1, PT, R9, R10, PT ;  /* 0x0000000a0900720c */ /* 0x000fc60003f24070 */
[----:B------:R-:W-:Y:S01]  /*b130*/  @!P5 IMAD.IADD R251, R251, 0x1, -R9 ;  /* 0x00000001fbfbd824 */ /* 0x000fe200078e0a09 */
[----:B------:R-:W-:Y:S01]  /*b140*/  ISETP.GE.AND P5, PT, R3, RZ, PT ;  /* 0x000000ff0300720c */ /* 0x000fe20003fa6270 */
[----:B------:R-:W-:Y:S01]  /*b150*/  IMAD.MOV R0, RZ, RZ, -R0 ;  /* 0x000000ffff007224 */ /* 0x000fe200078e0a00 */
[----:B------:R-:W-:Y:S01]  /*b160*/  IADD3 R3, R118, -0xd, RZ ;  /* 0xfffffff376037810 */ /* 0x000fe20007ffe0ff */
[----:B------:R-:W-:Y:S02]  /*b170*/  @!P4 IMAD.MOV R251, RZ, RZ, -R251 ;  /* 0x000000fffffbc224 */ /* 0x000fe400078e0afb */
[----:B------:R-:W-:Y:S01]  /*b180*/  IMAD R59, R9, R0, R59 ;  /* 0x00000000093b7224 */ /* 0x000fe200078e023b */
[----:B------:R-:W-:Y:S01]  /*b190*/  ISETP.GE.U32.AND P4, PT, R3, 0x7fffffb4, PT ;  /* 0x7fffffb40300780c */ /* 0x000fe20003f86070 */
[--C-:B------:R-:W-:Y:S01]  /*b1a0*/  @!P6 IMAD.IADD R80, R80, 0x1, -R9.reuse ;  /* 0x000000015050e824 */ /* 0x100fe200078e0a09 */
[----:B------:R-:W-:Y:S01]  /*b1b0*/  ISETP.GT.U32.AND P6, PT, R9, R63, PT ;  /* 0x0000003f0900720c */ /* 0x000fe20003fc4070 */
[----:B------:R-:W-:Y:S01]  /*b1c0*/  @!P1 IMAD.IADD R10, R10, 0x1, -R9 ;  /* 0x000000010a0a9824 */ /* 0x000fe200078e0a09 */
[----:B------:R-:W-:Y:S01]  /*b1d0*/  IADD3 R3, R118, -0x14, RZ ;  /* 0xffffffec76037810 */ /* 0x000fe20007ffe0ff */
[----:B------:R-:W-:-:S02]  /*b1e0*/  IMAD R118, R35, 0x44, RZ ;  /* 0x0000004423767824 */ /* 0x000fc400078e02ff */
[----:B------:R-:W-:Y:S01]  /*b1f0*/  @!P5 IMAD.MOV R80, RZ, RZ, -R80 ;  /* 0x000000ffff50d224 */ /* 0x000fe200078e0a50 */
[----:B------:R-:W-:Y:S01]  /*b200*/  ISETP.GE.AND P5, PT, R2, RZ, PT ;  /* 0x000000ff0200720c */ /* 0x000fe20003fa6270 */
[----:B------:R-:W-:Y:S01]  /*b210*/  IMAD.HI.U32 R2, R5, R62, RZ ;  /* 0x0000003e05027227 */ /* 0x000fe200078e00ff */
[----:B------:R-:W-:-:S03]  /*b220*/  ISETP.GT.U32.AND P1, PT, R9, R10, PT ;  /* 0x0000000a0900720c */ /* 0x000fc60003f24070 */
[----:B------:R-:W-:Y:S02]  /*b230*/  IMAD.MOV R2, RZ, RZ, -R2 ;  /* 0x000000ffff027224 */ /* 0x000fe400078e0a02 */
[--C-:B------:R-:W-:Y:S02]  /*b240*/  @!P6 IMAD.IADD R63, R63, 0x1, -R9.reuse ;  /* 0x000000013f3fe824 */ /* 0x100fe400078e0a09 */
[----:B------:R-:W-:Y:S02]  /*b250*/  IMAD R62, R9, R2, R62 ;  /* 0x00000002093e7224 */ /* 0x000fe400078e023e */
[----:B------:R-:W-:Y:S01]  /*b260*/  IMAD R0, R35, 0x14, RZ ;  /* 0x0000001423007824 */ /* 0x000fe200078e02ff */
[----:B------:R-:W-:Y:S01]  /*b270*/  ISETP.GT.U32.AND P6, PT, R9, R63, PT ;  /* 0x0000003f0900720c */ /* 0x000fe20003fc4070 */
[----:B------:R-:W-:Y:S02]  /*b280*/  IMAD R124, R35, 0x50, RZ ;  /* 0x00000050237c7824 */ /* 0x000fe400078e02ff */
[----:B------:R-:W-:Y:S01]  /*b290*/  @!P1 IMAD.IADD R10, R10, 0x1, -R9 ;  /* 0x000000010a0a9824 */ /* 0x000fe200078e0a09 */
[----:B------:R-:W-:Y:S01]  /*b2a0*/  ISETP.GT.U32.AND P1, PT, R9, R62, PT ;  /* 0x0000003e0900720c */ /* 0x000fe20003f24070 */
[----:B------:R-:W-:-:S02]  /*b2b0*/  IMAD R125, R35, 0x5, RZ ;  /* 0x00000005237d7824 */ /* 0x000fc400078e02ff */
[C---:B------:R-:W-:Y:S02]  /*b2c0*/  IMAD R126, R35.reuse, 0x54, RZ ;  /* 0x00000054237e7824 */ /* 0x040fe400078e02ff */
[C---:B------:R-:W-:Y:S02]  /*b2d0*/  IMAD R127, R35.reuse, 0x58, RZ ;  /* 0x00000058237f7824 */ /* 0x040fe400078e02ff */
[----:B------:R-:W-:Y:S02]  /*b2e0*/  IMAD R128, R35, 0x15, RZ ;  /* 0x0000001523807824 */ /* 0x000fe400078e02ff */
[--C-:B------:R-:W-:Y:S01]  /*b2f0*/  @!P6 IMAD.IADD R63, R63, 0x1, -R9.reuse ;  /* 0x000000013f3fe824 */ /* 0x100fe200078e0a09 */
[----:B------:R-:W-:Y:S01]  /*b300*/  ISETP.NE.AND P6, PT, RZ, c[0x0][0x178], PT ;  /* 0x00005e00ff007a0c */ /* 0x000fe20003fc5270 */
[----:B------:R-:W-:Y:S02]  /*b310*/  IMAD R130, R35, 0x16, RZ ;  /* 0x0000001623827824 */ /* 0x000fe400078e02ff */
[----:B------:R-:W-:Y:S01]  /*b320*/  @!P1 IMAD.IADD R62, R62, 0x1, -R9 ;  /* 0x000000013e3e9824 */ /* 0x000fe200078e0a09 */
[----:B------:R-:W-:Y:S01]  /*b330*/  ISETP.GT.U32.AND P1, PT, R9, R59, PT ;  /* 0x0000003b0900720c */ /* 0x000fe20003f24070 */
[----:B------:R-:W-:-:S02]  /*b340*/  IMAD R129, R35, 0x5c, RZ ;  /* 0x0000005c23817824 */ /* 0x000fc400078e02ff */
[C---:B------:R-:W-:Y:S02]  /*b350*/  IMAD R2, R35.reuse, 0x18, RZ ;  /* 0x0000001823027824 */ /* 0x040fe400078e02ff */
[C---:B------:R-:W-:Y:S02]  /*b360*/  IMAD R131, R35.reuse, 0x17, RZ ;  /* 0x0000001723837824 */ /* 0x040fe400078e02ff */
[C---:B------:R-:W-:Y:S02]  /*b370*/  IMAD R133, R35.reuse, 0x6, RZ ;  /* 0x0000000623857824 */ /* 0x040fe400078e02ff */
[C---:B------:R-:W-:Y:S02]  /*b380*/  IMAD R132, R35.reuse, 0x60, RZ ;  /* 0x0000006023847824 */ /* 0x040fe400078e02ff */
[----:B------:R-:W-:Y:S02]  /*b390*/  IMAD R134, R35, 0x64, RZ ;  /* 0x0000006423867824 */ /* 0x000fe400078e02ff */
[----:B------:R-:W-:Y:S01]  /*b3a0*/  @!P1 IMAD.IADD R59, R59, 0x1, -R9 ;  /* 0x000000013b3b9824 */ /* 0x000fe200078e0a09 */
[----:B------:R-:W-:Y:S01]  /*b3b0*/  ISETP.GE.AND P1, PT, R154, RZ, PT ;  /* 0x000000ff9a00720c */ /* 0x000fe20003f26270 */
[----:B------:R-:W-:-:S02]  /*b3c0*/  IMAD R136, R35, 0x19, RZ ;  /* 0x0000001923887824 */ /* 0x000fc400078e02ff */
[C---:B------:R-:W-:Y:S02]  /*b3d0*/  IMAD R135, R35.reuse, 0x68, RZ ;  /* 0x0000006823877824 */ /* 0x040fe400078e02ff */
[----:B------:R-:W-:Y:S02]  /*b3e0*/  IMAD R137, R35, 0x6c, RZ ;  /* 0x0000006c23897824 */ /* 0x000fe400078e02ff */
[----:B------:R-:W-:Y:S01]  /*b3f0*/  @!P5 IMAD.MOV R189, RZ, RZ, -R189 ;  /* 0x000000ffffbdd224 */ /* 0x000fe200078e0abd */
[----:B------:R-:W-:Y:S01]  /*b400*/  ISETP.GE.U32.AND P5, PT, R3, 0x7fffffad, PT ;  /* 0x7fffffad0300780c */ /* 0x000fe20003fa6070 */
[C---:B------:R-:W-:Y:S02]  /*b410*/  IMAD R138, R35.reuse, 0x1a, RZ ;  /* 0x0000001a238a7824 */ /* 0x040fe400078e02ff */
[----:B------:R-:W-:Y:S02]  /*b420*/  IMAD R139, R35, 0x1b, RZ ;  /* 0x0000001b238b7824 */ /* 0x000fe400078e02ff */
[----:B------:R-:W-:Y:S01]  /*b430*/  @!P1 IMAD.MOV R4, RZ, RZ, -R4 ;  /* 0x000000ffff049224 */ /* 0x000fe200078e0a04 */
[----:B------:R-:W-:Y:S01]  /*b440*/  ISETP.GT.U32.AND P1, PT, R9, R62, PT ;  /* 0x0000003e0900720c */ /* 0x000fe20003f24070 */
[C---:B------:R-:W-:Y:S01]  /*b450*/  IMAD R3, R35.reuse, 0x1c, RZ ;  /* 0x0000001c23037824 */ /* 0x040fe200078e02ff */
[----:B------:R-:W-:Y:S01]  /*b460*/  @!P6 LOP3.LUT R4, RZ, c[0x0][0x178], RZ, 0x33, !PT ;  /* 0x00005e00ff04ea12 */ /* 0x000fe200078e33ff */
[----:B------:R-:W-:Y:S01]  /*b470*/  IMAD R140, R35, 0x70, RZ ;  /* 0x00000070238c7824 */ /* 0x000fe200078e02ff */
[----:B------:R-:W-:Y:S01]  /*b480*/  ISETP.GT.U32.AND P6, PT, R9, R59, PT ;  /* 0x0000003b0900720c */ /* 0x000fe20003fc4070 */
[----:B------:R-:W-:-:S02]  /*b490*/  IMAD R141, R35, 0x7, RZ ;  /* 0x00000007238d7824 */ /* 0x000fc400078e02ff */
[----:B------:R-:W-:Y:S02]  /*b4a0*/  IMAD R4, R4, c[0x0][0x184], RZ ;  /* 0x0000610004047a24 */ /* 0x000fe400078e02ff */
[C---:B------:R-:W-:Y:S02]  /*b4b0*/  IMAD R142, R35.reuse, 0x74, RZ ;  /* 0x00000074238e7824 */ /* 0x040fe400078e02ff */
[C---:B------:R-:W-:Y:S02]  /*b4c0*/  IMAD R143, R35.reuse, 0x78, RZ ;  /* 0x00000078238f7824 */ /* 0x040fe400078e02ff */
[--C-:B------:R-:W-:Y:S01]  /*b4d0*/  @!P1 IMAD.IADD R62, R62, 0x1, -R9.reuse ;  /* 0x000000013e3e9824 */ /* 0x100fe200078e0a09 */
[C---:B------:R-:W-:Y:S01]  /*b4e0*/  LEA R252, P1, R4.reuse, c[0x0][0x160], 0x2 ;  /* 0x0000580004fc7a11 */ /* 0x040fe200078210ff */
[----:B------:R-:W-:Y:S02]  /*b4f0*/  IMAD R144, R35, 0x1d, RZ ;  /* 0x0000001d23907824 */ /* 0x000fe400078e02ff */
[----:B------:R-:W-:Y:S01]  /*b500*/  @!P6 IMAD.IADD R59, R59, 0x1, -R9 ;  /* 0x000000013b3be824 */ /* 0x000fe200078e0a09 */
[----:B------:R-:W-:Y:S01]  /*b510*/  LEA.HI.X.SX32 R9, R4, c[0x0][0x164], 0x2, P1 ;  /* 0x0000590004097a11 */ /* 0x000fe200008f16ff */
[C---:B------:R-:W-:Y:S01]  /*b520*/  IMAD R146, R35.reuse, 0x1e, RZ ;  /* 0x0000001e23927824 */ /* 0x040fe200078e02ff */
[-C--:B------:R-:W-:Y:S01]  /*b530*/  IADD3 R38, P1, R118, R252.reuse, RZ ;  /* 0x000000fc76267210 */ /* 0x080fe20007f3e0ff */
[----:B------:R-:W-:Y:S01]  /*b540*/  IMAD R145, R35, 0x7c, RZ ;  /* 0x0000007c23917824 */ /* 0x000fe200078e02ff */
[-C--:B------:R-:W-:Y:S01]  /*b550*/  IADD3 R202, P6, R119, R252.reuse, RZ ;  /* 0x000000fc77ca7210 */ /* 0x080fe20007fde0ff */
[C---:B------:R-:W-:Y:S01]  /*b560*/  IMAD R147, R35.reuse, 0x84, RZ ;  /* 0x0000008423937824 */ /* 0x040fe200078e02ff */
[-C--:B------:R-:W-:Y:S01]  /*b570*/  LEA.HI.X.SX32 R109, R120, R9.reuse, 0x2, P1 ;  /* 0x00000009786d7211 */ /* 0x080fe200008f16ff */
[----:B------:R-:W-:Y:S01]  /*b580*/  IMAD R148, R35, 0x1f, RZ ;  /* 0x0000001f23947824 */ /* 0x000fe200078e02ff */
[-C--:B------:R-:W-:Y:S01]  /*b590*/  IADD3 R84, P1, R121, R252.reuse, RZ ;  /* 0x000000fc79547210 */ /* 0x080fe20007f3e0ff */
[C---:B------:R-:W-:Y:S01]  /*b5a0*/  IMAD R150, R35.reuse, 0x21, RZ ;  /* 0x0000002123967824 */ /* 0x040fe200078e02ff */
[-C--:B------:R-:W-:Y:S01]  /*b5b0*/  LEA.HI.X.SX32 R47, R122, R9.reuse, 0x2, P6 ;  /* 0x000000097a2f7211 */ /* 0x080fe200030f16ff */
[C---:B------:R-:W-:Y:S01]  /*b5c0*/  IMAD R149, R35.reuse, 0x88, RZ ;  /* 0x0000008823957824 */ /* 0x040fe200078e02ff */
[-C--:B------:R-:W-:Y:S01]  /*b5d0*/  IADD3 R36, P6, R0, R252.reuse, RZ ;  /* 0x000000fc00247210 */ /* 0x080fe20007fde0ff */
[----:B------:R-:W-:Y:S01]  /*b5e0*/  IMAD R151, R35, 0x8c, RZ ;  /* 0x0000008c23977824 */ /* 0x000fe200078e02ff */
[-C--:B------:R-:W-:Y:S01]  /*b5f0*/  LEA.HI.X.SX32 R193, R123, R9.reuse, 0x2, P1 ;  /* 0x000000097bc17211 */ /* 0x080fe200008f16ff */
[C---:B------:R-:W-:Y:S01]  /*b600*/  IMAD R152, R35.reuse, 0x22, RZ ;  /* 0x0000002223987824 */ /* 0x040fe200078e02ff */
[-C--:B------:R-:W-:Y:S01]  /*b610*/  IADD3 R30, P1, R124, R252.reuse, RZ ;  /* 0x000000fc7c1e7210 */ /* 0x080fe20007f3e0ff */
[----:B------:R-:W-:Y:S01]  /*b620*/  IMAD R153, R35, 0x23, RZ ;  /* 0x0000002323997824 */ /* 0x000fe200078e02ff */
[-C--:B------:R-:W-:Y:S01]  /*b630*/  LEA.HI.X.SX32 R111, R125, R9.reuse, 0x2, P6 ;  /* 0x000000097d6f7211 */ /* 0x080fe200030f16ff */
[C---:B------:R-:W-:Y:S01]  /*b640*/  IMAD R12, R35.reuse, 0x24, RZ ;  /* 0x00000024230c7824 */ /* 0x040fe200078e02ff */
[-C--:B------:R-:W-:Y:S01]  /*b650*/  IADD3 R107, P6, R126, R252.reuse, RZ ;  /* 0x000000fc7e6b7210 */ /* 0x080fe20007fde0ff */
[C---:B------:R-:W-:Y:S01]  /*b660*/  IMAD R154, R35.reuse, 0x90, RZ ;  /* 0x00000090239a7824 */ /* 0x040fe200078e02ff */
[-C--:B------:R-:W-:Y:S01]  /*b670*/  LEA.HI.X.SX32 R117, R0, R9.reuse, 0x2, P1 ;  /* 0x0000000900757211 */ /* 0x080fe200008f16ff */
        /* <DEDUP_REMOVED lines=74> */
[----:B------:R-:W-:Y:S01]  /*bb20*/  IMAD R121, R35, 0xe, RZ ;  /* 0x0000000e23797824 */ /* 0x000fe200078e02ff */
[-C--:B------:R-:W-:Y:S01]  /*bb30*/  LEA.HI.X.SX32 R41, R41, R9.reuse, 0x2, P6 ;  /* 0x0000000929297211 */ /* 0x080fe200030f16ff */
[----:B------:R-:W-:Y:S01]  /*bb40*/  IMAD.MOV.U32 R162, RZ, RZ, c[0x0][0x180] ;  /* 0x00006000ffa27624 */ /* 0x000fe200078e00ff */
[-C--:B------:R-:W-:Y:S01]  /*bb50*/  IADD3 R61, P6, R61, R252.reuse, RZ ;  /* 0x000000fc3d3d7210 */ /* 0x080fe20007fde0ff */
[----:B------:R-:W-:Y:S01]  /*bb60*/  IMAD R122, R35, 0x39, RZ ;  /* 0x00000039237a7824 */ /* 0x000fe200078e02ff */
[----:B------:R-:W-:Y:S01]  /*bb70*/  LEA.HI.X.SX32 R199, R46, R9, 0x2, P1 ;  /* 0x000000092ec77211 */ /* 0x000fe200008f16ff */
[----:B------:R-:W-:Y:S01]  /*bb80*/  STL [R1+0xa30], R252 ;  /* 0x000a30fc01007387 */ /* 0x000fe20000100800 */
[----:B------:R-:W-:-:S02]  /*bb90*/  IADD3 R46, P1, R13, R252, RZ ;  /* 0x000000fc0d2e7210 */ /* 0x000fc40007f3e0ff */
[-C--:B------:R-:W-:Y:S01]  /*bba0*/  LEA.HI.X.SX32 R81, R81, R9.reuse, 0x2, P6 ;  /* 0x0000000951517211 */ /* 0x080fe200030f16ff */
[----:B------:R-:W-:Y:S01]  /*bbb0*/  STL [R1+0xa2c], R9 ;  /* 0x000a2c0901007387 */ /* 0x000fe20000100800 */
[-C--:B------:R-:W-:Y:S02]  /*bbc0*/  IADD3 R114, P6, R86, R252.reuse, RZ ;  /* 0x000000fc56727210 */ /* 0x080fe40007fde0ff */
[-C--:B------:R-:W-:Y:S01]  /*bbd0*/  LEA.HI.X.SX32 R97, R85, R9.reuse, 0x2, P1 ;  /* 0x0000000955617211 */ /* 0x080fe200008f16ff */
[----:B------:R-:W-:Y:S01]  /*bbe0*/  STL [R1+0xac0], R38 ;  /* 0x000ac02601007387 */ /* 0x000fe20000100800 */
[-C--:B------:R-:W-:Y:S02]  /*bbf0*/  IADD3 R42, P1, R42, R252.reuse, RZ ;  /* 0x000000fc2a2a7210 */ /* 0x080fe40007f3e0ff */
[-C--:B------:R-:W-:Y:S01]  /*bc00*/  LEA.HI.X.SX32 R217, R13, R9.reuse, 0x2, P6 ;  /* 0x000000090dd97211 */ /* 0x080fe200030f16ff */
[----:B------:R-:W-:Y:S01]  /*bc10*/  IMAD R13, R35, 0xe0, RZ ;  /* 0x000000e0230d7824 */ /* 0x000fe200078e02ff */
[----:B------:R-:W-:Y:S01]  /*bc20*/  IADD3 R198, P6, R56, R252, RZ ;  /* 0x000000fc38c67210 */ /* 0x000fe20007fde0ff */
[----:B------:R-:W-:Y:S01]  /*bc30*/  STL [R1+0xac8], R202 ;  /* 0x000ac8ca01007387 */ /* 0x000fe20000100800 */
[----:B------:R-:W-:-:S02]  /*bc40*/  LEA.HI.X.SX32 R102, R54, R9, 0x2, P1 ;  /* 0x0000000936667211 */ /* 0x000fc400008f16ff */
[-C--:B------:R-:W-:Y:S01]  /*bc50*/  IADD3 R56, P1, R64, R252.reuse, RZ ;  /* 0x000000fc40387210 */ /* 0x080fe20007f3e0ff */
[----:B------:R-:W-:Y:S01]  /*bc60*/  STL [R1+0xabc], R109 ;  /* 0x000abc6d01007387 */ /* 0x000fe20000100800 */
[-C--:B------:R-:W-:Y:S02]  /*bc70*/  LEA.HI.X.SX32 R51, R51, R9.reuse, 0x2, P6 ;  /* 0x0000000933337211 */ /* 0x080fe400030f16ff */
[-C--:B------:R-:W-:Y:S01]  /*bc80*/  IADD3 R216, P6, R53, R252.reuse, RZ ;  /* 0x000000fc35d87210 */ /* 0x080fe20007fde0ff */
[----:B------:R-:W-:Y:S01]  /*bc90*/  STL [R1+0xad0], R84 ;  /* 0x000ad05401007387 */ /* 0x000fe20000100800 */
[-C--:B------:R-:W-:Y:S02]  /*bca0*/  LEA.HI.X.SX32 R85, R52, R9.reuse, 0x2, P1 ;  /* 0x0000000934557211 */ /* 0x080fe400008f16ff */
[-C--:B------:R-:W-:Y:S01]  /*bcb0*/  IADD3 R101, P1, R33, R252.reuse, RZ ;  /* 0x000000fc21657210 */ /* 0x080fe20007f3e0ff */
[----:B------:R-:W-:Y:S01]  /*bcc0*/  STL [R1+0xac4], R47 ;  /* 0x000ac42f01007387 */ /* 0x000fe20000100800 */
        /* <DEDUP_REMOVED lines=24> */
[----:B------:R-:W-:Y:S01]  /*be50*/  IADD3 R112, P1, R119, R252, RZ ;  /* 0x000000fc77707210 */ /* 0x000fe20007f3e0ff */
[----:B------:R-:W-:Y:S01]  /*be60*/  STL [R1+0xadc], R211 ;  /* 0x000adcd301007387 */ /* 0x000fe20000100800 */
[----:B------:R-:W-:-:S02]  /*be70*/  LEA.HI.X.SX32 R37, R125, R9, 0x2, P6 ;  /* 0x000000097d257211 */ /* 0x000fc400030f16ff */
[-C--:B------:R-:W-:Y:S01]  /*be80*/  IADD3 R44, P6, R3, R252.reuse, RZ ;  /* 0x000000fc032c7210 */ /* 0x080fe20007fde0ff */
[----:B------:R-:W-:Y:S01]  /*be90*/  IMAD R3, R35, 0xe8, RZ ;  /* 0x000000e823037824 */ /* 0x000fe200078e02ff */
[-C--:B------:R-:W-:Y:S01]  /*bea0*/  LEA.HI.X.SX32 R215, R0, R9.reuse, 0x2, P1 ;  /* 0x0000000900d77211 */ /* 0x080fe200008f16ff */
[----:B------:R-:W-:Y:S01]  /*beb0*/  STL [R1+0xaf0], R192 ;  /* 0x000af0c001007387 */ /* 0x000fe20000100800 */
[-C--:B------:R-:W-:Y:S02]  /*bec0*/  IADD3 R196, P1, R12, R252.reuse, RZ ;  /* 0x000000fc0cc47210 */ /* 0x080fe40007f3e0ff */
[-C--:B------:R-:W-:Y:S01]  /*bed0*/  LEA.HI.X.SX32 R100, R123, R9.reuse, 0x2, P6 ;  /* 0x000000097b647211 */ /* 0x080fe200030f16ff */
[----:B------:R-:W-:Y:S01]  /*bee0*/  STL [R1+0xae4], R93 ;  /* 0x000ae45d01007387 */ /* 0x000fe20000100800 */
[-C--:B------:R-:W-:Y:S02]  /*bef0*/  IADD3 R94, P6, R2, R252.reuse, RZ ;  /* 0x000000fc025e7210 */ /* 0x080fe40007fde0ff */
[----:B------:R-:W-:Y:S01]  /*bf00*/  LEA.HI.X.SX32 R53, R120, R9, 0x2, P1 ;  /* 0x0000000978357211 */ /* 0x000fe200008f16ff */
[----:B------:R-:W-:Y:S01]  /*bf10*/  STL [R1+0xa68], R204 ;  /* 0x000a68cc01007387 */ /* 0x000fe20000100800 */
[----:B------:R-:W-:-:S02]  /*bf20*/  IADD3 R214, P1, R13, R252, RZ ;  /* 0x000000fc0dd67210 */ /* 0x000fc40007f3e0ff */
[-C--:B------:R-:W-:Y:S01]  /*bf30*/  LEA.HI.X.SX32 R203, R121, R9.reuse, 0x2, P6 ;  /* 0x0000000979cb7211 */ /* 0x080fe200030f16ff */
[----:B------:R-:W-:Y:S01]  /*bf40*/  STL [R1+0xaec], R57 ;  /* 0x000aec3901007387 */ /* 0x000fe20000100800 */
[-C--:B------:R-:W-:Y:S02]  /*bf50*/  IADD3 R99, P6, R4, R252.reuse, RZ ;  /* 0x000000fc04637210 */ /* 0x080fe40007fde0ff */
[----:B------:R-:W-:Y:S01]  /*bf60*/  LEA.HI.X.SX32 R35, R2, R9, 0x2, P1 ;  /* 0x0000000902237211 */ /* 0x000fe200008f16ff */
[----:B------:R-:W-:Y:S01]  /*bf70*/  STL [R1+0xaf8], R116 ;  /* 0x000af87401007387 */ /* 0x000fe20000100800 */
[C---:B------:R-:W-:Y:S02]  /*bf80*/  IADD3 R0, R162.reuse, -0x13, RZ ;  /* 0xffffffeda2007810 */ /* 0x040fe40007ffe0ff */
[----:B------:R-:W-:Y:S01]  /*bf90*/  IADD3 R54, P1, R3, R252, RZ ;  /* 0x000000fc03367210 */ /* 0x000fe20007f3e0ff */
[----:B------:R-:W-:Y:S01]  /*bfa0*/  STL [R1+0xa64], R45 ;  /* 0x000a642d01007387 */ /* 0x000fe20000100800 */
[----:B------:R-:W-:-:S02]  /*bfb0*/  IADD3 R4, R162, -0x12, RZ ;  /* 0xffffffeea2047810 */ /* 0x000fc40007ffe0ff */
[-C--:B------:R-:W-:Y:S01]  /*bfc0*/  LEA.HI.X.SX32 R205, R122, R9.reuse, 0x2, P6 ;  /* 0x000000097acd7211 */ /* 0x080fe200030f16ff */
[----:B------:R-:W-:Y:S01]  /*bfd0*/  STL [R1+0xb00], R210 ;  /* 0x000b00d201007387 */ /* 0x000fe20000100800 */
[----:B------:R-:W-:Y:S02]  /*bfe0*/  ISETP.GE.U32.AND P6, PT, R0, 0x7fffffae, PT ;  /* 0x7fffffae0000780c */ /* 0x000fe40003fc6070 */
[----:B------:R-:W-:Y:S01]  /*bff0*/  LEA.HI.X.SX32 R87, R64, R9, 0x2, P1 ;  /* 0x0000000940577211 */ /* 0x000fe200008f16ff */
[----:B------:R-:W-:Y:S01]  /*c000*/  STL [R1+0xaf4], R219 ;  /* 0x000af4db01007387 */ /* 0x000fe20000100800 */
[----:B------:R-:W-:Y:S02]  /*c010*/  IADD3 R0, R162, -0x11, RZ ;  /* 0xffffffefa2007810 */ /* 0x000fe40007ffe0ff */
[----:B------:R-:W-:Y:S01]  /*c020*/  ISETP.GE.U32.AND P1, PT, R4, 0x7fffffaf, PT ;  /* 0x7fffffaf0400780c */ /* 0x000fe20003f26070 */
[----:B------:R-:W-:Y:S01]  /*c030*/  STL [R1+0xb08], R92 ;  /* 0x000b085c01007387 */ /* 0x000fe20000100800 */
[----:B------:R-:W-:-:S02]  /*c040*/  IADD3 R4, R162, -0x18, RZ ;  /* 0xffffffe8a2047810 */ /* 0x000fc40007ffe0ff */
[----:B------:R-:W-:Y:S01]  /*c050*/  SEL R2, RZ, 0x1, P5 ;  /* 0x00000001ff027807 */ /* 0x000fe20002800000 */
[----:B------:R-:W-:Y:S01]  /*c060*/  STL [R1+0xafc], R39 ;  /* 0x000afc2701007387 */ /* 0x000fe20000100800 */
[----:B------:R-:W-:Y:S02]  /*c070*/  IADD3 R12, R162, -0x17, RZ ;  /* 0xffffffe9a20c7810 */ /* 0x000fe40007ffe0ff */
[----:B------:R-:W-:Y:S01]  /*c080*/  ISETP.GE.U32.AND P5, PT, R0, 0x7fffffb0, PT ;  /* 0x7fffffb00000780c */ /* 0x000fe20003fa6070 */
[----:B------:R-:W-:Y:S01]  /*c090*/  STL [R1+0xb10], R58 ;  /* 0x000b103a01007387 */ /* 0x000fe20000100800 */
[----:B------:R-:W-:Y:S02]  /*c0a0*/  SEL R3, RZ, 0x1fffe, P6 ;  /* 0x0001fffeff037807 */ /* 0x000fe40003000000 */
[----:B------:R-:W-:Y:S01]  /*c0b0*/  ISETP.GE.U32.AND P6, PT, R4, 0x7fffffa9, PT ;  /* 0x7fffffa90400780c */ /* 0x000fe20003fc6070 */
[----:B------:R-:W-:Y:S01]  /*c0c0*/  STL [R1+0xb04], R201 ;  /* 0x000b04c901007387 */ /* 0x000fe20000100800 */
[----:B------:R-:W-:Y:S01]  /*c0d0*/  IADD3 R0, R162, -0x16, RZ ;  /* 0xffffffeaa2007810 */ /* 0x000fe20007ffe0ff */
[----:B------:R-:W-:Y:S01]  /*c0e0*/  IMAD.IADD R2, R2, 0x1, R3 ;  /* 0x0000000102027824 */ /* 0x000fe200078e0203 */
[----:B------:R-:W-:Y:S01]  /*c0f0*/  SEL R4, RZ, 0x4, P1 ;  /* 0x00000004ff047807 */ /* 0x000fe20000800000 */
[----:B------:R-:W-:Y:S01]  /*c100*/  STL [R1+0xa70], R194 ;  /* 0x000a70c201007387 */ /* 0x000fe20000100800 */
[----:B------:R-:W-:-:S02]  /*c110*/  ISETP.GE.U32.AND P1, PT, R12, 0x7fffffaa, PT ;  /* 0x7fffffaa0c00780c */ /* 0x000fc40003f26070 */
[----:B------:R-:W-:Y:S01]  /*c120*/  IADD3 R64, R162, -0x15, RZ ;  /* 0xffffffeba2407810 */ /* 0x000fe20007ffe0ff */
[----:B------:R-:W-:Y:S01]  /*c130*/  STL [R1+0xb0c], R83 ;  /* 0x000b0c5301007387 */ /* 0x000fe20000100800 */
[----:B------:R-:W-:Y:S02]  /*c140*/  SEL R12, RZ, 0x7fff8, P5 ;  /* 0x0007fff8ff0c7807 */ /* 0x000fe40002800000 */
[----:B------:R-:W-:Y:S01]  /*c150*/  ISETP.GE.U32.AND P5, PT, R0, 0x7fffffab, PT ;  /* 0x7fffffab0000780c */ /* 0x000fe20003fa6070 */
[----:B------:R-:W-:Y:S01]  /*c160*/  STL [R1+0xb18], R218 ;  /* 0x000b18da01007387 */ /* 0x000fe20000100800 */
[----:B------:R-:W-:Y:S02]  /*c170*/  IADD3 R0, R162, -0x1c, RZ ;  /* 0xffffffe4a2007810 */ /* 0x000fe40007ffe0ff */
        /* <DEDUP_REMOVED lines=60> */
[----:B------:R-:W-:Y:S01]  /*c540*/  IMAD.IADD R127, R127, 0x1, R128 ;  /* 0x000000017f7f7824 */ /* 0x000fe200078e0280 */
[----:B------:R-:W-:Y:S01]  /*c550*/  SEL R129, RZ, 0x4, P1 ;  /* 0x00000004ff817807 */ /* 0x000fe20000800000 */
[----:B------:R-:W-:Y:S01]  /*c560*/  IMAD.MOV.U32 R128, RZ, RZ, c[0x0][0x188] ;  /* 0x00006200ff807624 */ /* 0x000fe200078e00ff */
[----:B------:R-:W-:Y:S01]  /*c570*/  ISETP.GE.U32.AND P1, PT, R0, 0x7fffff89, PT ;  /* 0x7fffff890000780c */ /* 0x000fe20003f26070 */
[----:B------:R-:W-:Y:S01]  /*c580*/  STL [R1+0x1398], R90 ;  /* 0x0013985a01007387 */ /* 0x000fe20000100800 */
[----:B------:R-:W-:Y:S01]  /*c590*/  IADD3 R0, R162, -0x36, RZ ;  /* 0xffffffcaa2007810 */ /* 0x000fe20007ffe0ff */
[----:B------:R-:W-:Y:S01]  /*c5a0*/  IMAD R64, R128, 0xf, RZ ;  /* 0x0000000f80407824 */ /* 0x000fe200078e02ff */
        /* <DEDUP_REMOVED lines=15> */
[----:B------:R-:W-:Y:S01]  /*c6a0*/  STL [R1+0x139c], R81 ;  /* 0x00139c5101007387 */ /* 0x000fe20000100800 */
[----:B------:R-:W-:Y:S02]  /*c6b0*/  ISETP.GE.U32.AND P1, PT, R0, 0x7fffff85, PT ;  /* 0x7fffff850000780c */ /* 0x000fe40003f26070 */
[C---:B------:R-:W-:Y:S01]  /*c6c0*/  IADD3 R0, R162.reuse, -0x3a, RZ ;  /* 0xffffffc6a2007810 */ /* 0x040fe20007ffe0ff */
[----:B------:R-:W-:Y:S01]  /*c6d0*/  STL [R1+0x13a8], R114 ;  /* 0x0013a87201007387 */ /* 0x000fe20000100800 */
[----:B------:R-:W-:Y:S02]  /*c6e0*/  SEL R134, RZ, 0x7fff8, P5 ;  /* 0x0007fff8ff867807 */ /* 0x000fe40002800000 */
[----:B------:R-:W-:Y:S01]  /*c6f0*/  ISETP.GE.U32.AND P5, PT, R135, 0x7fffff86, PT ;  /* 0x7fffff868700780c */ /* 0x000fe20003fa6070 */
[----:B------:R-:W-:Y:S01]  /*c700*/  STL [R1+0xa84], R97 ;  /* 0x000a846101007387 */ /* 0x000fe20000100800 */
[----:B------:R-:W-:-:S02]  /*c710*/  IADD3 R137, R162, -0x39, RZ ;  /* 0xffffffc7a2897810 */ /* 0x000fc40007ffe0ff */
        /* <DEDUP_REMOVED lines=43> */
[----:B------:R-:W1:Y:S01]  /*c9d0*/  S2R R143, SR_TID.X ;  /* 0x00000000008f7919 */ /* 0x000e620000002100 */
[----:B------:R-:W-:Y:S02]  /*c9e0*/  ISETP.GE.U32.AND P5, PT, R0, 0x7fffff99, PT ;  /* 0x7fffff990000780c */ /* 0x000fe40003fa6070 */
[----:B------:R-:W-:Y:S01]  /*c9f0*/  IADD3 R0, R162, -0x26, RZ ;  /* 0xffffffdaa2007810 */ /* 0x000fe20007ffe0ff */
        /* <DEDUP_REMOVED lines=17> */
[----:B------:R-:W-:Y:S01]  /*cb10*/  ISETP.GE.U32.AND P5, PT, R0, 0x7fffff95, PT ;  /* 0x7fffff950000780c */ /* 0x000fe20003fa6070 */
[----:B------:R-:W-:Y:S01]  /*cb20*/  IMAD.MOV.U32 R147, RZ, RZ, c[0x0][0x180] ;  /* 0x00006000ff937624 */ /* 0x000fe200078e00ff */
[----:B------:R-:W-:Y:S01]  /*cb30*/  IADD3 R0, R162, -0x2a, RZ ;  /* 0xffffffd6a2007810 */ /* 0x000fe20007ffe0ff */
[----:B------:R-:W-:Y:S01]  /*cb40*/  STL [R1+0x13d4], R113 ;  /* 0x0013d47101007387 */ /* 0x000fe20000100800 */
[----:B------:R-:W-:-:S02]  /*cb50*/  SEL R149, RZ, 0x7fff8, P1 ;  /* 0x0007fff8ff957807 */ /* 0x000fc40000800000 */
[----:B------:R-:W-:Y:S01]  /*cb60*/  ISETP.GE.U32.AND P1, PT, R150, 0x7fffff96, PT ;  /* 0x7fffff969600780c */ /* 0x000fe20003f26070 */
[----:B------:R-:W-:Y:S01]  /*cb70*/  STL [R1+0x13e8], R88 ;  /* 0x0013e85801007387 */ /* 0x000fe20000100800 */
[----:B------:R-:W-:Y:S02]  /*cb80*/  IADD3 R152, R162, -0x29, RZ ;  /* 0xffffffd7a2987810 */ /* 0x000fe40007ffe0ff */
[----:B------:R-:W-:Y:S01]  /*cb90*/  SEL R150, RZ, 0x1, P5 ;  /* 0x00000001ff967807 */ /* 0x000fe20002800000 */
[----:B------:R-:W-:Y:S01]  /*cba0*/  STL [R1+0x13dc], R43 ;  /* 0x0013dc2b01007387 */ /* 0x000fe20000100800 */
[----:B------:R-:W-:Y:S02]  /*cbb0*/  ISETP.GE.U32.AND P5, PT, R0, 0x7fffff97, PT ;  /* 0x7fffff970000780c */ /* 0x000fe40003fa6070 */
[----:B------:R-:W-:Y:S01]  /*cbc0*/  IADD3 R0, R162, -0x30, RZ ;  /* 0xffffffd0a2007810 */ /* 0x000fe20007ffe0ff */
[----:B------:R-:W-:Y:S01]  /*cbd0*/  STL [R1+0xaa0], R212 ;  /* 0x000aa0d401007387 */ /* 0x000fe20000100800 */
[----:B------:R-:W-:-:S02]  /*cbe0*/  SEL R151, RZ, 0x1fffe, P1 ;  /* 0x0001fffeff977807 */ /* 0x000fc40000800000 */
[----:B------:R-:W-:Y:S01]  /*cbf0*/  ISETP.GE.U32.AND P1, PT, R152, 0x7fffff98, PT ;  /* 0x7fffff989800780c */ /* 0x000fe20003f26070 */
[----:B------:R-:W-:Y:S01]  /*cc00*/  STL [R1+0x13e4], R197 ;  /* 0x0013e4c501007387 */ /* 0x000fe20000100800 */
[----:B------:R-:W-:Y:S01]  /*cc10*/  IADD3 R154, R162, -0x2f, RZ ;  /* 0xffffffd1a29a7810 */ /* 0x000fe20007ffe0ff */
[----:B------:R-:W-:Y:S01]  /*cc20*/  IMAD.IADD R150, R150, 0x1, R151 ;  /* 0x0000000196967824 */ /* 0x000fe200078e0297 */
[----:B------:R-:W-:Y:S01]  /*cc30*/  SEL R152, RZ, 0x4, P5 ;  /* 0x00000004ff987807 */ /* 0x000fe20002800000 */
[----:B------:R-:W2:Y:S01]  /*cc40*/  S2R R151, SR_TID.X ;  /* 0x0000000000977919 */ /* 0x000ea20000002100 */
[----:B------:R-:W-:Y:S02]  /*cc50*/  ISETP.GE.U32.AND P5, PT, R0, 0x7fffff91, PT ;  /* 0x7fffff910000780c */ /* 0x000fe40003fa6070 */
        /* <DEDUP_REMOVED lines=9> */
[----:B------:R-:W-:Y:S01]  /*ccf0*/  SEL R155, RZ, 0x1fffe, P1 ;  /* 0x0001fffeff9b7807 */ /* 0x000fe20000800000 */
[----:B------:R-:W-:Y:S01]  /*cd00*/  STL [R1+0x13ec], R215 ;  /* 0x0013ecd701007387 */ /* 0x000fe20000100800 */
[----:B------:R-:W-:-:S02]  /*cd10*/  ISETP.GE.U32.AND P1, PT, R0, 0x7fffff81, PT ;  /* 0x7fffff810000780c */ /* 0x000fc40003f26070 */
[----:B------:R-:W-:Y:S01]  /*cd20*/  IADD3 R162, R162, -0x2d, RZ ;  /* 0xffffffd3a2a27810 */ /* 0x000fe20007ffe0ff */
[----:B------:R-:W-:Y:S01]  /*cd30*/  IMAD.IADD R154, R154, 0x1, R155 ;  /* 0x000000019a9a7824 */ /* 0x000fe200078e029b */
[----:B------:R-:W-:Y:S01]  /*cd40*/  SEL R3, RZ, 0x1, P1 ;  /* 0x00000001ff037807 */ /* 0x000fe20000800000 */
[----:B------:R-:W-:Y:S01]  /*cd50*/  STL [R1+0x1400], R196 ;  /* 0x001400c401007387 */ /* 0x000fe20000100800 */
[----:B------:R-:W-:Y:S02]  /*cd60*/  SEL R0, RZ, 0x4, P5 ;  /* 0x00000004ff007807 */ /* 0x000fe40002800000 */
[----:B------:R-:W-:Y:S01]  /*cd70*/  LOP3.LUT R2, R2, 0x3, RZ, 0xc0, !PT ;  /* 0x0000000302027812 */ /* 0x000fe200078ec0ff */
[----:B------:R-:W-:Y:S01]  /*cd80*/  IMAD.IADD R3, R3, 0x1, R139 ;  /* 0x0000000103037824 */ /* 0x000fe200078e028b */
[----:B------:R-:W-:Y:S01]  /*cd90*/  ISETP.GE.U32.AND P5, PT, R162, 0x7fffff94, PT ;  /* 0x7fffff94a200780c */ /* 0x000fe20003fa6070 */
[----:B------:R-:W-:Y:S01]  /*cda0*/  STL [R1+0x13f4], R100 ;  /* 0x0013f46401007387 */ /* 0x000fe20000100800 */
[----:B------:R-:W-:Y:S01]  /*cdb0*/  IADD3 R4, R2, R12, R4 ;  /* 0x0000000c02047210 */ /* 0x000fe20007ffe004 */
[----:B------:R-:W-:Y:S01]  /*cdc0*/  IMAD R12, R128, 0xf0, RZ ;  /* 0x000000f0800c7824 */ /* 0x000fe200078e02ff */
[----:B------:R-:W-:Y:S01]  /*cdd0*/  LOP3.LUT R3, R3, 0x3, RZ, 0xc0, !PT ;  /* 0x0000000303037812 */ /* 0x000fe200078ec0ff */
[----:B------:R-:W-:Y:S01]  /*cde0*/  STL [R1+0xaa8], R94 ;  /* 0x000aa85e01007387 */ /* 0x000fe20000100800 */
[----:B------:R-:W-:-:S02]  /*cdf0*/  SEL R162, RZ, 0x1, P6 ;  /* 0x00000001ffa27807 */ /* 0x000fc40003000000 */
[----:B------:R-:W-:Y:S01]  /*ce00*/  IADD3 R140, R3, R141, R140 ;  /* 0x0000008d038c7210 */ /* 0x000fe20007ffe08c */
[----:B------:R-:W-:Y:S01]  /*ce10*/  IMAD R3, R128, 0x3c, RZ ;  /* 0x0000003c80037824 */ /* 0x000fe200078e02ff */
[----:B------:R-:W-:Y:S01]  /*ce20*/  SEL R2, RZ, 0x7fff8, P5 ;  /* 0x0007fff8ff027807 */ /* 0x000fe20002800000 */
[----:B------:R-:W-:Y:S01]  /*ce30*/  IMAD.IADD R124, R162, 0x1, R124 ;  /* 0x00000001a27c7824 */ /* 0x000fe200078e027c */
[----:B------:R-:W-:Y:S01]  /*ce40*/  LOP3.LUT R127, R127, 0x3, RZ, 0xc0, !PT ;  /* 0x000000037f7f7812 */ /* 0x000fe200078ec0ff */
[----:B------:R-:W-:Y:S01]  /*ce50*/  STL [R1+0x13fc], R53 ;  /* 0x0013fc3501007387 */ /* 0x000fe20000100800 */
[----:B------:R-:W-:Y:S02]  /*ce60*/  LOP3.LUT R154, R154, 0x3, RZ, 0xc0, !PT ;  /* 0x000000039a9a7812 */ /* 0x000fe400078ec0ff */
[----:B------:R-:W-:Y:S01]  /*ce70*/  IADD3 R121, P5, R3, R252, RZ ;  /* 0x000000fc03797210 */ /* 0x000fe20007fbe0ff */
[----:B------:R-:W-:Y:S01]  /*ce80*/  STL [R1+0x1408], R214 ;  /* 0x001408d601007387 */ /* 0x000fe20000100800 */
[----:B------:R-:W-:-:S02]  /*ce90*/  LOP3.LUT R131, R131, 0x3, RZ, 0xc0, !PT ;  /* 0x0000000383837812 */ /* 0x000fc400078ec0ff */
[----:B------:R-:W-:Y:S01]  /*cea0*/  IADD3 R129, R127, R130, R129 ;  /* 0x000000827f817210 */ /* 0x000fe20007ffe081 */
[----:B------:R-:W-:Y:S01]  /*ceb0*/  STL [R1+0xaa4], R203 ;  /* 0x000aa4cb01007387 */ /* 0x000fe20000100800 */
[----:B------:R-:W-:Y:S01]  /*cec0*/  IADD3 R0, R154, R2, R0 ;  /* 0x000000029a007210 */ /* 0x000fe20007ffe000 */
[----:B------:R-:W-:Y:S01]  /*ced0*/  IMAD R2, R128, 0xf4, RZ ;  /* 0x000000f480027824 */ /* 0x000fe200078e02ff */
[----:B------:R-:W-:Y:S01]  /*cee0*/  LEA.HI.X.SX32 R132, R64, R9, 0x2, P5 ;  /* 0x0000000940847211 */ /* 0x000fe200028f16ff */
[----:B------:R-:W-:Y:S01]  /*cef0*/  IMAD R64, R128, 0x3d, RZ ;  /* 0x0000003d80407824 */ /* 0x000fe200078e02ff */
[----:B------:R-:W-:Y:S01]  /*cf00*/  LOP3.LUT R120, R120, 0x3, RZ, 0xc0, !PT ;  /* 0x0000000378787812 */ /* 0x000fe200078ec0ff */
[----:B------:R-:W-:Y:S01]  /*cf10*/  STL [R1+0x1410], R99 ;  /* 0x0014106301007387 */ /* 0x000fe20000100800 */
[----:B------:R-:W-:Y:S01]  /*cf20*/  IADD3 R127, P5, R12, R252, RZ ;  /* 0x000000fc0c7f7210 */ /* 0x000fe20007fbe0ff */
[----:B------:R-:W-:Y:S01]  /*cf30*/  IMAD R12, R128, 0xf8, RZ ;  /* 0x000000f8800c7824 */ /* 0x000fe200078e02ff */
[----:B------:R-:W-:Y:S01]  /*cf40*/  LOP3.LUT R13, R13, 0x3, RZ, 0xc0, !PT ;  /* 0x000000030d0d7812 */ /* 0x000fe200078ec0ff */
[----:B------:R-:W-:Y:S01]  /*cf50*/  STL [R1+0x1404], R35 ;  /* 0x0014042301007387 */ /* 0x000fe20000100800 */
[----:B------:R-:W-:-:S02]  /*cf60*/  IADD3 R131, R131, R134, R133 ;  /* 0x0000008683837210 */ /* 0x000fc40007ffe085 */
[----:B------:R-:W-:Y:S01]  /*cf70*/  IADD3 R120, R120, R123, R122 ;  /* 0x0000007b78787210 */ /* 0x000fe20007ffe07a */
[----:B------:R-:W-:Y:S01]  /*cf80*/  STL [R1+0x1418], R54 ;  /* 0x0014183601007387 */ /* 0x000fe20000100800 */
[----:B------:R-:W-:Y:S01]  /*cf90*/  LOP3.LUT R124, R124, 0x3, RZ, 0xc0, !PT ;  /* 0x000000037c7c7812 */ /* 0x000fe200078ec0ff */
[----:B------:R-:W-:Y:S01]  /*cfa0*/  IMAD.SHL.U32 R131, R131, 0x100, RZ ;  /* 0x0000010083837824 */ /* 0x000fe200078e00ff */
[----:B------:R-:W-:Y:S01]  /*cfb0*/  LEA.HI.X.SX32 R133, R3, R9, 0x2, P5 ;  /* 0x0000000903857211 */ /* 0x000fe200028f16ff */
[----:B------:R-:W-:Y:S01]  /*cfc0*/  IMAD R3, R128, 0x3e, RZ ;  /* 0x0000003e80037824 */ /* 0x000fe200078e02ff */
[----:B------:R-:W-:Y:S01]  /*cfd0*/  IADD3 R123, P5, R2, R252, RZ ;  /* 0x000000fc027b7210 */ /* 0x000fe20007fbe0ff */
[----:B------:R-:W-:Y:S01]  /*cfe0*/  STL [R1+0x140c], R205 ;  /* 0x00140ccd01007387 */ /* 0x000fe20000100800 */
[----:B------:R-:W-:Y:S02]  /*cff0*/  IADD3 R13, R13, R119, R118 ;  /* 0x000000770d0d7210 */ /* 0x000fe40007ffe076 */
[----:B------:R-:W-:Y:S01]  /*d000*/  IADD3 R124, R124, R126, R125 ;  /* 0x0000007e7c7c7210 */ /* 0x000fe20007ffe07d */
[----:B------:R-:W-:Y:S01]  /*d010*/  STL [R1+0x1414], R87 ;  /* 0x0014145701007387 */ /* 0x000fe20000100800 */
[-C--:B------:R-:W-:Y:S01]  /*d020*/  LEA.HI.X.SX32 R125, R64, R9.reuse, 0x2, P5 ;  /* 0x00000009407d7211 */ /* 0x080fe200028f16ff */
[----:B------:R-:W-:Y:S01]  /*d030*/  IMAD.SHL.U32 R2, R13, 0x100, RZ ;  /* 0x000001000d027824 */ /* 0x000fe200078e00ff */
[-C--:B------:R-:W-:Y:S01]  /*d040*/  IADD3 R136, P5, R12, R252.reuse, RZ ;  /* 0x000000fc0c887210 */ /* 0x080fe20007fbe0ff */
[----:B------:R-:W-:Y:S01]  /*d050*/  IMAD.SHL.U32 R12, R128, 0x2, RZ ;  /* 0x00000002800c7824 */ /* 0x000fe200078e00ff */
[----:B------:R-:W-:Y:S01]  /*d060*/  LOP3.LUT R142, R142, 0x3, RZ, 0xc0, !PT ;  /* 0x000000038e8e7812 */ /* 0x000fe200078ec0ff */
[----:B------:R-:W-:Y:S01]  /*d070*/  IMAD.MOV.U32 R13, RZ, RZ, R9 ;  /* 0x000000ffff0d7224 */ /* 0x000fe200078e0009 */
[----:B------:R-:W-:Y:S01]  /*d080*/  LEA.HI.X.SX32 R139, R3, R9, 0x2, P5 ;  /* 0x00000009038b7211 */ /* 0x000fe200028f16ff */
[C---:B------:R-:W-:Y:S01]  /*d090*/  IMAD.SHL.U32 R3, R128.reuse, 0x4, RZ ;  /* 0x0000000480037824 */ /* 0x040fe200078e00ff */
[----:B------:R-:W-:Y:S01]  /*d0a0*/  LEA R155, P5, R128, R252, 0x3 ;  /* 0x000000fc809b7211 */ /* 0x000fe200078a18ff */
[----:B------:R-:W-:Y:S01]  /*d0b0*/  STL [R1+0xab0], R121 ;  /* 0x000ab07901007387 */ /* 0x000fe20000100800 */
[----:B------:R-:W-:-:S02]  /*d0c0*/  LOP3.LUT R2, R2, 0xf00, RZ, 0xe2, !PT ;  /* 0x00000f0002027812 */ /* 0x000fc400078ee2ff */
[-C--:B------:R-:W-:Y:S01]  /*d0d0*/  LEA.HI.X.SX32 R119, R12, R9.reuse, 0x2, P5 ;  /* 0x000000090c777211 */ /* 0x080fe200028f16ff */
[----:B------:R-:W-:Y:S01]  /*d0e0*/  IMAD.SHL.U32 R12, R128, 0x20, RZ ;  /* 0x00000020800c7824 */ /* 0x000fe200078e00ff */
[-C--:B------:R-:W-:Y:S01]  /*d0f0*/  IADD3 R126, P5, R3, R252.reuse, RZ ;  /* 0x000000fc037e7210 */ /* 0x080fe20007fbe0ff */
[----:B------:R-:W-:Y:S01]  /*d100*/  IMAD R4, R4, 0x1000, R2 ;  /* 0x0000100004047824 */ /* 0x000fe200078e0202 */
[----:B------:R-:W-:Y:S01]  /*d110*/  LOP3.LUT R2, R131, 0xf00, RZ, 0xe2, !PT ;  /* 0x00000f0083027812 */ /* 0x000fe200078ee2ff */
[----:B------:R-:W-:Y:S01]  /*d120*/  STL [R1+0xaac], R132 ;  /* 0x000aac8401007387 */ /* 0x000fe20000100800 */
[C---:B------:R-:W-:Y:S02]  /*d130*/  LEA.HI.X.SX32 R130, R128.reuse, R9, 0x2, P5 ;  /* 0x0000000980827211 */ /* 0x040fe400028f16ff */
[-C--:B------:R-:W-:Y:S01]  /*d140*/  LEA R118, P5, R128, R252.reuse, 0x4 ;  /* 0x000000fc80767211 */ /* 0x080fe200078a20ff */
[----:B------:R-:W-:Y:S01]  /*d150*/  IMAD R129, R129, 0x1000, R2 ;  /* 0x0000100081817824 */ /* 0x000fe200078e0202 */
[----:B------:R-:W-:Y:S01]  /*d160*/  IADD3 R144, R142, R145, R144 ;  /* 0x000000918e907210 */ /* 0x000fe20007ffe090 */
[C---:B------:R-:W-:Y:S01]  /*d170*/  IMAD.SHL.U32 R2, R128.reuse, 0x8, RZ ;  /* 0x0000000880027824 */ /* 0x040fe200078e00ff */
[----:B------:R-:W-:Y:S01]  /*d180*/  LEA.HI.X.SX32 R142, R3, R9, 0x2, P5 ;  /* 0x00000009038e7211 */ /* 0x000fe200028f16ff */
[C---:B------:R-:W-:Y:S01]  /*d190*/  IMAD.SHL.U32 R3, R128.reuse, 0x10, RZ ;  /* 0x0000001080037824 */ /* 0x040fe200078e00ff */
[----:B------:R-:W-:Y:S01]  /*d1a0*/  LOP3.LUT R135, R135, 0x3, RZ, 0xc0, !PT ;  /* 0x0000000387877812 */ /* 0x000fe200078ec0ff */
[----:B------:R-:W-:Y:S01]  /*d1b0*/  STL [R1+0x1420], R127 ;  /* 0x0014207f01007387 */ /* 0x000fe20000100800 */
[----:B------:R-:W-:-:S02]  /*d1c0*/  LEA R141, P5, R128, R252, 0x5 ;  /* 0x000000fc808d7211 */ /* 0x000fc400078a28ff */
[----:B------:R-:W-:Y:S01]  /*d1d0*/  IADD3 R135, R135, R138, R137 ;  /* 0x0000008a87877210 */ /* 0x000fe20007ffe089 */
[----:B------:R-:W-:Y:S01]  /*d1e0*/  STL [R1+0x141c], R133 ;  /* 0x00141c8501007387 */ /* 0x000fe20000100800 */
[----:B------:R-:W-:Y:S02]  /*d1f0*/  LOP3.LUT R146, R146, 0x3, RZ, 0xc0, !PT ;  /* 0x0000000392927812 */ /* 0x000fe400078ec0ff */
[----:B------:R-:W-:Y:S01]  /*d200*/  LEA.HI.X.SX32 R145, R2, R9, 0x2, P5 ;  /* 0x0000000902917211 */ /* 0x000fe200028f16ff */
[----:B------:R-:W-:Y:S01]  /*d210*/  STL [R1+0x1428], R123 ;  /* 0x0014287b01007387 */ /* 0x000fe20000100800 */
[----:B--2---:R-:W-:Y:S02]  /*d220*/  LOP3.LUT R162, R151, 0x3f, RZ, 0xc0, !PT ;  /* 0x0000003f97a27812 */ /* 0x004fe400078ec0ff */
[----:B------:R-:W-:Y:S01]  /*d230*/  LEA R137, P5, R128, R252, 0x6 ;  /* 0x000000fc80897211 */ /* 0x000fe200078a30ff */
[----:B------:R-:W-:Y:S01]  /*d240*/  STL [R1+0x1424], R125 ;  /* 0x0014247d01007387 */ /* 0x000fe20000100800 */
[----:B------:R-:W-:Y:S01]  /*d250*/  LOP3.LUT R150, R150, 0x3, RZ, 0xc0, !PT ;  /* 0x0000000396967812 */ /* 0x000fe200078ec0ff */
[----:B------:R-:W-:Y:S01]  /*d260*/  IMAD R2, R162, c[0x0][0x18c], RZ ;  /* 0x00006300a2027a24 */ /* 0x000fe200078e02ff */
[----:B------:R-:W-:Y:S01]  /*d270*/  IADD3 R148, R146, R149, R148 ;  /* 0x0000009592947210 */ /* 0x000fe20007ffe094 */
[----:B------:R-:W-:Y:S01]  /*d280*/  STL [R1+0x1430], R136 ;  /* 0x0014308801007387 */ /* 0x000fe20000100800 */
[----:B------:R-:W-:-:S02]  /*d290*/  LOP3.LUT R124, R124, 0xf, RZ, 0xc0, !PT ;  /* 0x0000000f7c7c7812 */ /* 0x000fc400078ec0ff */
[----:B------:R-:W-:Y:S01]  /*d2a0*/  LEA.HI.X.SX32 R138, R3, R9, 0x2, P5 ;  /* 0x00000009038a7211 */ /* 0x000fe200028f16ff */
[----:B------:R-:W-:Y:S01]  /*d2b0*/  IMAD.SHL.U32 R148, R148, 0x100, RZ ;  /* 0x0000010094947824 */ /* 0x000fe200078e00ff */
[----:B------:R-:W-:Y:S01]  /*d2c0*/  LEA R122, P5, R128, R252, 0x7 ;  /* 0x000000fc807a7211 */ /* 0x000fe200078a38ff */
[----:B------:R-:W-:Y:S01]  /*d2d0*/  IMAD R120, R120, 0x10, R124 ;  /* 0x0000001078787824 */ /* 0x000fe200078e027c */
[----:B------:R-:W-:Y:S01]  /*d2e0*/  IADD3 R150, R150, R153, R152 ;  /* 0x0000009996967210 */ /* 0x000fe20007ffe098 */
[----:B------:R-:W-:Y:S01]  /*d2f0*/  STL [R1+0x142c], R139 ;  /* 0x00142c8b01007387 */ /* 0x000fe20000100800 */
[----:B------:R-:W-:Y:S02]  /*d300*/  LOP3.LUT R140, R140, 0xf, RZ, 0xc0, !PT ;  /* 0x0000000f8c8c7812 */ /* 0x000fe400078ec0ff */
[----:B------:R-:W-:Y:S01]  /*d310*/  LOP3.LUT R0, R0, 0xf, RZ, 0xc0, !PT ;  /* 0x0000000f00007812 */ /* 0x000fe200078ec0ff */
[----:B------:R-:W-:Y:S01]  /*d320*/  STL [R1+0xa48], R155 ;  /* 0x000a489b01007387 */ /* 0x000fe20000100800 */
[----:B------:R-:W-:Y:S01]  /*d330*/  LEA.HI.X.SX32 R134, R12, R9, 0x2, P5 ;  /* 0x000000090c867211 */ /* 0x000fe200028f16ff */
[----:B------:R-:W-:Y:S01]  /*d340*/  IMAD R135, R135, 0x10, R140 ;  /* 0x0000001087877824 */ /* 0x000fe200078e028c */
[----:B------:R-:W-:Y:S01]  /*d350*/  LEA R3, P5, R2, c[0x0][0x168], 0x2 ;  /* 0x00005a0002037a11 */ /* 0x000fe200078a10ff */
[----:B------:R-:W-:Y:S01]  /*d360*/  IMAD R0, R150, 0x10, R0 ;  /* 0x0000001096007824 */ /* 0x000fe200078e0200 */
[----:B------:R-:W-:Y:S01]  /*d370*/  IADD3 R12, R147, -0x2, RZ ;  /* 0xfffffffe930c7810 */ /* 0x000fe20007ffe0ff */
[----:B------:R-:W-:Y:S01]  /*d380*/  STL [R1+0xa44], R119 ;  /* 0x000a447701007387 */ /* 0x000fe20000100800 */
[----:B-1----:R-:W-:-:S02]  /*d390*/  LOP3.LUT R143, R143, 0x7f, RZ, 0xc0, !PT ;  /* 0x0000007f8f8f7812 */ /* 0x002fc400078ec0ff */
[----:B------:R-:W-:Y:S01]  /*d3a0*/  LOP3.LUT R148, R148, 0xf00, RZ, 0xe2, !PT ;  /* 0x00000f0094947812 */ /* 0x000fe200078ee2ff */
[----:B------:R-:W-:Y:S01]  /*d3b0*/  STL [R1+0xa40], R126 ;  /* 0x000a407e01007387 */ /* 0x000fe20000100800 */
[----:B------:R-:W-:Y:S01]  /*d3c0*/  LOP3.LUT R120, R120, 0xff, RZ, 0xc0, !PT ;  /* 0x000000ff78787812 */ /* 0x000fe200078ec0ff */
[----:B------:R-:W-:Y:S01]  /*d3d0*/  IMAD.SHL.U32 R143, R143, 0x4, RZ ;  /* 0x000000048f8f7824 */ /* 0x000fe200078e00ff */
[----:B------:R-:W-:Y:S01]  /*d3e0*/  LEA.HI.X.SX32 R2, R2, c[0x0][0x16c], 0x2, P5 ;  /* 0x00005b0002027a11 */ /* 0x000fe200028f16ff */
[----:B------:R-:W-:Y:S01]  /*d3f0*/  IMAD R144, R144, 0x1000, R148 ;  /* 0x0000100090907824 */ /* 0x000fe200078e0294 */
[----:B------:R-:W-:Y:S01]  /*d400*/  ISETP.GE.U32.AND P5, PT, R12, 0x7fffffbf, PT ;  /* 0x7fffffbf0c00780c */ /* 0x000fe20003fa6070 */
[----:B------:R-:W-:Y:S01]  /*d410*/  IMAD.MOV.U32 R12, RZ, RZ, R252 ;  /* 0x000000ffff0c7224 */ /* 0x000fe200078e00fc */
[----:B------:R-:W-:Y:S01]  /*d420*/  LOP3.LUT R135, R135, 0xff, RZ, 0xc0, !PT ;  /* 0x000000ff87877812 */ /* 0x000fe200078ec0ff */
[----:B------:R-:W-:Y:S01]  /*d430*/  IMAD.IADD R4, R4, 0x1, R120 ;  /* 0x0000000104047824 */ /* 0x000fe200078e0278 */
[----:B------:R-:W-:Y:S01]  /*d440*/  LOP3.LUT R0, R0, 0xff, RZ, 0xc0, !PT ;  /* 0x000000ff00007812 */ /* 0x000fe200078ec0ff */
[----:B------:R-:W-:Y:S02]  /*d450*/  STL [R1+0xa3c], R130 ;  /* 0x000a3c8201007387 */ /* 0x000fe40000100800 */
[----:B------:R-:W-:Y:S01]  /*d460*/  IMAD.IADD R129, R129, 0x1, R135 ;  /* 0x0000000181817824 */ /* 0x000fe200078e0287 */
[----:B------:R-:W-:Y:S01]  /*d470*/  LOP3.LUT R64, R4, 0xffff, RZ, 0xc0, !PT ;  /* 0x0000ffff04407812 */ /* 0x000fe200078ec0ff */
[----:B------:R1:W-:Y:S01]  /*d480*/  LDGSTS.E [R143+0x20000], [R12.64], !P0 ;  /* 0x200000000c8f7fae */ /* 0x0003e2000c121846 */
[----:B------:R-:W-:-:S03]  /*d490*/  IMAD.IADD R0, R144, 0x1, R0 ;  /* 0x0000000190007824 */ /* 0x000fc600078e0200 */
[----:B------:R2:W-:Y:S02]  /*d4a0*/  STL [R1+0xa58], R118 ;  /* 0x000a587601007387 */ /* 0x0005e40000100800 */
[----:B------:R-:W-:Y:S02]  /*d4b0*/  PRMT R4, R129, 0x5410, R0 ;  /* 0x0000541081047816 */ /* 0x000fe40000000000 */
[----:B------:R-:W-:Y:S01]  /*d4c0*/  SHF.R.U32.HI R0, RZ, 0xf, R64 ;  /* 0x0000000fff007819 */ /* 0x000fe20000011640 */
[----:B------:R-:W-:Y:S01]  /*d4d0*/  STL [R1+0xa54], R142 ;  /* 0x000a548e01007387 */ /* 0x000fe20000100800 */
[----:B-1----:R-:W-:Y:S02]  /*d4e0*/  IMAD.MOV.U32 R12, RZ, RZ, R118 ;  /* 0x000000ffff0c7224 */ /* 0x002fe400078e0076 */
[----:B------:R-:W-:Y:S01]  /*d4f0*/  LOP3.LUT P0, RZ, R0, 0x1, RZ, 0xc0, !PT ;  /* 0x0000000100ff7812 */ /* 0x000fe2000780c0ff */
[----:B------:R-:W-:Y:S01]  /*d500*/  IMAD.MOV.U32 R13, RZ, RZ, R142 ;  /* 0x000000ffff0d7224 */ /* 0x000fe200078e008e */
[--C-:B------:R-:W-:Y:S01]  /*d510*/  SHF.R.U32.HI R0, RZ, 0xb, R64.reuse ;  /* 0x0000000bff007819 */ /* 0x100fe20000011640 */
[----:B------:R-:W-:Y:S01]  /*d520*/  STL [R1+0xa78], R141 ;  /* 0x000a788d01007387 */ /* 0x000fe20000100800 */
[----:B--2---:R-:W-:-:S03]  /*d530*/  SHF.R.U32.HI R118, RZ, 0x7, R64 ;  /* 0x00000007ff767819 */ /* 0x004fc60000011640 */
[----:B------:R1:W-:Y:S01]  /*d540*/  LDGSTS.E [R143+0x20800], [R12.64], !P2 ;  /* 0x208000000c8f7fae */ /* 0x0003e2000d121846 */
[----:B------:R-:W-:Y:S02]  /*d550*/  LOP3.LUT P2, RZ, R0, 0x1, RZ, 0xc0, !PT ;  /* 0x0000000100ff7812 */ /* 0x000fe4000784c0ff */
[----:B------:R-:W-:Y:S01]  /*d560*/  SHF.R.U32.HI R0, RZ, 0x3, R64 ;  /* 0x00000003ff007819 */ /* 0x000fe20000011640 */
[----:B------:R-:W-:Y:S04]  /*d570*/  STL [R1+0xa74], R145 ;  /* 0x000a749101007387 */ /* 0x000fe80000100800 */
[----:B------:R-:W-:Y:S01]  /*d580*/  STL [R1+0xab8], R137 ;  /* 0x000ab88901007387 */ /* 0x000fe20000100800 */
[----:B-1----:R-:W-:-:S03]  /*d590*/  IMAD.MOV.U32 R12, RZ, RZ, R141 ;  /* 0x000000ffff0c7224 */ /* 0x002fc600078e008d */
[----:B------:R-:W-:Y:S01]  /*d5a0*/  STL [R1+0xab4], R138 ;  /* 0x000ab48a01007387 */ /* 0x000fe20000100800 */
[----:B------:R-:W-:-:S03]  /*d5b0*/  IMAD.MOV.U32 R13, RZ, RZ, R145 ;  /* 0x000000ffff0d7224 */ /* 0x000fc600078e0091 */
[----:B------:R1:W-:Y:S04]  /*d5c0*/  STL [R1+0x1368], R122 ;  /* 0x0013687a01007387 */ /* 0x0003e80000100800 */
[----:B------:R2:W-:Y:S01]  /*d5d0*/  LDGSTS.E [R143+0x21000], [R12.64], !P3 ;  /* 0x210000000c8f7fae */ /* 0x0005e2000d921846 */
[----:B------:R-:W-:Y:S02]  /*d5e0*/  LOP3.LUT P3, RZ, R118, 0x1, RZ, 0xc0, !PT ;  /* 0x0000000176ff7812 */ /* 0x000fe4000786c0ff */
[----:B------:R-:W-:Y:S01]  /*d5f0*/  LOP3.LUT R120, R143, 0x40, RZ, 0x3c, !PT ;  /* 0x000000408f787812 */ /* 0x000fe200078e3cff */
[----:B------:R-:W-:Y:S01]  /*d600*/  STL [R1+0xb34], R134 ;  /* 0x000b348601007387 */ /* 0x000fe20000100800 */
[----:B--2---:R-:W-:Y:S02]  /*d610*/  IMAD.MOV.U32 R12, RZ, RZ, R220 ;  /* 0x000000ffff0c7224 */ /* 0x004fe400078e00dc */
[----:B------:R-:W-:Y:S01]  /*d620*/  IMAD.MOV.U32 R13, RZ, RZ, R29 ;  /* 0x000000ffff0d7224 */ /* 0x000fe200078e001d */
[----:B------:R-:W-:Y:S01]  /*d630*/  SHF.R.U64 R118, R4, 0x1f, RZ ;  /* 0x0000001f04767819 */ /* 0x000fe200000012ff */
[----:B------:R2:W5:Y:S04]  /*d640*/  LDL.LU R29, [R1+0x15e4] ;  /* 0x0015e400011d7983 */ /* 0x0005680000300800 */
[----:B------:R3:W-:Y:S01]  /*d650*/  LDGSTS.E [R143+0x21800], [R12.64], !P4 ;  /* 0x218000000c8f7fae */ /* 0x0007e2000e121846 */
[----:B------:R-:W-:-:S03]  /*d660*/  LOP3.LUT P4, RZ, R0, 0x1, RZ, 0xc0, !PT ;  /* 0x0000000100ff7812 */ /* 0x000fc6000788c0ff */
[----:B------:R2:W5:Y:S01]  /*d670*/  LDL.LU R220, [R1+0x15e0] ;  /* 0x0015e00001dc7983 */ /* 0x0005620000300800 */
[----:B------:R-:W-:Y:S01]  /*d680*/  SHF.R.U64 R0, R4, 0x1b, RZ ;  /* 0x0000001b04007819 */ /* 0x000fe200000012ff */
[----:B---3--:R-:W-:Y:S02]  /*d690*/  IMAD.MOV.U32 R12, RZ, RZ, R137 ;  /* 0x000000ffff0c7224 */ /* 0x008fe400078e0089 */
[----:B------:R-:W-:-:S05]  /*d6a0*/  IMAD.MOV.U32 R13, RZ, RZ, R138 ;  /* 0x000000ffff0d7224 */ /* 0x000fca00078e008a */
[----:B------:R3:W-:Y:S01]  /*d6b0*/  LDGSTS.E [R143+0x22000], [R12.64], P0 ;  /* 0x220000000c8f7fae */ /* 0x0007e20008121846 */
[----:B------:R-:W-:Y:S01]  /*d6c0*/  LOP3.LUT P0, RZ, R118, 0x1, RZ, 0xc0, !PT ;  /* 0x0000000176ff7812 */ /* 0x000fe2000780c0ff */
[----:B---3--:R-:W-:Y:S02]  /*d6d0*/  IMAD.MOV.U32 R12, RZ, RZ, R30 ;  /* 0x000000ffff0c7224 */ /* 0x008fe400078e001e */
[----:B------:R-:W-:Y:S01]  /*d6e0*/  IMAD.MOV.U32 R13, RZ, RZ, R117 ;  /* 0x000000ffff0d7224 */ /* 0x000fe200078e0075 */
[----:B------:R-:W-:Y:S01]  /*d6f0*/  SHF.R.U64 R118, R4, 0x17, RZ ;  /* 0x0000001704767819 */ /* 0x000fe200000012ff */
[----:B------:R2:W5:Y:S04]  /*d700*/  LDL.LU R117, [R1+0x15dc] ;  /* 0x0015dc0001757983 */ /* 0x0005680000300800 */
[----:B------:R3:W-:Y:S01]  /*d710*/  LDGSTS.E [R143+0x22800], [R12.64], P2 ;  /* 0x228000000c8f7fae */ /* 0x0007e20009121846 */
[----:B------:R-:W-:-:S03]  /*d720*/  LOP3.LUT P2, RZ, R0, 0x1, RZ, 0xc0, !PT ;  /* 0x0000000100ff7812 */ /* 0x000fc6000784c0ff */
[----:B------:R2:W5:Y:S01]  /*d730*/  LDL.LU R30, [R1+0x15d8] ;  /* 0x0015d800011e7983 */ /* 0x0005620000300800 */
        /* <DEDUP_REMOVED lines=24> */
[----:B------:R-:W-:-:S02]  /*d8c0*/  LOP3.LUT P2, RZ, R0, 0x1, RZ, 0xc0, !PT ;  /* 0x0000000100ff7812 */ /* 0x000fc4000784c0ff */
[----:B-1----:R-:W-:Y:S01]  /*d8d0*/  LOP3.LUT R122, R143, 0x20, RZ, 0x3c, !PT ;  /* 0x000000208f7a7812 */ /* 0x002fe200078e3cff */
        /* <DEDUP_REMOVED lines=8> */
[----:B-1----:R-:W-:Y:S02]  /*d960*/  IMAD.MOV.U32 R12, RZ, RZ, R216 ;  /* 0x000000ffff0c7224 */ /* 0x002fe400078e00d8 */
[----:B------:R-:W-:Y:S01]  /*d970*/  IMAD.MOV.U32 R13, RZ, RZ, R33 ;  /* 0x000000ffff0d7224 */ /* 0x000fe200078e0021 */
[----:B------:R-:W-:Y:S01]  /*d980*/  IADD3 R118, R147, -0x6, RZ ;  /* 0xfffffffa93767810 */ /* 0x000fe20007ffe0ff */
        /* <DEDUP_REMOVED lines=8> */
[----:B------:R1:W-:Y:S04]  /*da10*/  LDGSTS.E [R143+0x26000], [R12.64], P0 ;  /* 0x260000000c8f7fae */ /* 0x0003e80008121846 */
[----:B------:R2:W5:Y:S01]  /*da20*/  LDL.LU R34, [R1+0x15a8] ;  /* 0x0015a80001227983 */ /* 0x0005620000300800 */
[----:B------:R-:W-:-:S02]  /*da30*/  ISETP.GE.U32.AND P0, PT, R118, 0x7fffffbb, PT ;  /* 0x7fffffbb7600780c */ /* 0x000fc40003f06070 */
[----:B------:R-:W-:Y:S01]  /*da40*/  IADD3 R118, R147, -0xa, RZ ;  /* 0xfffffff693767810 */ /* 0x000fe20007ffe0ff */
[----:B-1----:R-:W-:Y:S02]  /*da50*/  IMAD.MOV.U32 R12, RZ, RZ, R112 ;  /* 0x000000ffff0c7224 */ /* 0x002fe400078e0070 */
[----:B------:R-:W-:Y:S02]  /*da60*/  IMAD.MOV.U32 R13, RZ, RZ, R215 ;  /* 0x000000ffff0d7224 */ /* 0x000fe400078e00d7 */
[----:B------:R2:W5:Y:S04]  /*da70*/  LDL.LU R215, [R1+0x15a4] ;  /* 0x0015a40001d77983 */ /* 0x0005680000300800 */
[----:B------:R1:W-:Y:S04]  /*da80*/  LDGSTS.E [R143+0x26800], [R12.64], P2 ;  /* 0x268000000c8f7fae */ /* 0x0003e80009121846 */
[----:B------:R2:W5:Y:S01]  /*da90*/  LDL.LU R112, [R1+0x15a0] ;  /* 0x0015a00001707983 */ /* 0x0005620000300800 */
[----:B------:R-:W-:Y:S01]  /*daa0*/  ISETP.GE.U32.AND P2, PT, R118, 0x7fffffb7, PT ;  /* 0x7fffffb77600780c */ /* 0x000fe20003f46070 */
[----:B-1----:R-:W-:-:S02]  /*dab0*/  IMAD.MOV.U32 R12, RZ, RZ, R214 ;  /* 0x000000ffff0c7224 */ /* 0x002fc400078e00d6 */
[----:B------:R-:W-:Y:S01]  /*dac0*/  IMAD.MOV.U32 R13, RZ, RZ, R35 ;  /* 0x000000ffff0d7224 */ /* 0x000fe200078e0023 */
[----:B------:R-:W-:Y:S01]  /*dad0*/  IADD3 R118, R147, -0x3, RZ ;  /* 0xfffffffd93767810 */ /* 0x000fe20007ffe0ff */
[----:B------:R2:W5:Y:S04]  /*dae0*/  LDL.LU R35, [R1+0x159c] ;  /* 0x00159c0001237983 */ /* 0x0005680000300800 */
[----:B------:R1:W-:Y:S04]  /*daf0*/  LDGSTS.E [R143+0x27000], [R12.64], P3 ;  /* 0x270000000c8f7fae */ /* 0x0003e80009921846 */
[----:B------:R2:W5:Y:S01]  /*db00*/  LDL.LU R214, [R1+0x1598] ;  /* 0x0015980001d67983 */ /* 0x0005620000300800 */
[----:B------:R-:W-:-:S02]  /*db10*/  ISETP.GE.U32.AND P3, PT, R0, 0x7fffffb3, PT ;  /* 0x7fffffb30000780c */ /* 0x000fc40003f66070 */
[----:B------:R-:W-:Y:S01]  /*db20*/  SHF.R.U32.HI R0, RZ, 0xe, R64 ;  /* 0x0000000eff007819 */ /* 0x000fe20000011640 */
[----:B-1----:R-:W-:Y:S02]  /*db30*/  IMAD.MOV.U32 R12, RZ, RZ, R127 ;  /* 0x000000ffff0c7224 */ /* 0x002fe400078e007f */
[----:B------:R-:W-:-:S05]  /*db40*/  IMAD.MOV.U32 R13, RZ, RZ, R133 ;  /* 0x000000ffff0d7224 */ /* 0x000fca00078e0085 */
[----:B------:R1:W-:Y:S01]  /*db50*/  LDGSTS.E [R143+0x27800], [R12.64], P4 ;  /* 0x278000000c8f7fae */ /* 0x0003e2000a121846 */
[----:B------:R-:W-:Y:S01]  /*db60*/  ISETP.GE.U32.AND P4, PT, R118, 0x7fffffbe, PT ;  /* 0x7fffffbe7600780c */ /* 0x000fe20003f86070 */
[----:B-1----:R-:W-:Y:S02]  /*db70*/  IMAD.MOV.U32 R12, RZ, RZ, R126 ;  /* 0x000000ffff0c7224 */ /* 0x002fe400078e007e */
[----:B------:R-:W-:-:S05]  /*db80*/  IMAD.MOV.U32 R13, RZ, RZ, R130 ;  /* 0x000000ffff0d7224 */ /* 0x000fca00078e0082 */
[----:B------:R1:W-:Y:S01]  /*db90*/  LDGSTS.E [R122+0x20200], [R12.64], !P5 ;  /* 0x202000000c7a7fae */ /* 0x0003e2000e921846 */
[----:B------:R-:W-:Y:S02]  /*dba0*/  LOP3.LUT P5, RZ, R0, 0x1, RZ, 0xc0, !PT ;  /* 0x0000000100ff7812 */ /* 0x000fe400078ac0ff */
[----:B------:R-:W-:Y:S01]  /*dbb0*/  SHF.R.U32.HI R0, RZ, 0xa, R64 ;  /* 0x0000000aff007819 */ /* 0x000fe20000011640 */
[----:B-1----:R-:W-:Y:S02]  /*dbc0*/  IMAD.MOV.U32 R12, RZ, RZ, R36 ;  /* 0x000000ffff0c7224 */ /* 0x002fe400078e0024 */
[----:B------:R-:W-:Y:S01]  /*dbd0*/  IMAD.MOV.U32 R13, RZ, RZ, R111 ;  /* 0x000000ffff0d7224 */ /* 0x000fe200078e006f */
[----:B------:R-:W-:Y:S01]  /*dbe0*/  SHF.R.U32.HI R118, RZ, 0x6, R64 ;  /* 0x00000006ff767819 */ /* 0x000fe20000011640 */
[----:B------:R2:W5:Y:S04]  /*dbf0*/  LDL.LU R111, [R1+0x1594] ;  /* 0x00159400016f7983 */ /* 0x0005680000300800 */
[----:B------:R1:W-:Y:S01]  /*dc00*/  LDGSTS.E [R122+0x20a00], [R12.64], !P0 ;  /* 0x20a000000c7a7fae */ /* 0x0003e2000c121846 */
[----:B------:R-:W-:-:S03]  /*dc10*/  LOP3.LUT P0, RZ, R0, 0x1, RZ, 0xc0, !PT ;  /* 0x0000000100ff7812 */ /* 0x000fc6000780c0ff */
[----:B------:R2:W5:Y:S01]  /*dc20*/  LDL.LU R36, [R1+0x1590] ;  /* 0x0015900001247983 */ /* 0x0005620000300800 */
        /* <DEDUP_REMOVED lines=9> */
[----:B------:R-:W-:Y:S01]  /*dcc0*/  SHF.R.U64 R118, R4, 0x1e, RZ ;  /* 0x0000001e04767819 */ /* 0x000fe200000012ff */
        /* <DEDUP_REMOVED lines=44> */
[----:B------:R-:W-:-:S02]  /*df90*/  LOP3.LUT P0, RZ, R0, 0x1, RZ, 0xc0, !PT ;  /* 0x0000000100ff7812 */ /* 0x000fc4000780c0ff */
[----:B------:R-:W-:Y:S01]  /*dfa0*/  LOP3.LUT R126, R143, 0x60, RZ, 0x3c, !PT ;  /* 0x000000608f7e7812 */ /* 0x000fe200078e3cff */
        /* <DEDUP_REMOVED lines=51> */
[----:B------:R-:W-:-:S02]  /*e2e0*/  LOP3.LUT P5, RZ, R0, 0x1, RZ, 0xc0, !PT ;  /* 0x0000000100ff7812 */ /* 0x000fc400078ac0ff */
[----:B------:R-:W-:Y:S01]  /*e2f0*/  IADD3 R119, R147, -0x10, RZ ;  /* 0xfffffff093777810 */ /* 0x000fe20007ffe0ff */
        /* <DEDUP_REMOVED lines=62> */
[----:B------:R-:W-:-:S03]  /*e6e0*/  ISETP.GE.U32.AND P0, PT, R118, 0x7fffffb9, PT ;  /* 0x7fffffb97600780c */ /* 0x000fc60003f06070 */
        /* <DEDUP_REMOVED lines=15> */
[----:B------:R-:W-:Y:S01]  /*e7e0*/  SHF.R.S32.HI R118, RZ, 0x6, R151 ;  /* 0x00000006ff767819 */ /* 0x000fe20000011497 */
[----:B-1----:R-:W-:Y:S02]  /*e7f0*/  IMAD.MOV.U32 R12, RZ, RZ, R196 ;  /* 0x000000ffff0c7224 */ /* 0x002fe400078e00c4 */
[----:B------:R-:W-:Y:S01]  /*e800*/  IMAD.MOV.U32 R13, RZ, RZ, R53 ;  /* 0x000000ffff0d7224 */ /* 0x000fe200078e0035 */
[----:B------:R-:W-:Y:S01]  /*e810*/  SGXT R118, R118, 0x1 ;  /* 0x000000017676781a */ /* 0x000fe20000000200 */
[----:B------:R2:W5:Y:S04]  /*e820*/  LDL.LU R53, [R1+0x14c4] ;  /* 0x0014c40001357983 */ /* 0x0005680000300800 */
[----:B------:R1:W-:Y:S04]  /*e830*/  LDGSTS.E [R120+0x26c00], [R12.64], P5 ;  /* 0x26c000000c787fae */ /* 0x0003e8000a921846 */
[----:B------:R2:W5:Y:S01]  /*e840*/  LDL.LU R196, [R1+0x14c0] ;  /* 0x0014c00001c47983 */ /* 0x0005620000300800 */
[----:B------:R-:W-:Y:S01]  /*e850*/  ISETP.GE.U32.AND P5, PT, R0, 0x7fffffb5, PT ;  /* 0x7fffffb50000780c */ /* 0x000fe20003fa6070 */
[----:B------:R-:W-:-:S02]  /*e860*/  IMAD.SHL.U32 R0, R162, 0x4, RZ ;  /* 0x00000004a2007824 */ /* 0x000fc400078e00ff */
[----:B-1----:R-:W-:Y:S02]  /*e870*/  IMAD.MOV.U32 R12, RZ, RZ, R54 ;  /* 0x000000ffff0c7224 */ /* 0x002fe400078e0036 */
[----:B------:R-:W-:Y:S01]  /*e880*/  IMAD.MOV.U32 R13, RZ, RZ, R87 ;  /* 0x000000ffff0d7224 */ /* 0x000fe200078e0057 */
[----:B------:R-:W-:Y:S01]  /*e890*/  LOP3.LUT R0, R0, 0x110, R118, 0x78, !PT ;  /* 0x0000011000007812 */ /* 0x000fe200078e7876 */
[----:B------:R2:W5:Y:S04]  /*e8a0*/  LDL.LU R87, [R1+0x14bc] ;  /* 0x0014bc0001577983 */ /* 0x0005680000300800 */
[----:B------:R1:W-:Y:S01]  /*e8b0*/  LDGSTS.E [R120+0x27400], [R12.64], P2 ;  /* 0x274000000c787fae */ /* 0x0003e20009121846 */
[----:B------:R-:W-:-:S03]  /*e8c0*/  SHF.R.U32.HI R118, RZ, 0xc, R64 ;  /* 0x0000000cff767819 */ /* 0x000fc60000011640 */
[----:B------:R2:W5:Y:S01]  /*e8d0*/  LDL.LU R54, [R1+0x14b8] ;  /* 0x0014b80001367983 */ /* 0x0005620000300800 */
[----:B------:R-:W-:Y:S01]  /*e8e0*/  ISETP.GE.U32.AND P2, PT, R119, 0x7fffffb1, PT ;  /* 0x7fffffb17700780c */ /* 0x000fe20003f46070 */
[----:B-1----:R-:W-:Y:S02]  /*e8f0*/  IMAD.MOV.U32 R12, RZ, RZ, R136 ;  /* 0x000000ffff0c7224 */ /* 0x002fe400078e0088 */
[----:B------:R-:W-:-:S05]  /*e900*/  IMAD.MOV.U32 R13, RZ, RZ, R139 ;  /* 0x000000ffff0d7224 */ /* 0x000fca00078e008b */
[----:B------:R1:W-:Y:S01]  /*e910*/  LDGSTS.E [R120+0x27c00], [R12.64], P4 ;  /* 0x27c000000c787fae */ /* 0x0003e2000a121846 */
[----:B------:R-:W-:Y:S02]  /*e920*/  LOP3.LUT P4, RZ, R118, 0x1, RZ, 0xc0, !PT ;  /* 0x0000000176ff7812 */ /* 0x000fe4000788c0ff */
[----:B------:R-:W-:Y:S01]  /*e930*/  SHF.R.U32.HI R118, RZ, 0x8, R64 ;  /* 0x00000008ff767819 */ /* 0x000fe20000011640 */
[----:B-1----:R-:W-:Y:S02]  /*e940*/  IMAD.MOV.U32 R12, RZ, RZ, R86 ;  /* 0x000000ffff0c7224 */ /* 0x002fe400078e0056 */
[----:B------:R-:W-:Y:S01]  /*e950*/  IMAD.MOV.U32 R13, RZ, RZ, R195 ;  /* 0x000000ffff0d7224 */ /* 0x000fe200078e00c3 */
[----:B------:R-:W-:Y:S01]  /*e960*/  SHF.R.U32.HI R64, RZ, 0x4, R64 ;  /* 0x00000004ff407819 */ /* 0x000fe20000011640 */
[----:B------:R2:W5:Y:S04]  /*e970*/  LDL.LU R195, [R1+0x14b4] ;  /* 0x0014b40001c37983 */ /* 0x0005680000300800 */
[----:B------:R1:W-:Y:S04]  /*e980*/  LDGSTS.E [R126+0x20600], [R12.64], !P3 ;  /* 0x206000000c7e7fae */ /* 0x0003e8000d921846 */
[----:B------:R2:W5:Y:S01]  /*e990*/  LDL.LU R86, [R1+0x14b0] ;  /* 0x0014b00001567983 */ /* 0x0005620000300800 */
[----:B------:R-:W-:Y:S01]  /*e9a0*/  LOP3.LUT P3, RZ, R118, 0x1, RZ, 0xc0, !PT ;  /* 0x0000000176ff7812 */ /* 0x000fe2000786c0ff */
[----:B-1----:R-:W-:-:S02]  /*e9b0*/  IMAD.MOV.U32 R12, RZ, RZ, R194 ;  /* 0x000000ffff0c7224 */ /* 0x002fc400078e00c2 */
[----:B------:R-:W-:Y:S02]  /*e9c0*/  IMAD.MOV.U32 R13, RZ, RZ, R55 ;  /* 0x000000ffff0d7224 */ /* 0x000fe400078e0037 */
[----:B------:R2:W5:Y:S04]  /*e9d0*/  LDL.LU R55, [R1+0x14ac] ;  /* 0x0014ac0001377983 */ /* 0x0005680000300800 */
[----:B------:R1:W-:Y:S04]  /*e9e0*/  LDGSTS.E [R126+0x20e00], [R12.64], !P0 ;  /* 0x20e000000c7e7fae */ /* 0x0003e8000c121846 */
[----:B------:R2:W5:Y:S01]  /*e9f0*/  LDL.LU R194, [R1+0x14a8] ;  /* 0x0014a80001c27983 */ /* 0x0005620000300800 */
[----:B------:R-:W-:-:S02]  /*ea00*/  LOP3.LUT P0, RZ, R64, 0x1, RZ, 0xc0, !PT ;  /* 0x0000000140ff7812 */ /* 0x000fc4000780c0ff */
[----:B------:R-:W-:Y:S01]  /*ea10*/  SHF.R.U64 R64, R4, 0x1c, RZ ;  /* 0x0000001c04407819 */ /* 0x000fe200000012ff */
[----:B-1----:R-:W-:Y:S02]  /*ea20*/  IMAD.MOV.U32 R12, RZ, RZ, R56 ;  /* 0x000000ffff0c7224 */ /* 0x002fe400078e0038 */
[----:B------:R-:W-:Y:S02]  /*ea30*/  IMAD.MOV.U32 R13, RZ, RZ, R85 ;  /* 0x000000ffff0d7224 */ /* 0x000fe400078e0055 */
[----:B------:R2:W5:Y:S04]  /*ea40*/  LDL.LU R85, [R1+0x14a4] ;  /* 0x0014a40001557983 */ /* 0x0005680000300800 */
[----:B------:R1:W-:Y:S04]  /*ea50*/  LDGSTS.E [R126+0x21600], [R12.64], !P5 ;  /* 0x216000000c7e7fae */ /* 0x0003e8000e921846 */
[----:B------:R2:W5:Y:S01]  /*ea60*/  LDL.LU R56, [R1+0x14a0] ;  /* 0x0014a00001387983 */ /* 0x0005620000300800 */
[----:B------:R-:W-:-:S02]  /*ea70*/  LOP3.LUT P5, RZ, R64, 0x1, RZ, 0xc0, !PT ;  /* 0x0000000140ff7812 */ /* 0x000fc400078ac0ff */
[C---:B------:R-:W-:Y:S02]  /*ea80*/  SHF.R.U64 R118, R4.reuse, 0x18, RZ ;  /* 0x0000001804767819 */ /* 0x040fe400000012ff */
[----:B------:R-:W-:Y:S01]  /*ea90*/  SHF.R.U64 R64, R4, 0x14, RZ ;  /* 0x0000001404407819 */ /* 0x000fe200000012ff */
[----:B-1----:R-:W-:Y:S02]  /*eaa0*/  IMAD.MOV.U32 R12, RZ, RZ, R121 ;  /* 0x000000ffff0c7224 */ /* 0x002fe400078e0079 */
[----:B------:R-:W-:-:S05]  /*eab0*/  IMAD.MOV.U32 R13, RZ, RZ, R132 ;  /* 0x000000ffff0d7224 */ /* 0x000fca00078e0084 */
[----:B------:R1:W-:Y:S01]  /*eac0*/  LDGSTS.E [R126+0x21e00], [R12.64], !P2 ;  /* 0x21e000000c7e7fae */ /* 0x0003e2000d121846 */
[----:B------:R-:W-:Y:S01]  /*ead0*/  LOP3.LUT P2, RZ, R118, 0x1, RZ, 0xc0, !PT ;  /* 0x0000000176ff7812 */ /* 0x000fe2000784c0ff */
[----:B-1----:R-:W-:Y:S02]  /*eae0*/  IMAD.MOV.U32 R12, RZ, RZ, R84 ;  /* 0x000000ffff0c7224 */ /* 0x002fe400078e0054 */
[----:B------:R-:W-:Y:S02]  /*eaf0*/  IMAD.MOV.U32 R13, RZ, RZ, R193 ;  /* 0x000000ffff0d7224 */ /* 0x000fe400078e00c1 */
[----:B------:R2:W5:Y:S04]  /*eb00*/  LDL.LU R193, [R1+0x149c] ;  /* 0x00149c0001c17983 */ /* 0x0005680000300800 */
[----:B------:R1:W-:Y:S04]  /*eb10*/  LDGSTS.E [R126+0x22600], [R12.64], P4 ;  /* 0x226000000c7e7fae */ /* 0x0003e8000a121846 */
[----:B------:R2:W5:Y:S01]  /*eb20*/  LDL.LU R84, [R1+0x1498] ;  /* 0x0014980001547983 */ /* 0x0005620000300800 */
[----:B------:R-:W-:Y:S01]  /*eb30*/  LOP3.LUT P4, RZ, R64, 0x1, RZ, 0xc0, !PT ;  /* 0x0000000140ff7812 */ /* 0x000fe2000788c0ff */
[----:B------:R-:W-:Y:S01]  /*eb40*/  IMAD.MOV.U32 R125, RZ, RZ, 0x3f ;  /* 0x0000003fff7d7424 */ /* 0x000fe200078e00ff */
[----:B------:R-:W-:Y:S01]  /*eb50*/  SHF.R.U64 R118, R4, 0x10, RZ ;  /* 0x0000001004767819 */ /* 0x000fe200000012ff */
[----:B-1----:R-:W-:-:S02]  /*eb60*/  IMAD.MOV.U32 R12, RZ, RZ, R192 ;  /* 0x000000ffff0c7224 */ /* 0x002fc400078e00c0 */
[----:B------:R-:W-:Y:S02]  /*eb70*/  IMAD.MOV.U32 R13, RZ, RZ, R57 ;  /* 0x000000ffff0d7224 */ /* 0x000fe400078e0039 */
[----:B------:R-:W3:Y:S04]  /*eb80*/  LDL.LU R57, [R1+0x1494] ;  /* 0x0014940001397983 */ /* 0x000ee80000300800 */
[----:B------:R1:W-:Y:S04]  /*eb90*/  LDGSTS.E [R126+0x22e00], [R12.64], P3 ;  /* 0x22e000000c7e7fae */ /* 0x0003e80009921846 */
[----:B------:R2:W5:Y:S01]  /*eba0*/  LDL.LU R192, [R1+0x1490] ;  /* 0x0014900001c07983 */ /* 0x0005620000300800 */
[----:B------:R-:W-:Y:S01]  /*ebb0*/  IMAD.MOV.U32 R64, RZ, RZ, R63 ;  /* 0x000000ffff407224 */ /* 0x000fe200078e003f */
[----:B------:R-:W-:Y:S01]  /*ebc0*/  IADD3 R125, R125, c[0x0][0x180], RZ ;  /* 0x000060007d7d7a10 */ /* 0x000fe20007ffe0ff */
[----:B------:R-:W-:Y:S01]  /*ebd0*/  IMAD R119, R128, 0x33, RZ ;  /* 0x0000003380777824 */ /* 0x000fe200078e02ff */
[----:B------:R-:W-:Y:S01]  /*ebe0*/  LOP3.LUT P3, RZ, R118, 0x1, RZ, 0xc0, !PT ;  /* 0x0000000176ff7812 */ /* 0x000fe2000786c0ff */
[----:B-1----:R-:W-:-:S02]  /*ebf0*/  IMAD.MOV.U32 R12, RZ, RZ, R58 ;  /* 0x000000ffff0c7224 */ /* 0x002fc400078e003a */
[----:B------:R-:W-:Y:S02]  /*ec00*/  IMAD.MOV.U32 R13, RZ, RZ, R83 ;  /* 0x000000ffff0d7224 */ /* 0x000fe400078e0053 */
[----:B------:R2:W5:Y:S04]  /*ec10*/  LDL.LU R83, [R1+0x148c] ;  /* 0x00148c0001537983 */ /* 0x0005680000300800 */
[----:B------:R1:W-:Y:S04]  /*ec20*/  LDGSTS.E [R126+0x23600], [R12.64], P0 ;  /* 0x236000000c7e7fae */ /* 0x0003e80008121846 */
[----:B------:R-:W4:Y:S01]  /*ec30*/  LDL.LU R58, [R1+0x1488] ;  /* 0x00148800013a7983 */ /* 0x000f220000300800 */
[----:B------:R-:W-:Y:S01]  /*ec40*/  ISETP.GE.AND P0, PT, R95, RZ, PT ;  /* 0x000000ff5f00720c */ /* 0x000fe20003f06270 */
[----:B-1----:R-:W-:-:S02]  /*ec50*/  IMAD.MOV.U32 R12, RZ, RZ, R82 ;  /* 0x000000ffff0c7224 */ /* 0x002fc400078e0052 */
[----:B------:R-:W-:Y:S02]  /*ec60*/  IMAD.MOV.U32 R13, RZ, RZ, R191 ;  /* 0x000000ffff0d7224 */ /* 0x000fe400078e00bf */
[----:B------:R2:W5:Y:S04]  /*ec70*/  LDL.LU R191, [R1+0x1484] ;  /* 0x0014840001bf7983 */ /* 0x0005680000300800 */
[----:B------:R1:W-:Y:S04]  /*ec80*/  LDGSTS.E [R126+0x23e00], [R12.64], !P6 ;  /* 0x23e000000c7e7fae */ /* 0x0003e8000f121846 */
[----:B------:R2:W5:Y:S01]  /*ec90*/  LDL.LU R82, [R1+0x1480] ;  /* 0x0014800001527983 */ /* 0x0005620000300800 */
[----:B------:R-:W-:Y:S01]  /*eca0*/  ISETP.GE.AND P6, PT, R96, RZ, PT ;  /* 0x000000ff6000720c */ /* 0x000fe20003fc6270 */
[----:B-1----:R-:W-:-:S02]  /*ecb0*/  IMAD.MOV.U32 R12, RZ, RZ, R190 ;  /* 0x000000ffff0c7224 */ /* 0x002fc400078e00be */
[----:B------:R-:W-:Y:S02]  /*ecc0*/  IMAD.MOV.U32 R13, RZ, RZ, R60 ;  /* 0x000000ffff0d7224 */ /* 0x000fe400078e003c */
[----:B------:R-:W2:Y:S04]  /*ecd0*/  LDL.LU R60, [R1+0x147c] ;  /* 0x00147c00013c7983 */ /* 0x000ea80000300800 */
[----:B------:R1:W-:Y:S04]  /*ece0*/  LDGSTS.E [R126+0x24600], [R12.64], P5 ;  /* 0x246000000c7e7fae */ /* 0x0003e8000a921846 */
[----:B------:R1:W5:Y:S01]  /*ecf0*/  LDL.LU R190, [R1+0x1478] ;  /* 0x0014780001be7983 */ /* 0x0003620000300800 */
[----:B------:R-:W-:Y:S01]  /*ed00*/  ISETP.GE.AND P5, PT, R98, RZ, PT ;  /* 0x000000ff6200720c */ /* 0x000fe20003fa6270 */
[----:B-1----:R-:W-:-:S02]  /*ed10*/  IMAD.MOV.U32 R13, RZ, RZ, R81 ;  /* 0x000000ffff0d7224 */ /* 0x002fc400078e0051 */
[----:B------:R-:W-:Y:S01]  /*ed20*/  IMAD.MOV.U32 R12, RZ, RZ, R61 ;  /* 0x000000ffff0c7224 */ /* 0x000fe200078e003d */
[----:B------:R1:W5:Y:S04]  /*ed30*/  LDL.LU R81, [R1+0x1474] ;  /* 0x0014740001517983 */ /* 0x0003680000300800 */
[----:B------:R-:W2:Y:S01]  /*ed40*/  LDL.LU R61, [R1+0x1470] ;  /* 0x00147000013d7983 */ /* 0x000ea20000300800 */
[----:B------:R-:W-:Y:S01]  /*ed50*/  IMAD R96, R128, 0x2b, RZ ;  /* 0x0000002b80607824 */ /* 0x000fe200078e02ff */
[----:B------:R-:W-:Y:S01]  /*ed60*/  SHF.R.U64 R63, R4, 0xc, RZ ;  /* 0x0000000c043f7819 */ /* 0x000fe200000012ff */
[----:B------:R-:W-:Y:S01]  /*ed70*/  IMAD R95, R128, 0xcc, RZ ;  /* 0x000000cc805f7824 */ /* 0x000fe200078e02ff */
[----:B------:R1:W-:Y:S01]  /*ed80*/  LDGSTS.E [R126+0x24e00], [R12.64], P2 ;  /* 0x24e000000c7e7fae */ /* 0x0003e20009121846 */
[----:B------:R-:W-:-:S02]  /*ed90*/  @!P0 IMAD.MOV R64, RZ, RZ, -R64 ;  /* 0x000000ffff408224 */ /* 0x000fc400078e0a40 */
[C---:B------:R-:W-:Y:S02]  /*eda0*/  IMAD R98, R128.reuse, 0xdc, RZ ;  /* 0x000000dc80627824 */ /* 0x040fe400078e02ff */
[C---:B------:R-:W-:Y:S02]  /*edb0*/  IMAD R118, R128.reuse, 0x2f, RZ ;  /* 0x0000002f80767824 */ /* 0x040fe400078e02ff */
[C---:B------:R-:W-:Y:S02]  /*edc0*/  IMAD R121, R128.reuse, 0x37, RZ ;  /* 0x0000003780797824 */ /* 0x040fe400078e02ff */
[C---:B------:R-:W-:Y:S02]  /*edd0*/  IMAD R123, R128.reuse, 0x3b, RZ ;  /* 0x0000003b807b7824 */ /* 0x040fe400078e02ff */
[C---:B------:R-:W-:Y:S02]  /*ede0*/  IMAD R120, R128.reuse, 0xec, RZ ;  /* 0x000000ec80787824 */ /* 0x040fe400078e02ff */
[----:B-1----:R-:W-:-:S02]  /*edf0*/  IMAD R12, R128, 0xac, RZ ;  /* 0x000000ac800c7824 */ /* 0x002fc400078e02ff */
[C---:B------:R-:W-:Y:S02]  /*ee00*/  IMAD R13, R128.reuse, 0xbc, RZ ;  /* 0x000000bc800d7824 */ /* 0x040fe400078e02ff */
[----:B------:R-:W-:Y:S01]  /*ee10*/  IMAD R124, R128, 0x3f, RZ ;  /* 0x0000003f807c7824 */ /* 0x000fe200078e02ff */
[-C--:B------:R-:W-:Y:S01]  /*ee20*/  IADD3 R130, P0, R12, R252.reuse, RZ ;  /* 0x000000fc0c827210 */ /* 0x080fe20007f1e0ff */
[----:B------:R-:W-:Y:S01]  /*ee30*/  IMAD R122, R128, 0xfc, RZ ;  /* 0x000000fc807a7824 */ /* 0x000fe200078e02ff */
[-C--:B------:R-:W-:Y:S01]  /*ee40*/  IADD3 R128, P2, R95, R252.reuse, RZ ;  /* 0x000000fc5f807210 */ /* 0x080fe20007f5e0ff */
[----:B------:R-:W-:Y:S01]  /*ee50*/  @!P5 IMAD.MOV R62, RZ, RZ, -R62 ;  /* 0x000000ffff3ed224 */ /* 0x000fe200078e0a3e */
[----:B------:R-:W-:Y:S01]  /*ee60*/  LEA.HI.X.SX32 R131, R96, R9, 0x2, P0 ;  /* 0x0000000960837211 */ /* 0x000fe200000f16ff */
[----:B------:R-:W-:Y:S01]  /*ee70*/  @!P6 IMAD.MOV R10, RZ, RZ, -R10 ;  /* 0x000000ffff0ae224 */ /* 0x000fe200078e0a0a */
[----:B------:R-:W-:Y:S01]  /*ee80*/  ISETP.GT.AND P0, PT, R125, 0x3f, PT ;  /* 0x0000003f7d00780c */ /* 0x000fe20003f04270 */
[----:B------:R-:W-:Y:S01]  /*ee90*/  STL [R1+0xb3c], R130 ;  /* 0x000b3c8201007387 */ /* 0x000fe20000100800 */
[----:B------:R-:W-:-:S02]  /*eea0*/  IADD3 R127, P5, R98, R252, RZ ;  /* 0x000000fc627f7210 */ /* 0x000fc40007fbe0ff */
[-C--:B------:R-:W-:Y:S02]  /*eeb0*/  LEA.HI.X.SX32 R119, R119, R9.reuse, 0x2, P2 ;  /* 0x0000000977777211 */ /* 0x080fe400010f16ff */
[----:B------:R-:W-:Y:S02]  /*eec0*/  ISETP.GE.AND P2, PT, R162, c[0x0][0x180], PT ;  /* 0x00006000a2007a0c */ /* 0x000fe40003f46270 */
[----:B------:R-:W-:Y:S02]  /*eed0*/  SEL R12, RZ, 0x4, !P0 ;  /* 0x00000004ff0c7807 */ /* 0x000fe40004000000 */
[----:B------:R-:W-:Y:S02]  /*eee0*/  LEA.HI.X.SX32 R121, R121, R9, 0x2, P5 ;  /* 0x0000000979797211 */ /* 0x000fe400028f16ff */
[-C--:B------:R-:W-:Y:S02]  /*eef0*/  IADD3 R129, P6, R13, R252.reuse, RZ ;  /* 0x000000fc0d817210 */ /* 0x080fe40007fde0ff */
[----:B------:R-:W-:-:S02]  /*ef00*/  IADD3 R95, P5, R122, R252, RZ ;  /* 0x000000fc7a5f7210 */ /* 0x000fc40007fbe0ff */
[----:B------:R-:W-:Y:S01]  /*ef10*/  SHF.R.U64 R13, R4, 0x8, RZ ;  /* 0x00000008040d7819 */ /* 0x000fe200000012ff */
[----:B------:R-:W-:Y:S01]  /*ef20*/  STL [R1+0xb44], R129 ;  /* 0x000b448101007387 */ /* 0x000fe20000100800 */
[----:B------:R-:W-:Y:S02]  /*ef30*/  SEL R12, R12, RZ, !P2 ;  /* 0x000000ff0c0c7207 */ /* 0x000fe40005000000 */
[-C--:B------:R-:W-:Y:S01]  /*ef40*/  LEA.HI.X.SX32 R118, R118, R9.reuse, 0x2, P6 ;  /* 0x0000000976767211 */ /* 0x080fe200030f16ff */
[----:B------:R-:W-:Y:S01]  /*ef50*/  STL [R1+0xb38], R131 ;  /* 0x000b388301007387 */ /* 0x000fe20000100800 */
[-C--:B------:R-:W-:Y:S02]  /*ef60*/  LEA.HI.X.SX32 R96, R124, R9.reuse, 0x2, P5 ;  /* 0x000000097c607211 */ /* 0x080fe400028f16ff */
[----:B------:R-:W-:Y:S01]  /*ef70*/  IADD3 R120, P6, R120, R252, RZ ;  /* 0x000000fc78787210 */ /* 0x000fe20007fde0ff */
[----:B------:R-:W-:Y:S01]  /*ef80*/  STL [R1+0xb4c], R128 ;  /* 0x000b4c8001007387 */ /* 0x000fe20000100800 */
[----:B------:R-:W-:Y:S01]  /*ef90*/  LOP3.LUT P5, RZ, R13, 0x1, RZ, 0xc0, !PT ;  /* 0x000000010dff7812 */ /* 0x000fe200078ac0ff */
[----:B------:R-:W-:Y:S01]  /*efa0*/  IMAD.MOV.U32 R13, RZ, RZ, R131 ;  /* 0x000000ffff0d7224 */ /* 0x000fe200078e0083 */
[----:B------:R-:W-:Y:S01]  /*efb0*/  ISETP.NE.U32.AND P2, PT, R12, RZ, PT ;  /* 0x000000ff0c00720c */ /* 0x000fe20003f45070 */
[----:B------:R-:W-:Y:S01]  /*efc0*/  IMAD.MOV.U32 R12, RZ, RZ, R130 ;  /* 0x000000ffff0c7224 */ /* 0x000fe200078e0082 */
[----:B------:R-:W-:Y:S01]  /*efd0*/  LEA.HI.X.SX32 R98, R123, R9, 0x2, P6 ;  /* 0x000000097b627211 */ /* 0x000fe200030f16ff */
[----:B------:R-:W-:Y:S01]  /*efe0*/  STL [R1+0xb40], R118 ;  /* 0x000b407601007387 */ /* 0x000fe20000100800 */
[----:B------:R-:W-:-:S03]  /*eff0*/  LOP3.LUT P6, RZ, R63, 0x1, RZ, 0xc0, !PT ;  /* 0x000000013fff7812 */ /* 0x000fc600078cc0ff */
[----:B------:R1:W-:Y:S01]  /*f000*/  LDGSTS.E [R126+0x25600], [R12.64], P4 ;  /* 0x256000000c7e7fae */ /* 0x0003e2000a121846 */
[----:B------:R-:W-:-:S03]  /*f010*/  SHF.R.U64 R4, R4, 0x4, RZ ;  /* 0x0000000404047819 */ /* 0x000fc600000012ff */
[----:B------:R-:W-:Y:S01]  /*f020*/  STL [R1+0xb54], R127 ;  /* 0x000b547f01007387 */ /* 0x000fe20000100800 */
[----:B-1----:R-:W-:Y:S02]  /*f030*/  IMAD.MOV.U32 R12, RZ, RZ, R129 ;  /* 0x000000ffff0c7224 */ /* 0x002fe400078e0081 */
[----:B------:R-:W-:Y:S01]  /*f040*/  IMAD.MOV.U32 R13, RZ, RZ, R118 ;  /* 0x000000ffff0d7224 */ /* 0x000fe200078e0076 */
[----:B------:R-:W-:Y:S01]  /*f050*/  LOP3.LUT P4, RZ, R4, 0x1, RZ, 0xc0, !PT ;  /* 0x0000000104ff7812 */ /* 0x000fe2000788c0ff */
[----:B------:R-:W-:Y:S01]  /*f060*/  IMAD.MOV.U32 R63, RZ, RZ, R59 ;  /* 0x000000ffff3f7224 */ /* 0x000fe200078e003b */
[----:B------:R-:W-:Y:S04]  /*f070*/  STL [R1+0xb48], R119 ;  /* 0x000b487701007387 */ /* 0x000fe80000100800 */
[----:B------:R1:W-:Y:S01]  /*f080*/  LDGSTS.E [R126+0x25e00], [R12.64], P3 ;  /* 0x25e000000c7e7fae */ /* 0x0003e20009921846 */
[----:B------:R-:W-:-:S02]  /*f090*/  ISETP.GE.AND P3, PT, R104, RZ, PT ;  /* 0x000000ff6800720c */ /* 0x000fc40003f66270 */
[----:B------:R-:W-:Y:S01]  /*f0a0*/  LOP3.LUT R4, RZ, c[0x0][0x17c], RZ, 0x33, !PT ;  /* 0x00005f00ff047a12 */ /* 0x000fe200078e33ff */
[----:B------:R-:W-:Y:S04]  /*f0b0*/  STL [R1+0xb5c], R120 ;  /* 0x000b5c7801007387 */ /* 0x000fe80000100800 */
[----:B------:R-:W-:Y:S01]  /*f0c0*/  STL [R1+0xb50], R121 ;  /* 0x000b507901007387 */ /* 0x000fe20000100800 */
[----:B-1----:R-:W-:-:S03]  /*f0d0*/  IMAD.MOV.U32 R12, RZ, RZ, R128 ;  /* 0x000000ffff0c7224 */ /* 0x002fc600078e0080 */
[----:B------:R1:W5:Y:S01]  /*f0e0*/  LDL.LU R252, [R1+0x146c] ;  /* 0x00146c0001fc7983 */ /* 0x0003620000300800 */
[----:B------:R-:W-:Y:S01]  /*f0f0*/  IMAD.MOV.U32 R13, RZ, RZ, R119 ;  /* 0x000000ffff0d7224 */ /* 0x000fe200078e0077 */
[----:B------:R-:W-:Y:S01]  /*f100*/  IABS R9, c[0x0][0x17c] ;  /* 0x00005f0000097a13 */ /* 0x000fe20000000000 */
[----:B------:R-:W-:Y:S01]  /*f110*/  @!P3 IMAD.MOV R63, RZ, RZ, -R63 ;  /* 0x000000ffff3fb224 */ /* 0x000fe200078e0a3f */
[----:B------:R-:W-:Y:S04]  /*f120*/  STL [R1+0xb58], R98 ;  /* 0x000b586201007387 */ /* 0x000fe80000100800 */
[----:B------:R1:W-:Y:S01]  /*f130*/  LDGSTS.E [R126+0x26600], [R12.64], P6 ;  /* 0x266000000c7e7fae */ /* 0x0003e2000b121846 */
[----:B------:R-:W-:-:S03]  /*f140*/  ISETP.NE.AND P6, PT, RZ, c[0x0][0x17c], PT ;  /* 0x00005f00ff007a0c */ /* 0x000fc60003fc5270 */
[----:B------:R-:W-:Y:S04]  /*f150*/  STL [R1+0xb64], R95 ;  /* 0x000b645f01007387 */ /* 0x000fe80000100800 */
[----:B------:R2:W-:Y:S01]  /*f160*/  STL [R1+0xb60], R96 ;  /* 0x000b606001007387 */ /* 0x0005e20000100800 */
[----:B-1----:R-:W-:Y:S02]  /*f170*/  IMAD.MOV.U32 R12, RZ, RZ, R127 ;  /* 0x000000ffff0c7224 */ /* 0x002fe400078e007f */
[----:B------:R-:W-:-:S05]  /*f180*/  IMAD.MOV.U32 R13, RZ, RZ, R121 ;  /* 0x000000ffff0d7224 */ /* 0x000fca00078e0079 */
[----:B------:R1:W-:Y:S01]  /*f190*/  LDGSTS.E [R126+0x26e00], [R12.64], P5 ;  /* 0x26e000000c7e7fae */ /* 0x0003e2000a921846 */
[----:B------:R-:W-:Y:S01]  /*f1a0*/  ISETP.GE.AND P5, PT, R106, RZ, PT ;  /* 0x000000ff6a00720c */ /* 0x000fe20003fa6270 */
[----:B-1----:R-:W-:Y:S02]  /*f1b0*/  IMAD.MOV.U32 R12, RZ, RZ, R120 ;  /* 0x000000ffff0c7224 */ /* 0x002fe400078e0078 */
[----:B------:R-:W-:-:S05]  /*f1c0*/  IMAD.MOV.U32 R13, RZ, RZ, R98 ;  /* 0x000000ffff0d7224 */ /* 0x000fca00078e0062 */
[----:B------:R1:W-:Y:S01]  /*f1d0*/  LDGSTS.E [R126+0x27600], [R12.64], P4 ;  /* 0x276000000c7e7fae */ /* 0x0003e2000a121846 */
[----:B------:R-:W-:Y:S01]  /*f1e0*/  ISETP.GE.AND P4, PT, R108, RZ, PT ;  /* 0x000000ff6c00720c */ /* 0x000fe20003f86270 */
[----:B-1----:R-:W-:Y:S02]  /*f1f0*/  IMAD.MOV.U32 R12, RZ, RZ, R95 ;  /* 0x000000ffff0c7224 */ /* 0x002fe400078e005f */
[----:B------:R-:W-:-:S05]  /*f200*/  IMAD.MOV.U32 R13, RZ, RZ, R96 ;  /* 0x000000ffff0d7224 */ /* 0x000fca00078e0060 */
[----:B------:R3:W-:Y:S01]  /*f210*/  LDGSTS.E [R126+0x27e00], [R12.64], !P1 ;  /* 0x27e000000c7e7fae */ /* 0x0007e2000c921846 */
[----:B------:R-:W-:Y:S02]  /*f220*/  ISETP.GE.AND P1, PT, R175, RZ, PT ;  /* 0x000000ffaf00720c */ /* 0x000fe40003f26270 */
[C---:B---3--:R-:W-:Y:S02]  /*f230*/  SEL R13, R4.reuse, R57, !P6 ;  /* 0x00000039040d7207 */ /* 0x048fe40007000000 */
[----:B----4-:R-:W-:-:S05]  /*f240*/  SEL R58, R4, R58, !P6 ;  /* 0x0000003a043a7207 */ /* 0x010fca0007000000 */
[----:B------:R-:W-:Y:S01]  /*f250*/  IMAD R57, R58, c[0x0][0x190], RZ ;  /* 0x000064003a397a24 */ /* 0x000fe200078e02ff */
[----:B--2---:R-:W-:-:S05]  /*f260*/  SEL R60, R4, R60, !P6 ;  /* 0x0000003c043c7207 */ /* 0x004fca0007000000 */
[----:B------:R-:W-:Y:S01]  /*f270*/  IMAD R12, R60, c[0x0][0x190], RZ ;  /* 0x000064003c0c7a24 */ /* 0x000fe200078e02ff */
[----:B------:R-:W-:-:S05]  /*f280*/  SEL R61, R4, R61, !P6 ;  /* 0x0000003d043d7207 */ /* 0x000fca0007000000 */
[----:B------:R-:W-:-:S05]  /*f290*/  IMAD R59, R61, c[0x0][0x190], RZ ;  /* 0x000064003d3b7a24 */ /* 0x000fca00078e02ff */
[----:B------:R-:W-:-:S04]  /*f2a0*/  LEA R61, P3, R59, R3, 0x2 ;  /* 0x000000033b3d7211 */ /* 0x000fc800078610ff */
[----:B------:R-:W-:Y:S01]  /*f2b0*/  LEA.HI.X.SX32 R96, R59, R2, 0x2, P3 ;  /* 0x000000023b607211 */ /* 0x000fe200018f16ff */
[----:B------:R1:W-:Y:S01]  /*f2c0*/  STL [R1+0xb6c], R61 ;  /* 0x000b6c3d01007387 */ /* 0x0003e20000100800 */
[----:B------:R-:W-:-:S05]  /*f2d0*/  LEA R98, P3, R12, R3, 0x2 ;  /* 0x000000030c627211 */ /* 0x000fca00078610ff */
[----:B------:R1:W-:Y:S04]  /*f2e0*/  STL [R1+0xb8c], R98 ;  /* 0x000b8c6201007387 */ /* 0x0003e80000100800 */
[----:B------:R1:W-:Y:S04]  /*f2f0*/  STL [R1+0xb68], R96 ;  /* 0x000b686001007387 */ /* 0x0003e80000100800 */
[----:B-----5:R-:W-:Y:S01]  /*f300*/  SEL R59, R4, R56, !P6 ;  /* 0x00000038043b7207 */ /* 0x020fe20007000000 */
[----:B------:R-:W-:Y:S01]  /*f310*/  IMAD R56, R13, c[0x0][0x190], RZ ;  /* 0x000064000d387a24 */ /* 0x000fe200078e02ff */
[-C--:B------:R-:W-:Y:S01]  /*f320*/  LEA.HI.X.SX32 R60, R12, R2.reuse, 0x2, P3 ;  /* 0x000000020c3c7211 */ /* 0x080fe200018f16ff */
[----:B------:R-:W-:Y:S01]  /*f330*/  IMAD.MOV.U32 R12, RZ, RZ, R61 ;  /* 0x000000ffff0c7224 */ /* 0x000fe200078e003d */
[----:B------:R-:W-:Y:S01]  /*f340*/  LEA R95, P3, R57, R3, 0x2 ;  /* 0x00000003395f7211 */ /* 0x000fe200078610ff */
[----:B------:R-:W-:Y:S01]  /*f350*/  IMAD.MOV.U32 R13, RZ, RZ, R96 ;  /* 0x000000ffff0d7224 */ /* 0x000fe200078e0060 */
[----:B------:R-:W0:Y:S01]  /*f360*/  LDGDEPBAR ;  /* 0x00000000000079af */ /* 0x000e220000000000 */
[----:B------:R-:W-:Y:S01]  /*f370*/  SEL R58, R4, R55, !P6 ;  /* 0x00000037043a7207 */ /* 0x000fe20007000000 */
[----:B------:R-:W-:Y:S01]  /*f380*/  IMAD R55, R59, c[0x0][0x190], RZ ;  /* 0x000064003b377a24 */ /* 0x000fe200078e02ff */
[----:B-1----:R-:W-:Y:S01]  /*f390*/  LEA.HI.X.SX32 R96, R57, R2, 0x2, P3 ;  /* 0x0000000239607211 */ /* 0x002fe200018f16ff */
[----:B------:R1:W-:Y:S01]  /*f3a0*/  LDGSTS.E [R0], [R12.64], P2 ;  /* 0x000000000c007fae */ /* 0x0003e20009121846 */
[----:B------:R-:W-:-:S02]  /*f3b0*/  LEA R61, P3, R56, R3, 0x2 ;  /* 0x00000003383d7211 */ /* 0x000fc400078610ff */
[----:B------:R-:W-:Y:S01]  /*f3c0*/  SEL R57, R4, R54, !P6 ;  /* 0x0000003604397207 */ /* 0x000fe20007000000 */
[----:B------:R2:W-:Y:S01]  /*f3d0*/  STL [R1+0xb88], R60 ;  /* 0x000b883c01007387 */ /* 0x0005e20000100800 */
[----:B------:R-:W-:Y:S01]  /*f3e0*/  LEA.HI.X.SX32 R59, R56, R2, 0x2, P3 ;  /* 0x00000002383b7211 */ /* 0x000fe200018f16ff */
[----:B------:R-:W-:Y:S01]  /*f3f0*/  IMAD R54, R58, c[0x0][0x190], RZ ;  /* 0x000064003a367a24 */ /* 0x000fe200078e02ff */
[C---:B------:R-:W-:Y:S01]  /*f400*/  SEL R56, R4.reuse, R53, !P6 ;  /* 0x0000003504387207 */ /* 0x040fe20007000000 */
[----:B------:R3:W-:Y:S01]  /*f410*/  STL [R1+0xbac], R95 ;  /* 0x000bac5f01007387 */ /* 0x0007e20000100800 */
[----:B------:R-:W-:Y:S01]  /*f420*/  IMAD R53, R57, c[0x0][0x190], RZ ;  /* 0x0000640039357a24 */ /* 0x000fe200078e02ff */
[C---:B------:R-:W-:Y:S01]  /*f430*/  SEL R25, R4.reuse, R25, !P6 ;  /* 0x0000001904197207 */ /* 0x040fe20007000000 */
[----:B-1----:R-:W-:Y:S01]  /*f440*/  IMAD.MOV.U32 R12, RZ, RZ, R98 ;  /* 0x000000ffff0c7224 */ /* 0x002fe200078e0062 */
[----:B------:R-:W-:Y:S01]  /*f450*/  STL [R1+0xba8], R96 ;  /* 0x000ba86001007387 */ /* 0x000fe20000100800 */
[----:B------:R-:W-:Y:S01]  /*f460*/  IMAD.MOV.U32 R13, RZ, RZ, R60 ;  /* 0x000000ffff0d7224 */ /* 0x000fe200078e003c */
[----:B--2---:R-:W-:Y:S01]  /*f470*/  LEA R60, P3, R55, R3, 0x2 ;  /* 0x00000003373c7211 */ /* 0x004fe200078610ff */
[----:B------:R-:W-:Y:S01]  /*f480*/  IMAD R25, R25, c[0x0][0x190], RZ ;  /* 0x0000640019197a24 */ /* 0x000fe200078e02ff */
[----:B------:R1:W-:Y:S01]  /*f490*/  STL [R1+0xbcc], R61 ;  /* 0x000bcc3d01007387 */ /* 0x0003e20000100800 */
[----:B------:R-:W-:-:S02]  /*f4a0*/  SEL R24, R4, R24, !P6 ;  /* 0x0000001804187207 */ /* 0x000fc40007000000 */
[C---:B------:R-:W-:Y:S01]  /*f4b0*/  SEL R23, R4.reuse, R23, !P6 ;  /* 0x0000001704177207 */ /* 0x040fe20007000000 */
[----:B------:R2:W-:Y:S01]  /*f4c0*/  LDGSTS.E [R0+0x800], [R12.64], P2 ;  /* 0x008000000c007fae */ /* 0x0005e20009121846 */
[----:B------:R-:W-:Y:S01]  /*f4d0*/  SEL R22, R4, R22, !P6 ;  /* 0x0000001604167207 */ /* 0x000fe20007000000 */
[----:B------:R-:W-:Y:S01]  /*f4e0*/  IMAD R24, R24, c[0x0][0x190], RZ ;  /* 0x0000640018187a24 */ /* 0x000fe200078e02ff */
[C---:B------:R-:W-:Y:S01]  /*f4f0*/  SEL R21, R4.reuse, R21, !P6 ;  /* 0x0000001504157207 */ /* 0x040fe20007000000 */
[----:B------:R4:W-:Y:S01]  /*f500*/  STL [R1+0xbc8], R59 ;  /* 0x000bc83b01007387 */ /* 0x0009e20000100800 */
[----:B------:R-:W-:Y:S01]  /*f510*/  IMAD R23, R23, c[0x0][0x190], RZ ;  /* 0x0000640017177a24 */ /* 0x000fe200078e02ff */
[----:B------:R-:W-:Y:S01]  /*f520*/  SEL R20, R4, R20, !P6 ;  /* 0x0000001404147207 */ /* 0x000fe20007000000 */
[----:B------:R-:W-:Y:S01]  /*f530*/  IMAD R22, R22, c[0x0][0x190], RZ ;  /* 0x0000640016167a24 */ /* 0x000fe200078e02ff */
[----:B------:R1:W-:Y:S01]  /*f540*/  STL [R1+0xbec], R60 ;  /* 0x000bec3c01007387 */ /* 0x0003e20000100800 */
[----:B------:R-:W-:Y:S01]  /*f550*/  IMAD R21, R21, c[0x0][0x190], RZ ;  /* 0x0000640015157a24 */ /* 0x000fe200078e02ff */
[----:B------:R-:W-:Y:S01]  /*f560*/  SEL R19, R4, R19, !P6 ;  /* 0x0000001304137207 */ /* 0x000fe20007000000 */
[----:B------:R-:W-:Y:S01]  /*f570*/  IMAD R20, R20, c[0x0][0x190], RZ ;  /* 0x0000640014147a24 */ /* 0x000fe200078e02ff */
[----:B------:R-:W-:Y:S01]  /*f580*/  SEL R18, R4, R18, !P6 ;  /* 0x0000001204127207 */ /* 0x000fe20007000000 */
[----:B--2---:R-:W-:Y:S01]  /*f590*/  IMAD.MOV.U32 R12, RZ, RZ, R95 ;  /* 0x000000ffff0c7224 */ /* 0x004fe200078e005f */
[----:B---3--:R-:W-:Y:S01]  /*f5a0*/  LEA.HI.X.SX32 R95, R55, R2, 0x2, P3 ;  /* 0x00000002375f7211 */ /* 0x008fe200018f16ff */
[----:B------:R-:W-:Y:S01]  /*f5b0*/  IMAD.MOV.U32 R13, RZ, RZ, R96 ;  /* 0x000000ffff0d7224 */ /* 0x000fe200078e0060 */
[----:B------:R-:W-:Y:S01]  /*f5c0*/  LEA R58, P3, R54, R3, 0x2 ;  /* 0x00000003363a7211 */ /* 0x000fe200078610ff */
[----:B------:R-:W-:Y:S01]  /*f5d0*/  IMAD R19, R19, c[0x0][0x190], RZ ;  /* 0x0000640013137a24 */ /* 0x000fe200078e02ff */
[----:B------:R-:W-:Y:S01]  /*f5e0*/  SEL R55, R4, R52, !P6 ;  /* 0x0000003404377207 */ /* 0x000fe20007000000 */
[----:B------:R-:W-:Y:S01]  /*f5f0*/  IMAD R52, R56, c[0x0][0x190], RZ ;  /* 0x0000640038347a24 */ /* 0x000fe200078e02ff */
[----:B------:R2:W-:Y:S01]  /*f600*/  LDGSTS.E [R0+0x1000], [R12.64], P2 ;  /* 0x010000000c007fae */ /* 0x0005e20009121846 */
[----:B------:R-:W-:Y:S01]  /*f610*/  IMAD R18, R18, c[0x0][0x190], RZ ;  /* 0x0000640012127a24 */ /* 0x000fe200078e02ff */
[----:B------:R-:W-:-:S02]  /*f620*/  SEL R17, R4, R17, !P6 ;  /* 0x0000001104117207 */ /* 0x000fc40007000000 */
[----:B------:R-:W-:Y:S01]  /*f630*/  STL [R1+0xbe8], R95 ;  /* 0x000be85f01007387 */ /* 0x000fe20000100800 */
[C---:B------:R-:W-:Y:S02]  /*f640*/  SEL R16, R4.reuse, R16, !P6 ;  /* 0x0000001004107207 */ /* 0x040fe40007000000 */
[----:B------:R-:W-:Y:S01]  /*f650*/  IMAD R17, R17, c[0x0][0x190], RZ ;  /* 0x0000640011117a24 */ /* 0x000fe200078e02ff */
[----:B------:R3:W-:Y:S01]  /*f660*/  STL [R1+0xc0c], R58 ;  /* 0x000c0c3a01007387 */ /* 0x0007e20000100800 */
[----:B------:R-:W-:Y:S01]  /*f670*/  SEL R15, R4, R15, !P6 ;  /* 0x0000000f040f7207 */ /* 0x000fe20007000000 */
[----:B------:R-:W-:Y:S01]  /*f680*/  IMAD R16, R16, c[0x0][0x190], RZ ;  /* 0x0000640010107a24 */ /* 0x000fe200078e02ff */
[----:B------:R-:W-:Y:S01]  /*f690*/  SEL R14, R4, R14, !P6 ;  /* 0x0000000e040e7207 */ /* 0x000fe20007000000 */
[----:B--2---:R-:W-:Y:S01]  /*f6a0*/  IMAD.MOV.U32 R12, RZ, RZ, R61 ;  /* 0x000000ffff0c7224 */ /* 0x004fe200078e003d */
[----:B-1----:R-:W-:Y:S01]  /*f6b0*/  LEA.HI.X.SX32 R61, R54, R2, 0x2, P3 ;  /* 0x00000002363d7211 */ /* 0x002fe200018f16ff */
[----:B------:R-:W-:Y:S01]  /*f6c0*/  IMAD.MOV.U32 R13, RZ, RZ, R59 ;  /* 0x000000ffff0d7224 */ /* 0x000fe200078e003b */
[----:B----4-:R-:W-:Y:S01]  /*f6d0*/  LEA R59, P3, R53, R3, 0x2 ;  /* 0x00000003353b7211 */ /* 0x010fe200078610ff */
        /* <DEDUP_REMOVED lines=9> */
[----:B------:R-:W-:Y:S01]  /*f770*/  STL [R1+0xc2c], R59 ;  /* 0x000c2c3b01007387 */ /* 0x000fe20000100800 */
[----:B------:R-:W-:Y:S01]  /*f780*/  SEL R67, R4, R67, !P6 ;  /* 0x0000004304437207 */ /* 0x000fe20007000000 */
[----:B------:R-:W-:Y:S01]  /*f790*/  IMAD R66, R66, c[0x0][0x190], RZ ;  /* 0x0000640042427a24 */ /* 0x000fe200078e02ff */
[----:B------:R-:W-:Y:S01]  /*f7a0*/  SEL R68, R4, R68, !P6 ;  /* 0x0000004404447207 */ /* 0x000fe20007000000 */
[----:B-1----:R-:W-:Y:S01]  /*f7b0*/  IMAD.MOV.U32 R12, RZ, RZ, R60 ;  /* 0x000000ffff0c7224 */ /* 0x002fe200078e003c */
[----:B------:R-:W-:Y:S01]  /*f7c0*/  LEA.HI.X.SX32 R60, R53, R2, 0x2, P3 ;  /* 0x00000002353c7211 */ /* 0x000fe200018f16ff */
        /* <DEDUP_REMOVED lines=15> */
[----:B-1----:R-:W-:Y:S01]  /*f8c0*/  IMAD.MOV.U32 R12, RZ, RZ, R58 ;  /* 0x000000ffff0c7224 */ /* 0x002fe200078e003a */
[-C--:B---3--:R-:W-:Y:S01]  /*f8d0*/  LEA.HI.X.SX32 R58, R52, R2.reuse, 0x2, P3 ;  /* 0x00000002343a7211 */ /* 0x088fe200018f16ff */
[----:B------:R-:W-:Y:S01]  /*f8e0*/  IMAD.MOV.U32 R13, RZ, RZ, R61 ;  /* 0x000000ffff0d7224 */ /* 0x000fe200078e003d */
[----:B------:R-:W-:Y:S01]  /*f8f0*/  LEA R56, P3, R51, R3, 0x2 ;  /* 0x0000000333387211 */ /* 0x000fe200078610ff */
[----:B------:R-:W-:Y:S01]  /*f900*/  IMAD R71, R71, c[0x0][0x190], RZ ;  /* 0x0000640047477a24 */ /* 0x000fe200078e02ff */
[----:B------:R-:W-:Y:S01]  /*f910*/  SEL R52, R4, R49, !P6 ;  /* 0x0000003104347207 */ /* 0x000fe20007000000 */
[----:B------:R-:W-:Y:S01]  /*f920*/  IMAD R49, R53, c[0x0][0x190], RZ ;  /* 0x0000640035317a24 */ /* 0x000fe200078e02ff */
[----:B------:R1:W-:Y:S01]  /*f930*/  LDGSTS.E [R0+0x2800], [R12.64], P2 ;  /* 0x028000000c007fae */ /* 0x0003e20009121846 */
[----:B------:R-:W-:Y:S01]  /*f940*/  LEA.HI.X.SX32 R54, R51, R2, 0x2, P3 ;  /* 0x0000000233367211 */ /* 0x000fe200018f16ff */
[----:B------:R-:W-:Y:S01]  /*f950*/  IMAD R72, R72, c[0x0][0x190], RZ ;  /* 0x0000640048487a24 */ /* 0x000fe200078e02ff */
[----:B------:R-:W-:Y:S01]  /*f960*/  LEA R55, P3, R50, R3, 0x2 ;  /* 0x0000000332377211 */ /* 0x000fe200078610ff */
[----:B------:R-:W-:Y:S01]  /*f970*/  STL [R1+0xc48], R58 ;  /* 0x000c483a01007387 */ /* 0x000fe20000100800 */
[----:B------:R-:W-:Y:S01]  /*f980*/  SEL R51, R4, R48, !P6 ;  /* 0x0000003004337207 */ /* 0x000fe20007000000 */
[----:B------:R-:W-:Y:S01]  /*f990*/  IMAD R48, R52, c[0x0][0x190], RZ ;  /* 0x0000640034307a24 */ /* 0x000fe200078e02ff */
[C---:B------:R-:W-:Y:S01]  /*f9a0*/  SEL R73, R4.reuse, R73, !P6 ;  /* 0x0000004904497207 */ /* 0x040fe20007000000 */
[----:B------:R3:W-:Y:S01]  /*f9b0*/  STL [R1+0xc6c], R56 ;  /* 0x000c6c3801007387 */ /* 0x0007e20000100800 */
[----:B------:R-:W-:Y:S01]  /*f9c0*/  SEL R10, R4, R10, !P6 ;  /* 0x0000000a040a7207 */ /* 0x000fe20007000000 */
[----:B-1----:R-:W-:-:S02]  /*f9d0*/  IMAD.MOV.U32 R12, RZ, RZ, R59 ;  /* 0x000000ffff0c7224 */ /* 0x002fc400078e003b */
[----:B------:R1:W-:Y:S01]  /*f9e0*/  STL [R1+0xc68], R54 ;  /* 0x000c683601007387 */ /* 0x0003e20000100800 */
[----:B------:R-:W-:Y:S02]  /*f9f0*/  IMAD.MOV.U32 R13, RZ, RZ, R60 ;  /* 0x000000ffff0d7224 */ /* 0x000fe400078e003c */
[----:B------:R-:W-:Y:S01]  /*fa00*/  IMAD R73, R73, c[0x0][0x190], RZ ;  /* 0x0000640049497a24 */ /* 0x000fe200078e02ff */
[----:B------:R4:W-:Y:S04]  /*fa10*/  STL [R1+0xc8c], R55 ;  /* 0x000c8c3701007387 */ /* 0x0009e80000100800 */
[----:B------:R1:W-:Y:S02]  /*fa20*/  LDGSTS.E [R0+0x3000], [R12.64], P2 ;  /* 0x030000000c007fae */ /* 0x0003e40009121846 */
[----:B-1----:R-:W-:Y:S01]  /*fa30*/  IMAD.MOV.U32 R12, RZ, RZ, R57 ;  /* 0x000000ffff0c7224 */ /* 0x002fe200078e0039 */
[----:B--2---:R-:W-:Y:S01]  /*fa40*/  LEA.HI.X.SX32 R57, R50, R2, 0x2, P3 ;  /* 0x0000000232397211 */ /* 0x004fe200018f16ff */
[----:B------:R-:W-:Y:S01]  /*fa50*/  IMAD.MOV.U32 R13, RZ, RZ, R58 ;  /* 0x000000ffff0d7224 */ /* 0x000fe200078e003a */
[----:B------:R-:W-:-:S02]  /*fa60*/  LEA R53, P3, R49, R3, 0x2 ;  /* 0x0000000331357211 */ /* 0x000fc400078610ff */
[----:B------:R-:W-:Y:S01]  /*fa70*/  SEL R50, R4, R47, !P6 ;  /* 0x0000002f04327207 */ /* 0x000fe20007000000 */
[----:B------:R-:W-:Y:S01]  /*fa80*/  IMAD R47, R51, c[0x0][0x190], RZ ;  /* 0x00006400332f7a24 */ /* 0x000fe200078e02ff */
[----:B------:R1:W-:Y:S04]  /*fa90*/  LDGSTS.E [R0+0x3800], [R12.64], P2 ;  /* 0x038000000c007fae */ /* 0x0003e80009121846 */
[----:B------:R-:W-:Y:S04]  /*faa0*/  STL [R1+0xc88], R57 ;  /* 0x000c883901007387 */ /* 0x000fe80000100800 */
[----:B------:R2:W-:Y:S01]  /*fab0*/  STL [R1+0xcac], R53 ;  /* 0x000cac3501007387 */ /* 0x0005e20000100800 */
[----:B-1----:R-:W-:Y:S01]  /*fac0*/  IMAD.MOV.U32 R12, RZ, RZ, R56 ;  /* 0x000000ffff0c7224 */ /* 0x002fe200078e0038 */
[----:B---3--:R-:W-:Y:S01]  /*fad0*/  LEA.HI.X.SX32 R56, R49, R2, 0x2, P3 ;  /* 0x0000000231387211 */ /* 0x008fe200018f16ff */
[----:B------:R-:W-:Y:S01]  /*fae0*/  IMAD.MOV.U32 R13, RZ, RZ, R54 ;  /* 0x000000ffff0d7224 */ /* 0x000fe200078e0036 */
[----:B------:R-:W-:-:S02]  /*faf0*/  LEA R54, P3, R48, R3, 0x2 ;  /* 0x0000000330367211 */ /* 0x000fc400078610ff */
[----:B------:R-:W-:Y:S01]  /*fb00*/  SEL R49, R4, R46, !P6 ;  /* 0x0000002e04317207 */ /* 0x000fe20007000000 */
[----:B------:R-:W-:Y:S01]  /*fb10*/  IMAD R46, R50, c[0x0][0x190], RZ ;  /* 0x00006400322e7a24 */ /* 0x000fe200078e02ff */
[----:B------:R1:W-:Y:S04]  /*fb20*/  LDGSTS.E [R0+0x4000], [R12.64], P2 ;  /* 0x040000000c007fae */ /* 0x0003e80009121846 */
[----:B------:R-:W-:Y:S04]  /*fb30*/  STL [R1+0xca8], R56 ;  /* 0x000ca83801007387 */ /* 0x000fe80000100800 */
[----:B------:R-:W-:Y:S01]  /*fb40*/  STL [R1+0xccc], R54 ;  /* 0x000ccc3601007387 */ /* 0x000fe20000100800 */
[----:B-1----:R-:W-:Y:S01]  /*fb50*/  IMAD.MOV.U32 R12, RZ, RZ, R55 ;  /* 0x000000ffff0c7224 */ /* 0x002fe200078e0037 */
[----:B----4-:R-:W-:Y:S01]  /*fb60*/  LEA.HI.X.SX32 R55, R48, R2, 0x2, P3 ;  /* 0x0000000230377211 */ /* 0x010fe200018f16ff */
        /* <DEDUP_REMOVED lines=8> */
[----:B--2---:R-:W-:Y:S01]  /*fbf0*/  LEA.HI.X.SX32 R53, R47, R2, 0x2, P3 ;  /* 0x000000022f357211 */ /* 0x004fe200018f16ff */
[----:B------:R-:W-:Y:S01]  /*fc00*/  IMAD.MOV.U32 R13, RZ, RZ, R56 ;  /* 0x000000ffff0d7224 */ /* 0x000fe200078e0038 */
[----:B------:R-:W-:-:S02]  /*fc10*/  LEA R51, P3, R46, R3, 0x2 ;  /* 0x000000032e337211 */ /* 0x000fc400078610ff */
[----:B------:R-:W-:Y:S01]  /*fc20*/  SEL R47, R4, R44, !P6 ;  /* 0x0000002c042f7207 */ /* 0x000fe20007000000 */
[----:B------:R-:W-:Y:S01]  /*fc30*/  IMAD R44, R48, c[0x0][0x190], RZ ;  /* 0x00006400302c7a24 */ /* 0x000fe200078e02ff */
[----:B------:R1:W-:Y:S01]  /*fc40*/  LDGSTS.E [R0+0x5000], [R12.64], P2 ;  /* 0x050000000c007fae */ /* 0x0003e20009121846 */
[----:B------:R-:W-:Y:S02]  /*fc50*/  LEA.HI.X.SX32 R49, R46, R2, 0x2, P3 ;  /* 0x000000022e317211 */ /* 0x000fe400018f16ff */
[----:B------:R-:W-:Y:S01]  /*fc60*/  LEA R50, P3, R45, R3, 0x2 ;  /* 0x000000032d327211 */ /* 0x000fe200078610ff */
[----:B------:R-:W-:Y:S01]  /*fc70*/  STL [R1+0xce8], R53 ;  /* 0x000ce83501007387 */ /* 0x000fe20000100800 */
[----:B------:R-:W-:Y:S01]  /*fc80*/  SEL R46, R4, R43, !P6 ;  /* 0x0000002b042e7207 */ /* 0x000fe20007000000 */
[----:B------:R-:W-:Y:S02]  /*fc90*/  IMAD R43, R47, c[0x0][0x190], RZ ;  /* 0x000064002f2b7a24 */ /* 0x000fe400078e02ff */
[----:B------:R2:W-:Y:S01]  /*fca0*/  STL [R1+0xd0c], R51 ;  /* 0x000d0c3301007387 */ /* 0x0005e20000100800 */
[----:B-1----:R-:W-:-:S03]  /*fcb0*/  IMAD.MOV.U32 R12, RZ, RZ, R54 ;  /* 0x000000ffff0c7224 */ /* 0x002fc600078e0036 */
[----:B------:R1:W-:Y:S01]  /*fcc0*/  STL [R1+0xd08], R49 ;  /* 0x000d083101007387 */ /* 0x0003e20000100800 */
[----:B------:R-:W-:-:S03]  /*fcd0*/  IMAD.MOV.U32 R13, RZ, RZ, R55 ;  /* 0x000000ffff0d7224 */ /* 0x000fc600078e0037 */
[----:B------:R4:W-:Y:S04]  /*fce0*/  STL [R1+0xd2c], R50 ;  /* 0x000d2c3201007387 */ /* 0x0009e80000100800 */
[----:B------:R1:W-:Y:S02]  /*fcf0*/  LDGSTS.E [R0+0x5800], [R12.64], P2 ;  /* 0x058000000c007fae */ /* 0x0003e40009121846 */
[----:B-1----:R-:W-:Y:S01]  /*fd00*/  IMAD.MOV.U32 R12, RZ, RZ, R52 ;  /* 0x000000ffff0c7224 */ /* 0x002fe200078e0034 */
[----:B---3--:R-:W-:Y:S01]  /*fd10*/  LEA.HI.X.SX32 R52, R45, R2, 0x2, P3 ;  /* 0x000000022d347211 */ /* 0x008fe200018f16ff */
[----:B------:R-:W-:Y:S01]  /*fd20*/  IMAD.MOV.U32 R13, RZ, RZ, R53 ;  /* 0x000000ffff0d7224 */ /* 0x000fe200078e0035 */
[-C--:B------:R-:W-:Y:S02]  /*fd30*/  LEA R48, P3, R44, R3.reuse, 0x2 ;  /* 0x000000032c307211 */ /* 0x080fe400078610ff */
        /* <DEDUP_REMOVED lines=42> */
[-C--:B--2---:R-:W-:Y:S01]  /*ffe0*/  LEA.HI.X.SX32 R47, R40, R2.reuse, 0x2, P3 ;  /* 0x00000002282f7211 */ /* 0x084fe200018f16ff */
[----:B------:R-:W-:Y:S01]  /*fff0*/  IMAD.MOV.U32 R13, RZ, RZ, R48 ;  /* 0x000000ffff0d7224 */ /* 0x000fe200078e0030 */
[----:B------:R-:W-:Y:S02]  /*10000*/  LEA R43, P3, R39, R3, 0x2 ;  /* 0x00000003272b7211 */ /* 0x000fe400078610ff */
        /* <DEDUP_REMOVED lines=107> */
[----:B------:R-:W-:Y:S01]  /*106c0*/  LEA R32, P3, R27, R3, 0x2 ;  /* 0x000000031b207211 */ /* 0x000fe200078610ff */
[----:B------:R-:W-:-:S02]  /*106d0*/  IMAD R28, R29, c[0x0][0x190], RZ ;  /* 0x000064001d1c7a24 */ /* 0x000fc400078e02ff */
[----:B------:R-:W-:Y:S04]  /*106e0*/  STL [R1+0x12f0], R35 ;  /* 0x0012f02301007387 */ /* 0x000fe80000100800 */
[----:B------:R1:W-:Y:S04]  /*106f0*/  LDGSTS.E [R0+0xe800], [R12.64], P2 ;  /* 0x0e8000000c007fae */ /* 0x0003e80009121846 */
[----:B------:R-:W-:Y:S01]  /*10700*/  STL [R1+0x12f4], R32 ;  /* 0x0012f42001007387 */ /* 0x000fe20000100800 */
[----:B-1----:R-:W-:Y:S01]  /*10710*/  IMAD.MOV.U32 R12, RZ, RZ, R33 ;  /* 0x000000ffff0c7224 */ /* 0x002fe200078e0021 */
[----:B--2---:R-:W-:Y:S01]  /*10720*/  LEA.HI.X.SX32 R33, R27, R2, 0x2, P3 ;  /* 0x000000021b217211 */ /* 0x004fe200018f16ff */
[----:B------:R-:W-:Y:S01]  /*10730*/  IMAD.MOV.U32 R13, RZ, RZ, R36 ;  /* 0x000000ffff0d7224 */ /* 0x000fe200078e0024 */
[----:B------:R-:W-:-:S03]  /*10740*/  LEA R31, P3, R26, R3, 0x2 ;  /* 0x000000031a1f7211 */ /* 0x000fc600078610ff */
[----:B------:R-:W-:Y:S01]  /*10750*/  STL [R1+0x12e8], R33 ;  /* 0x0012e82101007387 */ /* 0x000fe20000100800 */
[-C--:B------:R-:W-:Y:S02]  /*10760*/  LEA.HI.X.SX32 R27, R26, R2.reuse, 0x2, P3 ;  /* 0x000000021a1b7211 */ /* 0x080fe400018f16ff */
[CC--:B------:R-:W-:Y:S01]  /*10770*/  LEA R30, P3, R28.reuse, R3.reuse, 0x2 ;  /* 0x000000031c1e7211 */ /* 0x0c0fe200078610ff */
[----:B------:R1:W-:Y:S03]  /*10780*/  LDGSTS.E [R0+0xf000], [R12.64], P2 ;  /* 0x0f0000000c007fae */ /* 0x0003e60009121846 */
[----:B------:R-:W-:Y:S01]  /*10790*/  LEA.HI.X.SX32 R26, R28, R2, 0x2, P3 ;  /* 0x000000021c1a7211 */ /* 0x000fe200018f16ff */
[----:B------:R-:W-:Y:S01]  /*107a0*/  STL [R1+0x12ec], R31 ;  /* 0x0012ec1f01007387 */ /* 0x000fe20000100800 */
[----:B------:R-:W-:-:S03]  /*107b0*/  LEA R29, P3, R25, R3, 0x2 ;  /* 0x00000003191d7211 */ /* 0x000fc600078610ff */
[----:B------:R2:W-:Y:S01]  /*107c0*/  STL [R1+0x12e0], R27 ;  /* 0x0012e01b01007387 */ /* 0x0005e20000100800 */
[----:B------:R-:W-:Y:S01]  /*107d0*/  LEA.HI.X.SX32 R28, R25, R2, 0x2, P3 ;  /* 0x00000002191c7211 */ /* 0x000fe200018f16ff */
[----:B-1----:R-:W-:Y:S02]  /*107e0*/  IMAD.MOV.U32 R12, RZ, RZ, R34 ;  /* 0x000000ffff0c7224 */ /* 0x002fe400078e0022 */
[----:B------:R-:W-:Y:S01]  /*107f0*/  STL [R1+0x12e4], R30 ;  /* 0x0012e41e01007387 */ /* 0x000fe20000100800 */
[----:B------:R-:W-:-:S03]  /*10800*/  IMAD.MOV.U32 R13, RZ, RZ, R35 ;  /* 0x000000ffff0d7224 */ /* 0x000fc600078e0023 */
[----:B------:R1:W-:Y:S04]  /*10810*/  STL [R1+0x12d8], R26 ;  /* 0x0012d81a01007387 */ /* 0x0003e80000100800 */
[----:B------:R3:W-:Y:S04]  /*10820*/  LDGSTS.E [R0+0xf800], [R12.64], P2 ;  /* 0x0f8000000c007fae */ /* 0x0007e80009121846 */
[----:B------:R-:W-:Y:S04]  /*10830*/  STL [R1+0x12dc], R29 ;  /* 0x0012dc1d01007387 */ /* 0x000fe80000100800 */
[----:B------:R-:W-:Y:S01]  /*10840*/  STL [R1+0x12d0], R28 ;  /* 0x0012d01c01007387 */ /* 0x000fe20000100800 */
[----:B---3--:R-:W-:-:S02]  /*10850*/  IMAD.MOV.U32 R12, RZ, RZ, R32 ;  /* 0x000000ffff0c7224 */ /* 0x008fc400078e0020 */
[----:B------:R-:W-:-:S05]  /*10860*/  IMAD.MOV.U32 R13, RZ, RZ, R33 ;  /* 0x000000ffff0d7224 */ /* 0x000fca00078e0021 */
[----:B------:R3:W-:Y:S02]  /*10870*/  LDGSTS.E [R0+0x10000], [R12.64], P2 ;  /* 0x100000000c007fae */ /* 0x0007e40009121846 */
[----:B---3--:R-:W-:Y:S02]  /*10880*/  IMAD.MOV.U32 R12, RZ, RZ, R31 ;  /* 0x000000ffff0c7224 */ /* 0x008fe400078e001f */
[----:B------:R-:W-:Y:S01]  /*10890*/  IMAD.MOV.U32 R13, RZ, RZ, R27 ;  /* 0x000000ffff0d7224 */ /* 0x000fe200078e001b */
[----:B--2---:R-:W-:-:S04]  /*108a0*/  LEA R27, P3, R24, R3, 0x2 ;  /* 0x00000003181b7211 */ /* 0x004fc800078610ff */
[----:B------:R2:W-:Y:S01]  /*108b0*/  LDGSTS.E [R0+0x10800], [R12.64], P2 ;  /* 0x108000000c007fae */ /* 0x0005e20009121846 */
[----:B------:R-:W-:-:S03]  /*108c0*/  LEA.HI.X.SX32 R25, R24, R2, 0x2, P3 ;  /* 0x0000000218197211 */ /* 0x000fc600018f16ff */
[----:B------:R-:W-:Y:S04]  /*108d0*/  STL [R1+0x12d4], R27 ;  /* 0x0012d41b01007387 */ /* 0x000fe80000100800 */
[----:B------:R3:W-:Y:S01]  /*108e0*/  STL [R1+0x12c8], R25 ;  /* 0x0012c81901007387 */ /* 0x0007e20000100800 */
[----:B--2---:R-:W-:Y:S02]  /*108f0*/  IMAD.MOV.U32 R12, RZ, RZ, R30 ;  /* 0x000000ffff0c7224 */ /* 0x004fe400078e001e */
[----:B------:R-:W-:Y:S01]  /*10900*/  IMAD.MOV.U32 R13, RZ, RZ, R26 ;  /* 0x000000ffff0d7224 */ /* 0x000fe200078e001a */
[----:B-1----:R-:W-:-:S04]  /*10910*/  LEA R26, P3, R23, R3, 0x2 ;  /* 0x00000003171a7211 */ /* 0x002fc800078610ff */
[----:B------:R1:W-:Y:S01]  /*10920*/  LDGSTS.E [R0+0x11000], [R12.64], P2 ;  /* 0x110000000c007fae */ /* 0x0003e20009121846 */
[-C--:B------:R-:W-:Y:S02]  /*10930*/  LEA.HI.X.SX32 R23, R23, R2.reuse, 0x2, P3 ;  /* 0x0000000217177211 */ /* 0x080fe400018f16ff */
[C---:B------:R-:W-:Y:S01]  /*10940*/  LEA R24, P3, R22.reuse, R3, 0x2 ;  /* 0x0000000316187211 */ /* 0x040fe200078610ff */
[----:B------:R-:W-:Y:S03]  /*10950*/  STL [R1+0x12cc], R26 ;  /* 0x0012cc1a01007387 */ /* 0x000fe60000100800 */
[----:B------:R-:W-:Y:S01]  /*10960*/  LEA.HI.X.SX32 R22, R22, R2, 0x2, P3 ;  /* 0x0000000216167211 */ /* 0x000fe200018f16ff */
[----:B------:R2:W-:Y:S01]  /*10970*/  STL [R1+0x12c0], R23 ;  /* 0x0012c01701007387 */ /* 0x0005e20000100800 */
[----:B-1----:R-:W-:-:S03]  /*10980*/  IMAD.MOV.U32 R12, RZ, RZ, R29 ;  /* 0x000000ffff0c7224 */ /* 0x002fc600078e001d */
[----:B------:R1:W-:Y:S01]  /*10990*/  STL [R1+0x12c4], R24 ;  /* 0x0012c41801007387 */ /* 0x0003e20000100800 */
[----:B------:R-:W-:-:S03]  /*109a0*/  IMAD.MOV.U32 R13, RZ, RZ, R28 ;  /* 0x000000ffff0d7224 */ /* 0x000fc600078e001c */
[----:B------:R4:W-:Y:S04]  /*109b0*/  STL [R1+0x12b8], R22 ;  /* 0x0012b81601007387 */ /* 0x0009e80000100800 */
[----:B------:R1:W-:Y:S02]  /*109c0*/  LDGSTS.E [R0+0x11800], [R12.64], P2 ;  /* 0x118000000c007fae */ /* 0x0003e40009121846 */
[----:B-1----:R-:W-:Y:S02]  /*109d0*/  IMAD.MOV.U32 R12, RZ, RZ, R27 ;  /* 0x000000ffff0c7224 */ /* 0x002fe400078e001b */
[----:B------:R-:W-:Y:S01]  /*109e0*/  IMAD.MOV.U32 R13, RZ, RZ, R25 ;  /* 0x000000ffff0d7224 */ /* 0x000fe200078e0019 */
[----:B---3--:R-:W-:-:S04]  /*109f0*/  LEA R25, P3, R21, R3, 0x2 ;  /* 0x0000000315197211 */ /* 0x008fc800078610ff */
[----:B------:R1:W-:Y:S01]  /*10a00*/  LDGSTS.E [R0+0x12000], [R12.64], P2 ;  /* 0x120000000c007fae */ /* 0x0003e20009121846 */
[----:B------:R-:W-:-:S03]  /*10a10*/  LEA.HI.X.SX32 R21, R21, R2, 0x2, P3 ;  /* 0x0000000215157211 */ /* 0x000fc600018f16ff */
[----:B------:R-:W-:Y:S04]  /*10a20*/  STL [R1+0x12bc], R25 ;  /* 0x0012bc1901007387 */ /* 0x000fe80000100800 */
[----:B------:R3:W-:Y:S01]  /*10a30*/  STL [R1+0x12b0], R21 ;  /* 0x0012b01501007387 */ /* 0x0007e20000100800 */
[----:B-1----:R-:W-:Y:S02]  /*10a40*/  IMAD.MOV.U32 R12, RZ, RZ, R26 ;  /* 0x000000ffff0c7224 */ /* 0x002fe400078e001a */
[----:B------:R-:W-:Y:S01]  /*10a50*/  IMAD.MOV.U32 R13, RZ, RZ, R23 ;  /* 0x000000ffff0d7224 */ /* 0x000fe200078e0017 */
[----:B--2---:R-:W-:-:S04]  /*10a60*/  LEA R23, P3, R20, R3, 0x2 ;  /* 0x0000000314177211 */ /* 0x004fc800078610ff */
[----:B------:R1:W-:Y:S04]  /*10a70*/  LDGSTS.E [R0+0x12800], [R12.64], P2 ;  /* 0x128000000c007fae */ /* 0x0003e80009121846 */
[----:B------:R-:W-:Y:S01]  /*10a80*/  STL [R1+0x12b4], R23 ;  /* 0x0012b41701007387 */ /* 0x000fe20000100800 */
[----:B-1----:R-:W-:Y:S01]  /*10a90*/  IMAD.MOV.U32 R12, RZ, RZ, R24 ;  /* 0x000000ffff0c7224 */ /* 0x002fe200078e0018 */
[----:B------:R-:W-:Y:S01]  /*10aa0*/  LEA.HI.X.SX32 R24, R20, R2, 0x2, P3 ;  /* 0x0000000214187211 */ /* 0x000fe200018f16ff */
[----:B------:R-:W-:Y:S01]  /*10ab0*/  IMAD.MOV.U32 R13, RZ, RZ, R22 ;  /* 0x000000ffff0d7224 */ /* 0x000fe200078e0016 */
[----:B----4-:R-:W-:-:S03]  /*10ac0*/  LEA R22, P3, R19, R3, 0x2 ;  /* 0x0000000313167211 */ /* 0x010fc600078610ff */
[----:B------:R-:W-:Y:S01]  /*10ad0*/  STL [R1+0x12a8], R24 ;  /* 0x0012a81801007387 */ /* 0x000fe20000100800 */
[----:B------:R-:W-:-:S03]  /*10ae0*/  LEA.HI.X.SX32 R20, R19, R2, 0x2, P3 ;  /* 0x0000000213147211 */ /* 0x000fc600018f16ff */
[----:B------:R1:W-:Y:S04]  /*10af0*/  LDGSTS.E [R0+0x13000], [R12.64], P2 ;  /* 0x130000000c007fae */ /* 0x0003e80009121846 */
[----:B------:R-:W-:Y:S04]  /*10b00*/  STL [R1+0x12ac], R22 ;  /* 0x0012ac1601007387 */ /* 0x000fe80000100800 */
[----:B------:R2:W-:Y:S01]  /*10b10*/  STL [R1+0x12a0], R20 ;  /* 0x0012a01401007387 */ /* 0x0005e20000100800 */
[----:B-1----:R-:W-:Y:S02]  /*10b20*/  IMAD.MOV.U32 R12, RZ, RZ, R25 ;  /* 0x000000ffff0c7224 */ /* 0x002fe400078e0019 */
[----:B------:R-:W-:Y:S01]  /*10b30*/  IMAD.MOV.U32 R13, RZ, RZ, R21 ;  /* 0x000000ffff0d7224 */ /* 0x000fe200078e0015 */
[----:B---3--:R-:W-:-:S04]  /*10b40*/  LEA R21, P3, R18, R3, 0x2 ;  /* 0x0000000312157211 */ /* 0x008fc800078610ff */
        /* <DEDUP_REMOVED lines=13> */
[----:B--2---:R-:W-:-:S04]  /*10c20*/  LEA R20, P3, R16, R3, 0x2 ;  /* 0x0000000310147211 */ /* 0x004fc800078610ff */
[----:B------:R1:W-:Y:S01]  /*10c30*/  LDGSTS.E [R0+0x14800], [R12.64], P2 ;  /* 0x148000000c007fae */ /* 0x0003e20009121846 */
[----:B------:R-:W-:-:S03]  /*10c40*/  LEA.HI.X.SX32 R16, R16, R2, 0x2, P3 ;  /* 0x0000000210107211 */ /* 0x000fc600018f16ff */
[----:B------:R-:W-:Y:S04]  /*10c50*/  STL [R1+0x1294], R20 ;  /* 0x0012941401007387 */ /* 0x000fe80000100800 */
[----:B------:R2:W-:Y:S01]  /*10c60*/  STL [R1+0x1288], R16 ;  /* 0x0012881001007387 */ /* 0x0005e20000100800 */
[----:B-1----:R-:W-:Y:S02]  /*10c70*/  IMAD.MOV.U32 R12, RZ, RZ, R21 ;  /* 0x000000ffff0c7224 */ /* 0x002fe400078e0015 */
[----:B------:R-:W-:Y:S01]  /*10c80*/  IMAD.MOV.U32 R13, RZ, RZ, R18 ;  /* 0x000000ffff0d7224 */ /* 0x000fe200078e0012 */
[----:B---3--:R-:W-:-:S04]  /*10c90*/  LEA R18, P3, R15, R3, 0x2 ;  /* 0x000000030f127211 */ /* 0x008fc800078610ff */
[----:B------:R1:W-:Y:S04]  /*10ca0*/  LDGSTS.E [R0+0x15000], [R12.64], P2 ;  /* 0x150000000c007fae */ /* 0x0003e80009121846 */
[----:B------:R3:W-:Y:S01]  /*10cb0*/  STL [R1+0x128c], R18 ;  /* 0x00128c1201007387 */ /* 0x0007e20000100800 */
[----:B-1----:R-:W-:Y:S01]  /*10cc0*/  IMAD.MOV.U32 R12, RZ, RZ, R19 ;  /* 0x000000ffff0c7224 */ /* 0x002fe200078e0013 */
[----:B------:R-:W-:Y:S01]  /*10cd0*/  LEA.HI.X.SX32 R19, R15, R2, 0x2, P3 ;  /* 0x000000020f137211 */ /* 0x000fe200018f16ff */
[----:B------:R-:W-:Y:S01]  /*10ce0*/  IMAD.MOV.U32 R13, RZ, RZ, R17 ;  /* 0x000000ffff0d7224 */ /* 0x000fe200078e0011 */
[----:B----4-:R-:W-:-:S03]  /*10cf0*/  LEA R17, P3, R14, R3, 0x2 ;  /* 0x000000030e117211 */ /* 0x010fc600078610ff */
[----:B------:R-:W-:Y:S01]  /*10d00*/  STL [R1+0x1280], R19 ;  /* 0x0012801301007387 */ /* 0x000fe20000100800 */
[----:B------:R-:W-:-:S03]  /*10d10*/  LEA.HI.X.SX32 R15, R14, R2, 0x2, P3 ;  /* 0x000000020e0f7211 */ /* 0x000fc600018f16ff */
[----:B------:R1:W-:Y:S04]  /*10d20*/  LDGSTS.E [R0+0x15800], [R12.64], P2 ;  /* 0x158000000c007fae */ /* 0x0003e80009121846 */
[----:B------:R4:W-:Y:S04]  /*10d30*/  STL [R1+0x1284], R17 ;  /* 0x0012841101007387 */ /* 0x0009e80000100800 */
[----:B------:R3:W-:Y:S01]  /*10d40*/  STL [R1+0x1278], R15 ;  /* 0x0012780f01007387 */ /* 0x0007e20000100800 */
[----:B-1----:R-:W-:Y:S02]  /*10d50*/  IMAD.MOV.U32 R12, RZ, RZ, R20 ;  /* 0x000000ffff0c7224 */ /* 0x002fe400078e0014 */
[----:B------:R-:W-:Y:S01]  /*10d60*/  IMAD.MOV.U32 R13, RZ, RZ, R16 ;  /* 0x000000ffff0d7224 */ /* 0x000fe200078e0010 */
[----:B--2---:R-:W-:-:S04]  /*10d70*/  LEA R16, P3, R65, R3, 0x2 ;  /* 0x0000000341107211 */ /* 0x004fc800078610ff */
[----:B------:R1:W-:Y:S04]  /*10d80*/  LDGSTS.E [R0+0x16000], [R12.64], P2 ;  /* 0x160000000c007fae */ /* 0x0003e80009121846 */
[----:B------:R-:W-:Y:S01]  /*10d90*/  STL [R1+0x127c], R16 ;  /* 0x00127c1001007387 */ /* 0x000fe20000100800 */
[----:B-1----:R-:W-:Y:S01]  /*10da0*/  IMAD.MOV.U32 R12, RZ, RZ, R18 ;  /* 0x000000ffff0c7224 */ /* 0x002fe200078e0012 */
[----:B---3--:R-:W-:Y:S01]  /*10db0*/  LEA.HI.X.SX32 R18, R65, R2, 0x2, P3 ;  /* 0x0000000241127211 */ /* 0x008fe200018f16ff */
[----:B------:R-:W-:Y:S01]  /*10dc0*/  IMAD.MOV.U32 R13, RZ, RZ, R19 ;  /* 0x000000ffff0d7224 */ /* 0x000fe200078e0013 */
[----:B------:R-:W-:-:S03]  /*10dd0*/  LEA R14, P3, R66, R3, 0x2 ;  /* 0x00000003420e7211 */ /* 0x000fc600078610ff */
[----:B------:R1:W-:Y:S04]  /*10de0*/  STL [R1+0x1270], R18 ;  /* 0x0012701201007387 */ /* 0x0003e80000100800 */
[----:B------:R2:W-:Y:S04]  /*10df0*/  LDGSTS.E [R0+0x16800], [R12.64], P2 ;  /* 0x168000000c007fae */ /* 0x0005e80009121846 */
[----:B------:R-:W-:Y:S01]  /*10e00*/  STL [R1+0x1274], R14 ;  /* 0x0012740e01007387 */ /* 0x000fe20000100800 */
[----:B--2---:R-:W-:Y:S01]  /*10e10*/  IMAD.MOV.U32 R12, RZ, RZ, R17 ;  /* 0x000000ffff0c7224 */ /* 0x004fe200078e0011 */
[----:B----4-:R-:W-:Y:S01]  /*10e20*/  LEA.HI.X.SX32 R17, R66, R2, 0x2, P3 ;  /* 0x0000000242117211 */ /* 0x010fe200018f16ff */
[----:B------:R-:W-:Y:S01]  /*10e30*/  IMAD.MOV.U32 R13, RZ, RZ, R15 ;  /* 0x000000ffff0d7224 */ /* 0x000fe200078e000f */
[----:B------:R-:W-:-:S03]  /*10e40*/  LEA R15, P3, R67, R3, 0x2 ;  /* 0x00000003430f7211 */ /* 0x000fc600078610ff */
[----:B------:R2:W-:Y:S04]  /*10e50*/  STL [R1+0x1268], R17 ;  /* 0x0012681101007387 */ /* 0x0005e80000100800 */
[----:B------:R3:W-:Y:S04]  /*10e60*/  LDGSTS.E [R0+0x17000], [R12.64], P2 ;  /* 0x170000000c007fae */ /* 0x0007e80009121846 */
[----:B------:R-:W-:Y:S01]  /*10e70*/  STL [R1+0x126c], R15 ;  /* 0x00126c0f01007387 */ /* 0x000fe20000100800 */
[----:B---3--:R-:W-:Y:S02]  /*10e80*/  IMAD.MOV.U32 R12, RZ, RZ, R16 ;  /* 0x000000ffff0c7224 */ /* 0x008fe400078e0010 */
[----:B------:R-:W-:Y:S01]  /*10e90*/  IMAD.MOV.U32 R13, RZ, RZ, R18 ;  /* 0x000000ffff0d7224 */ /* 0x000fe200078e0012 */
[----:B-1----:R-:W-:-:S02]  /*10ea0*/  LEA.HI.X.SX32 R18, R67, R2, 0x2, P3 ;  /* 0x0000000243127211 */ /* 0x002fc400018f16ff */
[----:B------:R-:W-:Y:S02]  /*10eb0*/  LEA R16, P3, R68, R3, 0x2 ;  /* 0x0000000344107211 */ /* 0x000fe400078610ff */
[----:B------:R1:W-:Y:S04]  /*10ec0*/  LDGSTS.E [R0+0x17800], [R12.64], P2 ;  /* 0x178000000c007fae */ /* 0x0003e80009121846 */
[----:B------:R3:W-:Y:S04]  /*10ed0*/  STL [R1+0x1260], R18 ;  /* 0x0012601201007387 */ /* 0x0007e80000100800 */
[----:B------:R-:W-:Y:S01]  /*10ee0*/  STL [R1+0x1264], R16 ;  /* 0x0012641001007387 */ /* 0x000fe20000100800 */
[----:B-1----:R-:W-:-:S02]  /*10ef0*/  IMAD.MOV.U32 R12, RZ, RZ, R14 ;  /* 0x000000ffff0c7224 */ /* 0x002fc400078e000e */
[----:B------:R-:W-:Y:S01]  /*10f00*/  IMAD.MOV.U32 R13, RZ, RZ, R17 ;  /* 0x000000ffff0d7224 */ /* 0x000fe200078e0011 */
[----:B--2---:R-:W-:Y:S02]  /*10f10*/  LEA.HI.X.SX32 R17, R68, R2, 0x2, P3 ;  /* 0x0000000244117211 */ /* 0x004fe400018f16ff */
[----:B------:R-:W-:Y:S02]  /*10f20*/  LEA R14, P3, R69, R3, 0x2 ;  /* 0x00000003450e7211 */ /* 0x000fe400078610ff */
[----:B------:R1:W-:Y:S04]  /*10f30*/  LDGSTS.E [R0+0x18000], [R12.64], P2 ;  /* 0x180000000c007fae */ /* 0x0003e80009121846 */
[----:B------:R2:W-:Y:S04]  /*10f40*/  STL [R1+0x1258], R17 ;  /* 0x0012581101007387 */ /* 0x0005e80000100800 */
[----:B------:R4:W-:Y:S01]  /*10f50*/  STL [R1+0x125c], R14 ;  /* 0x00125c0e01007387 */ /* 0x0009e20000100800 */
[----:B-1----:R-:W-:-:S02]  /*10f60*/  IMAD.MOV.U32 R12, RZ, RZ, R15 ;  /* 0x000000ffff0c7224 */ /* 0x002fc400078e000f */
[----:B------:R-:W-:Y:S01]  /*10f70*/  IMAD.MOV.U32 R13, RZ, RZ, R18 ;  /* 0x000000ffff0d7224 */ /* 0x000fe200078e0012 */
[----:B---3--:R-:W-:Y:S02]  /*10f80*/  LEA.HI.X.SX32 R18, R69, R2, 0x2, P3 ;  /* 0x0000000245127211 */ /* 0x008fe400018f16ff */
[----:B------:R-:W-:Y:S02]  /*10f90*/  LEA R15, P3, R70, R3, 0x2 ;  /* 0x00000003460f7211 */ /* 0x000fe400078610ff */
[----:B------:R1:W-:Y:S04]  /*10fa0*/  LDGSTS.E [R0+0x18800], [R12.64], P2 ;  /* 0x188000000c007fae */ /* 0x0003e80009121846 */
[----:B------:R3:W-:Y:S04]  /*10fb0*/  STL [R1+0x1250], R18 ;  /* 0x0012501201007387 */ /* 0x0007e80000100800 */
[----:B------:R3:W-:Y:S01]  /*10fc0*/  STL [R1+0x1254], R15 ;  /* 0x0012540f01007387 */ /* 0x0007e20000100800 */
[----:B-1----:R-:W-:-:S02]  /*10fd0*/  IMAD.MOV.U32 R12, RZ, RZ, R16 ;  /* 0x000000ffff0c7224 */ /* 0x002fc400078e0010 */
[----:B------:R-:W-:Y:S01]  /*10fe0*/  IMAD.MOV.U32 R13, RZ, RZ, R17 ;  /* 0x000000ffff0d7224 */ /* 0x000fe200078e0011 */
[-C--:B--2---:R-:W-:Y:S02]  /*10ff0*/  LEA.HI.X.SX32 R17, R70, R2.reuse, 0x2, P3 ;  /* 0x0000000246117211 */ /* 0x084fe400018f16ff */
[CC--:B------:R-:W-:Y:S02]  /*11000*/  LEA R16, P3, R71.reuse, R3.reuse, 0x2 ;  /* 0x0000000347107211 */ /* 0x0c0fe400078610ff */
[----:B------:R1:W-:Y:S02]  /*11010*/  LDGSTS.E [R0+0x19000], [R12.64], P2 ;  /* 0x190000000c007fae */ /* 0x0003e40009121846 */
[----:B------:R-:W-:Y:S02]  /*11020*/  LEA.HI.X.SX32 R21, R71, R2, 0x2, P3 ;  /* 0x0000000247157211 */ /* 0x000fe400018f16ff */
[----:B------:R2:W-:Y:S04]  /*11030*/  STL [R1+0x1134], R17 ;  /* 0x0011341101007387 */ /* 0x0005e80000100800 */
[----:B------:R-:W-:Y:S01]  /*11040*/  STL [R1+0x114c], R16 ;  /* 0x00114c1001007387 */ /* 0x000fe20000100800 */
[----:B-1----:R-:W-:Y:S01]  /*11050*/  IMAD.MOV.U32 R12, RZ, RZ, R14 ;  /* 0x000000ffff0c7224 */ /* 0x002fe200078e000e */
[----:B----4-:R-:W-:Y:S01]  /*11060*/  SEL R14, R4, R74, !P6 ;  /* 0x0000004a040e7207 */ /* 0x010fe20007000000 */
[----:B------:R-:W-:Y:S01]  /*11070*/  IMAD.MOV.U32 R13, RZ, RZ, R18 ;  /* 0x000000ffff0d7224 */ /* 0x000fe200078e0012 */
[CC--:B---3--:R-:W-:Y:S01]  /*11080*/  LEA R18, P3, R72.reuse, R3.reuse, 0x2 ;  /* 0x0000000348127211 */ /* 0x0c8fe200078610ff */
[----:B------:R1:W-:Y:S03]  /*11090*/  STL [R1+0x1148], R21 ;  /* 0x0011481501007387 */ /* 0x0003e60000100800 */
[----:B------:R-:W-:Y:S01]  /*110a0*/  LEA.HI.X.SX32 R19, R72, R2, 0x2, P3 ;  /* 0x0000000248137211 */ /* 0x000fe200018f16ff */
[----:B------:R3:W-:Y:S01]  /*110b0*/  LDGSTS.E [R0+0x19800], [R12.64], P2 ;  /* 0x198000000c007fae */ /* 0x0007e20009121846 */
[----:B------:R-:W-:-:S03]  /*110c0*/  LEA R20, P3, R73, R3, 0x2 ;  /* 0x0000000349147211 */ /* 0x000fc600078610ff */
[----:B------:R-:W-:Y:S01]  /*110d0*/  STL [R1+0x1164], R18 ;  /* 0x0011641201007387 */ /* 0x000fe20000100800 */
[----:B------:R-:W-:-:S03]  /*110e0*/  LEA.HI.X.SX32 R23, R73, R2, 0x2, P3 ;  /* 0x0000000249177211 */ /* 0x000fc600018f16ff */
[----:B------:R4:W-:Y:S01]  /*110f0*/  STL [R1+0x1160], R19 ;  /* 0x0011601301007387 */ /* 0x0009e20000100800 */
[----:B---3--:R-:W-:Y:S01]  /*11100*/  IMAD.MOV.U32 R12, RZ, RZ, R15 ;  /* 0x000000ffff0c7224 */ /* 0x008fe200078e000f */
[----:B------:R-:W-:Y:S01]  /*11110*/  SEL R15, R4, R75, !P6 ;  /* 0x0000004b040f7207 */ /* 0x000fe20007000000 */
[----:B------:R-:W-:Y:S01]  /*11120*/  IMAD.MOV.U32 R13, RZ, RZ, R17 ;  /* 0x000000ffff0d7224 */ /* 0x000fe200078e0011 */
[----:B------:R-:W-:Y:S01]  /*11130*/  STL [R1+0x117c], R20 ;  /* 0x00117c1401007387 */ /* 0x000fe20000100800 */
[----:B--2---:R-:W-:Y:S01]  /*11140*/  IMAD R17, R14, c[0x0][0x190], RZ ;  /* 0x000064000e117a24 */ /* 0x004fe200078e02ff */
[----:B------:R-:W-:Y:S02]  /*11150*/  SEL R14, R4, R76, !P6 ;  /* 0x0000004c040e7207 */ /* 0x000fe40007000000 */
[----:B------:R2:W-:Y:S04]  /*11160*/  LDGSTS.E [R0+0x1a000], [R12.64], P2 ;  /* 0x1a0000000c007fae */ /* 0x0005e80009121846 */
[----:B------:R3:W-:Y:S01]  /*11170*/  STL [R1+0x1178], R23 ;  /* 0x0011781701007387 */ /* 0x0007e20000100800 */
[----:B--2---:R-:W-:-:S02]  /*11180*/  IMAD.MOV.U32 R12, RZ, RZ, R16 ;  /* 0x000000ffff0c7224 */ /* 0x004fc400078e0010 */
[----:B------:R-:W-:Y:S01]  /*11190*/  IMAD.MOV.U32 R13, RZ, RZ, R21 ;  /* 0x000000ffff0d7224 */ /* 0x000fe200078e0015 */
[----:B-1----:R-:W-:Y:S01]  /*111a0*/  LEA R21, P3, R17, R3, 0x2 ;  /* 0x0000000311157211 */ /* 0x002fe200078610ff */
[----:B------:R-:W-:Y:S01]  /*111b0*/  IMAD R16, R15, c[0x0][0x190], RZ ;  /* 0x000064000f107a24 */ /* 0x000fe200078e02ff */
[C---:B------:R-:W-:Y:S02]  /*111c0*/  SEL R15, R4.reuse, R77, !P6 ;  /* 0x0000004d040f7207 */ /* 0x040fe40007000000 */
[----:B------:R1:W-:Y:S01]  /*111d0*/  LDGSTS.E [R0+0x1a800], [R12.64], P2 ;  /* 0x1a8000000c007fae */ /* 0x0003e20009121846 */
[----:B------:R-:W-:Y:S02]  /*111e0*/  LEA.HI.X.SX32 R22, R17, R2, 0x2, P3 ;  /* 0x0000000211167211 */ /* 0x000fe400018f16ff */
[----:B------:R-:W-:Y:S01]  /*111f0*/  IMAD R17, R15, c[0x0][0x190], RZ ;  /* 0x000064000f117a24 */ /* 0x000fe200078e02ff */
[----:B------:R-:W-:Y:S01]  /*11200*/  STL [R1+0x1194], R21 ;  /* 0x0011941501007387 */ /* 0x000fe20000100800 */
[----:B------:R-:W-:-:S03]  /*11210*/  SEL R15, R4, R79, !P6 ;  /* 0x0000004f040f7207 */ /* 0x000fc60007000000 */
[----:B------:R2:W-:Y:S01]  /*11220*/  STL [R1+0x1190], R22 ;  /* 0x0011901601007387 */ /* 0x0005e20000100800 */
[----:B-1----:R-:W-:Y:S02]  /*11230*/  IMAD.MOV.U32 R12, RZ, RZ, R18 ;  /* 0x000000ffff0c7224 */ /* 0x002fe400078e0012 */
[----:B------:R-:W-:Y:S01]  /*11240*/  IMAD.MOV.U32 R13, RZ, RZ, R19 ;  /* 0x000000ffff0d7224 */ /* 0x000fe200078e0013 */
[----:B----4-:R-:W-:Y:S01]  /*11250*/  LEA R19, P3, R16, R3, 0x2 ;  /* 0x0000000310137211 */ /* 0x010fe200078610ff */
[----:B------:R-:W-:Y:S01]  /*11260*/  IMAD R18, R14, c[0x0][0x190], RZ ;  /* 0x000064000e127a24 */ /* 0x000fe200078e02ff */
[----:B------:R-:W-:Y:S02]  /*11270*/  SEL R14, R4, R78, !P6 ;  /* 0x0000004e040e7207 */ /* 0x000fe40007000000 */
[----:B------:R1:W-:Y:S04]  /*11280*/  LDGSTS.E [R0+0x1b000], [R12.64], P2 ;  /* 0x1b0000000c007fae */ /* 0x0003e80009121846 */
[----:B------:R-:W-:Y:S01]  /*11290*/  STL [R1+0x11ac], R19 ;  /* 0x0011ac1301007387 */ /* 0x000fe20000100800 */
[----:B-1----:R-:W-:-:S02]  /*112a0*/  IMAD.MOV.U32 R12, RZ, RZ, R20 ;  /* 0x000000ffff0c7224 */ /* 0x002fc400078e0014 */
[----:B------:R-:W-:Y:S01]  /*112b0*/  IMAD.MOV.U32 R13, RZ, RZ, R23 ;  /* 0x000000ffff0d7224 */ /* 0x000fe200078e0017 */
[----:B---3--:R-:W-:Y:S01]  /*112c0*/  LEA.HI.X.SX32 R23, R16, R2, 0x2, P3 ;  /* 0x0000000210177211 */ /* 0x008fe200018f16ff */
[----:B------:R-:W-:Y:S01]  /*112d0*/  IMAD R16, R14, c[0x0][0x190], RZ ;  /* 0x000064000e107a24 */ /* 0x000fe200078e02ff */
[----:B------:R-:W-:Y:S02]  /*112e0*/  LEA R20, P3, R18, R3, 0x2 ;  /* 0x0000000312147211 */ /* 0x000fe400078610ff */
[----:B------:R1:W-:Y:S01]  /*112f0*/  LDGSTS.E [R0+0x1b800], [R12.64], P2 ;  /* 0x1b8000000c007fae */ /* 0x0003e20009121846 */
[----:B------:R-:W-:-:S03]  /*11300*/  SEL R14, R4, R80, !P6 ;  /* 0x00000050040e7207 */ /* 0x000fc60007000000 */
[----:B------:R3:W-:Y:S04]  /*11310*/  STL [R1+0x11a8], R23 ;  /* 0x0011a81701007387 */ /* 0x0007e80000100800 */
[----:B------:R-:W-:Y:S01]  /*11320*/  STL [R1+0x11c4], R20 ;  /* 0x0011c41401007387 */ /* 0x000fe20000100800 */
[----:B-1----:R-:W-:Y:S02]  /*11330*/  IMAD.MOV.U32 R12, RZ, RZ, R21 ;  /* 0x000000ffff0c7224 */ /* 0x002fe400078e0015 */
[----:B------:R-:W-:Y:S01]  /*11340*/  IMAD.MOV.U32 R13, RZ, RZ, R22 ;  /* 0x000000ffff0d7224 */ /* 0x000fe200078e0016 */
[----:B--2---:R-:W-:Y:S01]  /*11350*/  LEA.HI.X.SX32 R22, R18, R2, 0x2, P3 ;  /* 0x0000000212167211 */ /* 0x004fe200018f16ff */
[----:B------:R-:W-:Y:S01]  /*11360*/  IMAD R18, R15, c[0x0][0x190], RZ ;  /* 0x000064000f127a24 */ /* 0x000fe200078e02ff */
[----:B------:R-:W-:Y:S01]  /*11370*/  LEA R21, P3, R17, R3, 0x2 ;  /* 0x0000000311157211 */ /* 0x000fe200078610ff */
[----:B------:R-:W-:Y:S01]  /*11380*/  IMAD R15, R10, c[0x0][0x190], RZ ;  /* 0x000064000a0f7a24 */ /* 0x000fe200078e02ff */
[----:B------:R1:W-:Y:S01]  /*11390*/  LDGSTS.E [R0+0x1c000], [R12.64], P2 ;  /* 0x1c0000000c007fae */ /* 0x0003e20009121846 */
[----:B------:R-:W-:-:S03]  /*113a0*/  SEL R10, R4, R82, !P6 ;  /* 0x00000052040a7207 */ /* 0x000fc60007000000 */
[----:B------:R2:W-:Y:S04]  /*113b0*/  STL [R1+0x11c0], R22 ;  /* 0x0011c01601007387 */ /* 0x0005e80000100800 */
[----:B------:R4:W-:Y:S01]  /*113c0*/  STL [R1+0x11dc], R21 ;  /* 0x0011dc1501007387 */ /* 0x0009e20000100800 */
[----:B-1----:R-:W-:Y:S02]  /*113d0*/  IMAD.MOV.U32 R12, RZ, RZ, R19 ;  /* 0x000000ffff0c7224 */ /* 0x002fe400078e0013 */
[----:B------:R-:W-:Y:S01]  /*113e0*/  IMAD.MOV.U32 R13, RZ, RZ, R23 ;  /* 0x000000ffff0d7224 */ /* 0x000fe200078e0017 */
[----:B---3--:R-:W-:Y:S01]  /*113f0*/  LEA.HI.X.SX32 R23, R17, R2, 0x2, P3 ;  /* 0x0000000211177211 */ /* 0x008fe200018f16ff */
[----:B------:R-:W-:Y:S01]  /*11400*/  IMAD R17, R14, c[0x0][0x190], RZ ;  /* 0x000064000e117a24 */ /* 0x000fe200078e02ff */
[----:B------:R-:W-:-:S02]  /*11410*/  LEA R19, P3, R16, R3, 0x2 ;  /* 0x0000000310137211 */ /* 0x000fc400078610ff */
[----:B------:R1:W-:Y:S01]  /*11420*/  LDGSTS.E [R0+0x1c800], [R12.64], P2 ;  /* 0x1c8000000c007fae */ /* 0x0003e20009121846 */
[----:B------:R-:W-:-:S03]  /*11430*/  SEL R14, R4, R81, !P6 ;  /* 0x00000051040e7207 */ /* 0x000fc60007000000 */
[----:B------:R-:W-:Y:S04]  /*11440*/  STL [R1+0x11d8], R23 ;  /* 0x0011d81701007387 */ /* 0x000fe80000100800 */
[----:B------:R-:W-:Y:S01]  /*11450*/  STL [R1+0x11f4], R19 ;  /* 0x0011f41301007387 */ /* 0x000fe20000100800 */
[----:B-1----:R-:W-:Y:S02]  /*11460*/  IMAD.MOV.U32 R12, RZ, RZ, R20 ;  /* 0x000000ffff0c7224 */ /* 0x002fe400078e0014 */
[----:B------:R-:W-:Y:S01]  /*11470*/  IMAD.MOV.U32 R13, RZ, RZ, R22 ;  /* 0x000000ffff0d7224 */ /* 0x000fe200078e0016 */
[----:B--2---:R-:W-:Y:S02]  /*11480*/  LEA.HI.X.SX32 R22, R16, R2, 0x2, P3 ;  /* 0x0000000210167211 */ /* 0x004fe400018f16ff */
[----:B------:R-:W-:-:S02]  /*11490*/  LEA R20, P3, R18, R3, 0x2 ;  /* 0x0000000312147211 */ /* 0x000fc400078610ff */
[----:B------:R1:W-:Y:S04]  /*114a0*/  LDGSTS.E [R0+0x1d000], [R12.64], P2 ;  /* 0x1d0000000c007fae */ /* 0x0003e80009121846 */
[----:B------:R2:W-:Y:S04]  /*114b0*/  STL [R1+0x11f0], R22 ;  /* 0x0011f01601007387 */ /* 0x0005e80000100800 */
[----:B------:R3:W-:Y:S01]  /*114c0*/  STL [R1+0x120c], R20 ;  /* 0x00120c1401007387 */ /* 0x0007e20000100800 */
[----:B-1----:R-:W-:Y:S01]  /*114d0*/  IMAD.MOV.U32 R12, RZ, RZ, R21 ;  /* 0x000000ffff0c7224 */ /* 0x002fe200078e0015 */
[----:B----4-:R-:W-:Y:S01]  /*114e0*/  LEA.HI.X.SX32 R21, R18, R2, 0x2, P3 ;  /* 0x0000000212157211 */ /* 0x010fe200018f16ff */
[----:B------:R-:W-:Y:S01]  /*114f0*/  IMAD.MOV.U32 R13, RZ, RZ, R23 ;  /* 0x000000ffff0d7224 */ /* 0x000fe200078e0017 */
[----:B------:R-:W-:Y:S01]  /*11500*/  LEA R16, P3, R17, R3, 0x2 ;  /* 0x0000000311107211 */ /* 0x000fe200078610ff */
[----:B------:R-:W-:Y:S01]  /*11510*/  IMAD R18, R14, c[0x0][0x190], RZ ;  /* 0x000064000e127a24 */ /* 0x000fe200078e02ff */
[----:B------:R-:W-:Y:S01]  /*11520*/  SEL R14, R4, R83, !P6 ;  /* 0x00000053040e7207 */ /* 0x000fe20007000000 */
[----:B------:R1:W-:Y:S04]  /*11530*/  STL [R1+0x1208], R21 ;  /* 0x0012081501007387 */ /* 0x0003e80000100800 */
[----:B------:R4:W-:Y:S04]  /*11540*/  LDGSTS.E [R0+0x1d800], [R12.64], P2 ;  /* 0x1d8000000c007fae */ /* 0x0009e80009121846 */
[----:B------:R-:W-:Y:S01]  /*11550*/  STL [R1+0x1224], R16 ;  /* 0x0012241001007387 */ /* 0x000fe20000100800 */
[----:B----4-:R-:W-:-:S02]  /*11560*/  IMAD.MOV.U32 R12, RZ, RZ, R19 ;  /* 0x000000ffff0c7224 */ /* 0x010fc400078e0013 */
[----:B------:R-:W-:Y:S01]  /*11570*/  IMAD.MOV.U32 R13, RZ, RZ, R22 ;  /* 0x000000ffff0d7224 */ /* 0x000fe200078e0016 */
[----:B--2---:R-:W-:Y:S01]  /*11580*/  LEA.HI.X.SX32 R22, R17, R2, 0x2, P3 ;  /* 0x0000000211167211 */ /* 0x004fe200018f16ff */
[----:B------:R-:W-:Y:S01]  /*11590*/  IMAD R17, R10, c[0x0][0x190], RZ ;  /* 0x000064000a117a24 */ /* 0x000fe200078e02ff */
[----:B------:R-:W-:Y:S02]  /*115a0*/  LEA R19, P3, R15, R3, 0x2 ;  /* 0x000000030f137211 */ /* 0x000fe400078610ff */
[----:B------:R2:W-:Y:S01]  /*115b0*/  LDGSTS.E [R0+0x1e000], [R12.64], P2 ;  /* 0x1e0000000c007fae */ /* 0x0005e20009121846 */
[----:B------:R-:W-:-:S03]  /*115c0*/  SEL R10, R4, R85, !P6 ;  /* 0x00000055040a7207 */ /* 0x000fc60007000000 */
[----:B------:R4:W-:Y:S04]  /*115d0*/  STL [R1+0x1220], R22 ;  /* 0x0012201601007387 */ /* 0x0009e80000100800 */
[----:B------:R4:W-:Y:S01]  /*115e0*/  STL [R1+0x123c], R19 ;  /* 0x00123c1301007387 */ /* 0x0009e20000100800 */
[----:B--2---:R-:W-:Y:S01]  /*115f0*/  IMAD.MOV.U32 R12, RZ, RZ, R20 ;  /* 0x000000ffff0c7224 */ /* 0x004fe200078e0014 */
[----:B---3--:R-:W-:Y:S01]  /*11600*/  LEA.HI.X.SX32 R20, R15, R2, 0x2, P3 ;  /* 0x000000020f147211 */ /* 0x008fe200018f16ff */
[----:B------:R-:W-:Y:S01]  /*11610*/  IMAD.MOV.U32 R13, RZ, RZ, R21 ;  /* 0x000000ffff0d7224 */ /* 0x000fe200078e0015 */
[----:B-1----:R-:W-:Y:S02]  /*11620*/  LEA R21, P3, R18, R3, 0x2 ;  /* 0x0000000312157211 */ /* 0x002fe400078610ff */
[----:B------:R-:W-:Y:S01]  /*11630*/  SEL R15, R4, R84, !P6 ;  /* 0x00000054040f7207 */ /* 0x000fe20007000000 */
[----:B------:R1:W-:Y:S01]  /*11640*/  STL [R1+0x1238], R20 ;  /* 0x0012381401007387 */ /* 0x0003e20000100800 */
[----:B------:R-:W-:-:S03]  /*11650*/  LEA.HI.X.SX32 R23, R18, R2, 0x2, P3 ;  /* 0x0000000212177211 */ /* 0x000fc600018f16ff */
[----:B------:R2:W-:Y:S01]  /*11660*/  LDGSTS.E [R0+0x1e800], [R12.64], P2 ;  /* 0x1e8000000c007fae */ /* 0x0005e20009121846 */
[----:B------:R-:W-:-:S03]  /*11670*/  IMAD R15, R15, c[0x0][0x190], RZ ;  /* 0x000064000f0f7a24 */ /* 0x000fc600078e02ff */
[----:B------:R-:W-:Y:S04]  /*11680*/  STL [R1+0xb74], R21 ;  /* 0x000b741501007387 */ /* 0x000fe80000100800 */
[----:B------:R3:W-:Y:S01]  /*11690*/  STL [R1+0xb70], R23 ;  /* 0x000b701701007387 */ /* 0x0007e20000100800 */
[----:B--2---:R-:W-:Y:S02]  /*116a0*/  IMAD.MOV.U32 R12, RZ, RZ, R16 ;  /* 0x000000ffff0c7224 */ /* 0x004fe400078e0010 */
[----:B------:R-:W-:Y:S01]  /*116b0*/  IMAD.MOV.U32 R13, RZ, RZ, R22 ;  /* 0x000000ffff0d7224 */ /* 0x000fe200078e0016 */
[----:B----4-:R-:W-:Y:S01]  /*116c0*/  LEA R22, P3, R17, R3, 0x2 ;  /* 0x0000000311167211 */ /* 0x010fe200078610ff */
[----:B------:R-:W-:Y:S01]  /*116d0*/  IMAD R16, R14, c[0x0][0x190], RZ ;  /* 0x000064000e107a24 */ /* 0x000fe200078e02ff */
[----:B------:R-:W-:-:S02]  /*116e0*/  SEL R14, R4, R86, !P6 ;  /* 0x00000056040e7207 */ /* 0x000fc40007000000 */
[----:B------:R2:W-:Y:S01]  /*116f0*/  LDGSTS.E [R0+0x1f000], [R12.64], P2 ;  /* 0x1f0000000c007fae */ /* 0x0005e20009121846 */
[-C--:B------:R-:W-:Y:S01]  /*11700*/  LEA.HI.X.SX32 R24, R17, R2.reuse, 0x2, P3 ;  /* 0x0000000211187211 */ /* 0x080fe200018f16ff */
[----:B------:R-:W-:Y:S01]  /*11710*/  IMAD R17, R10, c[0x0][0x190], RZ ;  /* 0x000064000a117a24 */ /* 0x000fe200078e02ff */
[----:B------:R-:W-:Y:S01]  /*11720*/  LEA R18, P3, R16, R3, 0x2 ;  /* 0x0000000310127211 */ /* 0x000fe200078610ff */
[----:B------:R-:W-:Y:S01]  /*11730*/  STL [R1+0xb94], R22 ;  /* 0x000b941601007387 */ /* 0x000fe20000100800 */
[----:B------:R-:W-:Y:S02]  /*11740*/  SEL R10, R4, R87, !P6 ;  /* 0x00000057040a7207 */ /* 0x000fe40007000000 */
[----:B------:R-:W-:Y:S01]  /*11750*/  LEA.HI.X.SX32 R25, R16, R2, 0x2, P3 ;  /* 0x0000000210197211 */ /* 0x000fe200018f16ff */
[----:B------:R-:W-:Y:S01]  /*11760*/  IMAD R16, R14, c[0x0][0x190], RZ ;  /* 0x000064000e107a24 */ /* 0x000fe200078e02ff */
[----:B------:R4:W-:Y:S01]  /*11770*/  STL [R1+0xb90], R24 ;  /* 0x000b901801007387 */ /* 0x0009e20000100800 */
[----:B------:R-:W-:Y:S01]  /*11780*/  SEL R14, R4, R88, !P6 ;  /* 0x00000058040e7207 */ /* 0x000fe20007000000 */
[----:B--2---:R-:W-:Y:S01]  /*11790*/  IMAD.MOV.U32 R12, RZ, RZ, R19 ;  /* 0x000000ffff0c7224 */ /* 0x004fe200078e0013 */
[----:B------:R-:W-:Y:S01]  /*117a0*/  LOP3.LUT R19, R0, 0x20, RZ, 0x3c, !PT ;  /* 0x0000002000137812 */ /* 0x000fe200078e3cff */
[----:B------:R-:W-:Y:S01]  /*117b0*/  IMAD.MOV.U32 R13, RZ, RZ, R20 ;  /* 0x000000ffff0d7224 */ /* 0x000fe200078e0014 */
[----:B-1----:R-:W-:Y:S01]  /*117c0*/  LEA R20, P3, R15, R3, 0x2 ;  /* 0x000000030f147211 */ /* 0x002fe200078610ff */
[----:B------:R-:W-:Y:S04]  /*117d0*/  STL [R1+0xbb4], R18 ;  /* 0x000bb41201007387 */ /* 0x000fe80000100800 */
[----:B------:R1:W-:Y:S04]  /*117e0*/  LDGSTS.E [R0+0x1f800], [R12.64], P2 ;  /* 0x1f8000000c007fae */ /* 0x0003e80009121846 */
[----:B------:R2:W-:Y:S04]  /*117f0*/  STL [R1+0xbb0], R25 ;  /* 0x000bb01901007387 */ /* 0x0005e80000100800 */
        /* <DEDUP_REMOVED lines=12> */
[----:B----4-:R-:W-:Y:S01]  /*118c0*/  LEA.HI.X.SX32 R24, R17, R2, 0x2, P3 ;  /* 0x0000000211187211 */ /* 0x010fe200018f16ff */
[----:B------:R-:W-:Y:S01]  /*118d0*/  IMAD R17, R14, c[0x0][0x190], RZ ;  /* 0x000064000e117a24 */ /* 0x000fe200078e02ff */
[----:B------:R-:W-:-:S02]  /*118e0*/  LEA R22, P3, R16, R3, 0x2 ;  /* 0x0000000310167211 */ /* 0x000fc400078610ff */
        /* <DEDUP_REMOVED lines=15> */
[----:B---3--:R-:W-:Y:S01]  /*119e0*/  LEA.HI.X.SX32 R23, R15, R2, 0x2, P3 ;  /* 0x000000020f177211 */ /* 0x008fe200018f16ff */
        /* <DEDUP_REMOVED lines=78> */
[----:B-1----:R-:W-:Y:S01]  /*11ed0*/  IMAD.MOV.U32 R12, RZ, RZ, R21 ;  /* 0x000000ffff0c7224 */ /* 0x002fe200078e0015 */
[----:B------:R-:W-:Y:S01]  /*11ee0*/  LEA.HI.X.SX32 R21, R15, R2, 0x2, P3 ;  /* 0x000000020f157211 */ /* 0x000fe200018f16ff */
[----:B------:R-:W-:Y:S01]  /*11ef0*/  IMAD.MOV.U32 R13, RZ, RZ, R23 ;  /* 0x000000ffff0d7224 */ /* 0x000fe200078e0017 */
[----:B---3--:R-:W-:Y:S01]  /*11f00*/  LEA R23, P3, R17, R3, 0x2 ;  /* 0x0000000311177211 */ /* 0x008fe200078610ff */
[----:B------:R-:W-:Y:S01]  /*11f10*/  IMAD R15, R10, c[0x0][0x190], RZ ;  /* 0x000064000a0f7a24 */ /* 0x000fe200078e02ff */
[----:B------:R-:W-:Y:S01]  /*11f20*/  SEL R10, R4, R105, !P6 ;  /* 0x00000069040a7207 */ /* 0x000fe20007000000 */
[----:B------:R1:W-:Y:S04]  /*11f30*/  STL [R1+0xd50], R21 ;  /* 0x000d501501007387 */ /* 0x0003e80000100800 */
[----:B------:R3:W-:Y:S04]  /*11f40*/  LDGSTS.E [R19+0x6200], [R12.64], P2 ;  /* 0x062000000c137fae */ /* 0x0007e80009121846 */
[----:B------:R-:W-:Y:S01]  /*11f50*/  STL [R1+0xd74], R23 ;  /* 0x000d741701007387 */ /* 0x000fe20000100800 */
[----:B---3--:R-:W-:-:S02]  /*11f60*/  IMAD.MOV.U32 R12, RZ, RZ, R22 ;  /* 0x000000ffff0c7224 */ /* 0x008fc400078e0016 */
[----:B------:R-:W-:Y:S01]  /*11f70*/  IMAD.MOV.U32 R13, RZ, RZ, R24 ;  /* 0x000000ffff0d7224 */ /* 0x000fe200078e0018 */
[----:B----4-:R-:W-:Y:S01]  /*11f80*/  LEA.HI.X.SX32 R24, R17, R2, 0x2, P3 ;  /* 0x0000000211187211 */ /* 0x010fe200018f16ff */
[----:B------:R-:W-:Y:S01]  /*11f90*/  IMAD R17, R14, c[0x0][0x190], RZ ;  /* 0x000064000e117a24 */ /* 0x000fe200078e02ff */
[----:B------:R-:W-:Y:S02]  /*11fa0*/  LEA R22, P3, R16, R3, 0x2 ;  /* 0x0000000310167211 */ /* 0x000fe400078610ff */
[----:B------:R3:W-:Y:S01]  /*11fb0*/  LDGSTS.E [R19+0x6a00], [R12.64], P2 ;  /* 0x06a000000c137fae */ /* 0x0007e20009121846 */
[----:B------:R-:W-:-:S03]  /*11fc0*/  SEL R14, R4, R107, !P6 ;  /* 0x0000006b040e7207 */ /* 0x000fc60007000000 */
[----:B------:R4:W-:Y:S04]  /*11fd0*/  STL [R1+0xd70], R24 ;  /* 0x000d701801007387 */ /* 0x0009e80000100800 */
[----:B------:R1:W-:Y:S01]  /*11fe0*/  STL [R1+0xd8c], R22 ;  /* 0x000d8c1601007387 */ /* 0x0003e20000100800 */
[----:B---3--:R-:W-:Y:S02]  /*11ff0*/  IMAD.MOV.U32 R12, RZ, RZ, R18 ;  /* 0x000000ffff0c7224 */ /* 0x008fe400078e0012 */
[----:B------:R-:W-:Y:S01]  /*12000*/  IMAD.MOV.U32 R13, RZ, RZ, R25 ;  /* 0x000000ffff0d7224 */ /* 0x000fe200078e0019 */
[----:B--2---:R-:W-:Y:S01]  /*12010*/  LEA.HI.X.SX32 R25, R16, R2, 0x2, P3 ;  /* 0x0000000210197211 */ /* 0x004fe200018f16ff */
[----:B------:R-:W-:Y:S01]  /*12020*/  IMAD R16, R10, c[0x0][0x190], RZ ;  /* 0x000064000a107a24 */ /* 0x000fe200078e02ff */
[----:B------:R-:W-:-:S02]  /*12030*/  LEA R18, P3, R15, R3, 0x2 ;  /* 0x000000030f127211 */ /* 0x000fc400078610ff */
[----:B------:R2:W-:Y:S01]  /*12040*/  LDGSTS.E [R19+0x7200], [R12.64], P2 ;  /* 0x072000000c137fae */ /* 0x0005e20009121846 */
[----:B------:R-:W-:-:S03]  /*12050*/  SEL R10, R4, R109, !P6 ;  /* 0x0000006d040a7207 */ /* 0x000fc60007000000 */
[----:B------:R-:W-:Y:S04]  /*12060*/  STL [R1+0xd88], R25 ;  /* 0x000d881901007387 */ /* 0x000fe80000100800 */
[----:B------:R-:W-:Y:S01]  /*12070*/  STL [R1+0xda4], R18 ;  /* 0x000da41201007387 */ /* 0x000fe20000100800 */
[----:B--2---:R-:W-:Y:S01]  /*12080*/  IMAD.MOV.U32 R12, RZ, RZ, R20 ;  /* 0x000000ffff0c7224 */ /* 0x004fe200078e0014 */
[----:B------:R-:W-:Y:S01]  /*12090*/  LEA.HI.X.SX32 R20, R15, R2, 0x2, P3 ;  /* 0x000000020f147211 */ /* 0x000fe200018f16ff */
[----:B------:R-:W-:Y:S01]  /*120a0*/  IMAD.MOV.U32 R13, RZ, RZ, R21 ;  /* 0x000000ffff0d7224 */ /* 0x000fe200078e0015 */
[----:B-1----:R-:W-:Y:S01]  /*120b0*/  LEA R21, P3, R17, R3, 0x2 ;  /* 0x0000000311157211 */ /* 0x002fe200078610ff */
[----:B------:R-:W-:Y:S01]  /*120c0*/  IMAD R15, R14, c[0x0][0x190], RZ ;  /* 0x000064000e0f7a24 */ /* 0x000fe200078e02ff */
[----:B------:R-:W-:Y:S01]  /*120d0*/  SEL R14, R4, R110, !P6 ;  /* 0x0000006e040e7207 */ /* 0x000fe20007000000 */
[----:B------:R1:W-:Y:S04]  /*120e0*/  STL [R1+0xda0], R20 ;  /* 0x000da01401007387 */ /* 0x0003e80000100800 */
[----:B------:R2:W-:Y:S04]  /*120f0*/  LDGSTS.E [R19+0x7a00], [R12.64], P2 ;  /* 0x07a000000c137fae */ /* 0x0005e80009121846 */
[----:B------:R3:W-:Y:S01]  /*12100*/  STL [R1+0xdbc], R21 ;  /* 0x000dbc1501007387 */ /* 0x0007e20000100800 */
[----:B--2---:R-:W-:-:S02]  /*12110*/  IMAD.MOV.U32 R12, RZ, RZ, R23 ;  /* 0x000000ffff0c7224 */ /* 0x004fc400078e0017 */
[----:B------:R-:W-:Y:S01]  /*12120*/  IMAD.MOV.U32 R13, RZ, RZ, R24 ;  /* 0x000000ffff0d7224 */ /* 0x000fe200078e0018 */
[-C--:B----4-:R-:W-:Y:S01]  /*12130*/  LEA.HI.X.SX32 R24, R17, R2.reuse, 0x2, P3 ;  /* 0x0000000211187211 */ /* 0x090fe200018f16ff */
[----:B------:R-:W-:Y:S01]  /*12140*/  IMAD R17, R10, c[0x0][0x190], RZ ;  /* 0x000064000a117a24 */ /* 0x000fe200078e02ff */
[----:B------:R-:W-:Y:S02]  /*12150*/  LEA R23, P3, R16, R3, 0x2 ;  /* 0x0000000310177211 */ /* 0x000fe400078610ff */
[----:B------:R2:W-:Y:S01]  /*12160*/  LDGSTS.E [R19+0x8200], [R12.64], P2 ;  /* 0x082000000c137fae */ /* 0x0005e20009121846 */
[----:B------:R-:W-:Y:S02]  /*12170*/  SEL R10, R4, R111, !P6 ;  /* 0x0000006f040a7207 */ /* 0x000fe40007000000 */
[-C--:B------:R-:W-:Y:S01]  /*12180*/  LEA.HI.X.SX32 R16, R16, R2.reuse, 0x2, P3 ;  /* 0x0000000210107211 */ /* 0x080fe200018f16ff */
[----:B------:R-:W-:Y:S04]  /*12190*/  STL [R1+0xdb8], R24 ;  /* 0x000db81801007387 */ /* 0x000fe80000100800 */
[----:B------:R4:W-:Y:S01]  /*121a0*/  STL [R1+0xdd4], R23 ;  /* 0x000dd41701007387 */ /* 0x0009e20000100800 */
[----:B--2---:R-:W-:Y:S01]  /*121b0*/  IMAD.MOV.U32 R12, RZ, RZ, R22 ;  /* 0x000000ffff0c7224 */ /* 0x004fe200078e0016 */
[C---:B------:R-:W-:Y:S01]  /*121c0*/  LEA R22, P3, R15.reuse, R3, 0x2 ;  /* 0x000000030f167211 */ /* 0x040fe200078610ff */
[----:B------:R-:W-:Y:S01]  /*121d0*/  IMAD.MOV.U32 R13, RZ, RZ, R25 ;  /* 0x000000ffff0d7224 */ /* 0x000fe200078e0019 */
[----:B------:R2:W-:Y:S02]  /*121e0*/  STL [R1+0xdd0], R16 ;  /* 0x000dd01001007387 */ /* 0x0005e40000100800 */
[----:B------:R-:W-:Y:S01]  /*121f0*/  LEA.HI.X.SX32 R26, R15, R2, 0x2, P3 ;  /* 0x000000020f1a7211 */ /* 0x000fe200018f16ff */
[----:B------:R-:W-:Y:S01]  /*12200*/  IMAD R15, R10, c[0x0][0x190], RZ ;  /* 0x000064000a0f7a24 */ /* 0x000fe200078e02ff */
[----:B------:R1:W-:Y:S01]  /*12210*/  LDGSTS.E [R19+0x8a00], [R12.64], P2 ;  /* 0x08a000000c137fae */ /* 0x0003e20009121846 */
[----:B------:R-:W-:-:S03]  /*12220*/  SEL R10, R4, R113, !P6 ;  /* 0x00000071040a7207 */ /* 0x000fc60007000000 */
[----:B------:R2:W-:Y:S04]  /*12230*/  STL [R1+0xe1c], R22 ;  /* 0x000e1c1601007387 */ /* 0x0005e80000100800 */
[----:B------:R-:W-:Y:S01]  /*12240*/  STL [R1+0xde8], R26 ;  /* 0x000de81a01007387 */ /* 0x000fe20000100800 */
[----:B-1----:R-:W-:Y:S02]  /*12250*/  IMAD.MOV.U32 R12, RZ, RZ, R18 ;  /* 0x000000ffff0c7224 */ /* 0x002fe400078e0012 */
[----:B------:R-:W-:Y:S01]  /*12260*/  IMAD.MOV.U32 R13, RZ, RZ, R20 ;  /* 0x000000ffff0d7224 */ /* 0x000fe200078e0014 */
[----:B------:R-:W-:Y:S01]  /*12270*/  LEA R20, P3, R17, R3, 0x2 ;  /* 0x0000000311147211 */ /* 0x000fe200078610ff */
[----:B------:R-:W-:Y:S01]  /*12280*/  IMAD R18, R14, c[0x0][0x190], RZ ;  /* 0x000064000e127a24 */ /* 0x000fe200078e02ff */
[----:B------:R-:W-:-:S02]  /*12290*/  SEL R14, R4, R112, !P6 ;  /* 0x00000070040e7207 */ /* 0x000fc40007000000 */
[----:B------:R1:W-:Y:S01]  /*122a0*/  LDGSTS.E [R19+0x9200], [R12.64], P2 ;  /* 0x092000000c137fae */ /* 0x0003e20009121846 */
[----:B------:R-:W-:Y:S01]  /*122b0*/  LEA.HI.X.SX32 R25, R17, R2, 0x2, P3 ;  /* 0x0000000211197211 */ /* 0x000fe200018f16ff */
[----:B------:R-:W-:Y:S01]  /*122c0*/  IMAD R17, R10, c[0x0][0x190], RZ ;  /* 0x000064000a117a24 */ /* 0x000fe200078e02ff */
[----:B------:R-:W-:Y:S01]  /*122d0*/  SEL R10, R4, R115, !P6 ;  /* 0x00000073040a7207 */ /* 0x000fe20007000000 */
[----:B------:R-:W-:Y:S04]  /*122e0*/  STL [R1+0xee4], R20 ;  /* 0x000ee41401007387 */ /* 0x000fe80000100800 */
[----:B------:R2:W-:Y:S01]  /*122f0*/  STL [R1+0xee0], R25 ;  /* 0x000ee01901007387 */ /* 0x0005e20000100800 */
[----:B-1----:R-:W-:Y:S01]  /*12300*/  IMAD.MOV.U32 R12, RZ, RZ, R21 ;  /* 0x000000ffff0c7224 */ /* 0x002fe200078e0015 */
[----:B---3--:R-:W-:Y:S01]  /*12310*/  LEA R21, P3, R18, R3, 0x2 ;  /* 0x0000000312157211 */ /* 0x008fe200078610ff */
[----:B------:R-:W-:-:S04]  /*12320*/  IMAD.MOV.U32 R13, RZ, RZ, R24 ;  /* 0x000000ffff0d7224 */ /* 0x000fc800078e0018 */
[----:B------:R-:W-:Y:S04]  /*12330*/  STL [R1+0xefc], R21 ;  /* 0x000efc1501007387 */ /* 0x000fe80000100800 */
[----:B------:R1:W-:Y:S02]  /*12340*/  LDGSTS.E [R19+0x9a00], [R12.64], P2 ;  /* 0x09a000000c137fae */ /* 0x0003e40009121846 */
[----:B-1----:R-:W-:Y:S01]  /*12350*/  IMAD.MOV.U32 R12, RZ, RZ, R23 ;  /* 0x000000ffff0c7224 */ /* 0x002fe200078e0017 */
[----:B----4-:R-:W-:Y:S01]  /*12360*/  LEA.HI.X.SX32 R23, R18, R2, 0x2, P3 ;  /* 0x0000000212177211 */ /* 0x010fe200018f16ff */
[----:B------:R-:W-:Y:S01]  /*12370*/  IMAD.MOV.U32 R13, RZ, RZ, R16 ;  /* 0x000000ffff0d7224 */ /* 0x000fe200078e0010 */
[C---:B------:R-:W-:Y:S01]  /*12380*/  LEA R24, P3, R15.reuse, R3, 0x2 ;  /* 0x000000030f187211 */ /* 0x040fe200078610ff */
[----:B--2---:R-:W-:Y:S01]  /*12390*/  IMAD R16, R14, c[0x0][0x190], RZ ;  /* 0x000064000e107a24 */ /* 0x004fe200078e02ff */
[----:B------:R-:W-:Y:S01]  /*123a0*/  SEL R14, R4, R114, !P6 ;  /* 0x00000072040e7207 */ /* 0x000fe20007000000 */
[----:B------:R1:W-:Y:S01]  /*123b0*/  STL [R1+0xef8], R23 ;  /* 0x000ef81701007387 */ /* 0x0003e20000100800 */
[----:B------:R-:W-:-:S03]  /*123c0*/  LEA.HI.X.SX32 R18, R15, R2, 0x2, P3 ;  /* 0x000000020f127211 */ /* 0x000fc600018f16ff */
[----:B------:R2:W-:Y:S01]  /*123d0*/  LDGSTS.E [R19+0xa200], [R12.64], P2 ;  /* 0x0a2000000c137fae */ /* 0x0005e20009121846 */
[----:B------:R-:W-:Y:S01]  /*123e0*/  IMAD R15, R14, c[0x0][0x190], RZ ;  /* 0x000064000e0f7a24 */ /* 0x000fe200078e02ff */
[----:B------:R-:W-:Y:S02]  /*123f0*/  SEL R14, R4, R116, !P6 ;  /* 0x00000074040e7207 */ /* 0x000fe40007000000 */
[----:B------:R3:W-:Y:S04]  /*12400*/  STL [R1+0xf18], R24 ;  /* 0x000f181801007387 */ /* 0x0007e80000100800 */
[----:B------:R4:W-:Y:S01]  /*12410*/  STL [R1+0xf14], R18 ;  /* 0x000f141201007387 */ /* 0x0009e20000100800 */
[----:B--2---:R-:W-:Y:S01]  /*12420*/  IMAD.MOV.U32 R12, RZ, RZ, R22 ;  /* 0x000000ffff0c7224 */ /* 0x004fe200078e0016 */
[----:B------:R-:W-:Y:S01]  /*12430*/  LEA R22, P3, R16, R3, 0x2 ;  /* 0x0000000310167211 */ /* 0x000fe200078610ff */
[----:B------:R-:W-:-:S04]  /*12440*/  IMAD.MOV.U32 R13, RZ, RZ, R26 ;  /* 0x000000ffff0d7224 */ /* 0x000fc800078e001a */
[----:B------:R-:W-:Y:S04]  /*12450*/  STL [R1+0xf30], R22 ;  /* 0x000f301601007387 */ /* 0x000fe80000100800 */
[----:B------:R2:W-:Y:S02]  /*12460*/  LDGSTS.E [R19+0xaa00], [R12.64], P2 ;  /* 0x0aa000000c137fae */ /* 0x0005e40009121846 */
[----:B--2---:R-:W-:Y:S02]  /*12470*/  IMAD.MOV.U32 R12, RZ, RZ, R20 ;  /* 0x000000ffff0c7224 */ /* 0x004fe400078e0014 */
[----:B------:R-:W-:Y:S01]  /*12480*/  IMAD.MOV.U32 R13, RZ, RZ, R25 ;  /* 0x000000ffff0d7224 */ /* 0x000fe200078e0019 */
[----:B------:R-:W-:Y:S01]  /*12490*/  LEA.HI.X.SX32 R25, R16, R2, 0x2, P3 ;  /* 0x0000000210197211 */ /* 0x000fe200018f16ff */
[----:B------:R-:W-:Y:S01]  /*124a0*/  IMAD R16, R10, c[0x0][0x190], RZ ;  /* 0x000064000a107a24 */ /* 0x000fe200078e02ff */
[----:B------:R-:W-:-:S02]  /*124b0*/  LEA R20, P3, R17, R3, 0x2 ;  /* 0x0000000311147211 */ /* 0x000fc400078610ff */
[----:B------:R2:W-:Y:S01]  /*124c0*/  LDGSTS.E [R19+0xb200], [R12.64], P2 ;  /* 0x0b2000000c137fae */ /* 0x0005e20009121846 */
[----:B------:R-:W-:-:S03]  /*124d0*/  SEL R10, R4, R117, !P6 ;  /* 0x00000075040a7207 */ /* 0x000fc60007000000 */
[----:B------:R1:W-:Y:S04]  /*124e0*/  STL [R1+0xf2c], R25 ;  /* 0x000f2c1901007387 */ /* 0x0003e80000100800 */
[----:B------:R-:W-:Y:S01]  /*124f0*/  STL [R1+0xf48], R20 ;  /* 0x000f481401007387 */ /* 0x000fe20000100800 */
[----:B--2---:R-:W-:Y:S02]  /*12500*/  IMAD.MOV.U32 R12, RZ, RZ, R21 ;  /* 0x000000ffff0c7224 */ /* 0x004fe400078e0015 */
[----:B------:R-:W-:Y:S01]  /*12510*/  IMAD.MOV.U32 R13, RZ, RZ, R23 ;  /* 0x000000ffff0d7224 */ /* 0x000fe200078e0017 */
[----:B-1----:R-:W-:Y:S01]  /*12520*/  LEA.HI.X.SX32 R23, R17, R2, 0x2, P3 ;  /* 0x0000000211177211 */ /* 0x002fe200018f16ff */
[----:B------:R-:W-:Y:S01]  /*12530*/  IMAD R17, R14, c[0x0][0x190], RZ ;  /* 0x000064000e117a24 */ /* 0x000fe200078e02ff */
[----:B------:R-:W-:-:S02]  /*12540*/  LEA R21, P3, R15, R3, 0x2 ;  /* 0x000000030f157211 */ /* 0x000fc400078610ff */
[----:B------:R1:W-:Y:S01]  /*12550*/  LDGSTS.E [R19+0xba00], [R12.64], P2 ;  /* 0x0ba000000c137fae */ /* 0x0003e20009121846 */
[----:B------:R-:W-:-:S03]  /*12560*/  SEL R14, R4, R156, !P6 ;  /* 0x0000009c040e7207 */ /* 0x000fc60007000000 */
[----:B------:R2:W-:Y:S04]  /*12570*/  STL [R1+0xf44], R23 ;  /* 0x000f441701007387 */ /* 0x0005e80000100800 */
[----:B------:R-:W-:Y:S01]  /*12580*/  STL [R1+0xf60], R21 ;  /* 0x000f601501007387 */ /* 0x000fe20000100800 */
[----:B-1----:R-:W-:Y:S01]  /*12590*/  IMAD.MOV.U32 R12, RZ, RZ, R24 ;  /* 0x000000ffff0c7224 */ /* 0x002fe200078e0018 */
[----:B---3--:R-:W-:Y:S01]  /*125a0*/  LEA.HI.X.SX32 R24, R15, R2, 0x2, P3 ;  /* 0x000000020f187211 */ /* 0x008fe200018f16ff */
[----:B------:R-:W-:Y:S01]  /*125b0*/  IMAD.MOV.U32 R13, RZ, RZ, R18 ;  /* 0x000000ffff0d7224 */ /* 0x000fe200078e0012 */
[----:B----4-:R-:W-:Y:S01]  /*125c0*/  LEA R18, P3, R16, R3, 0x2 ;  /* 0x0000000310127211 */ /* 0x010fe200078610ff */
[----:B------:R-:W-:Y:S01]  /*125d0*/  IMAD R15, R10, c[0x0][0x190], RZ ;  /* 0x000064000a0f7a24 */ /* 0x000fe200078e02ff */
[----:B------:R-:W-:Y:S01]  /*125e0*/  SEL R10, R4, R157, !P6 ;  /* 0x0000009d040a7207 */ /* 0x000fe20007000000 */
[----:B------:R1:W-:Y:S04]  /*125f0*/  STL [R1+0xf5c], R24 ;  /* 0x000f5c1801007387 */ /* 0x0003e80000100800 */
[----:B------:R3:W-:Y:S04]  /*12600*/  LDGSTS.E [R19+0xc200], [R12.64], P2 ;  /* 0x0c2000000c137fae */ /* 0x0007e80009121846 */
[----:B------:R-:W-:Y:S01]  /*12610*/  STL [R1+0xf78], R18 ;  /* 0x000f781201007387 */ /* 0x000fe20000100800 */
[----:B---3--:R-:W-:-:S02]  /*12620*/  IMAD.MOV.U32 R12, RZ, RZ, R22 ;  /* 0x000000ffff0c7224 */ /* 0x008fc400078e0016 */
[----:B------:R-:W-:Y:S01]  /*12630*/  IMAD.MOV.U32 R13, RZ, RZ, R25 ;  /* 0x000000ffff0d7224 */ /* 0x000fe200078e0019 */
[----:B------:R-:W-:Y:S01]  /*12640*/  LEA.HI.X.SX32 R25, R16, R2, 0x2, P3 ;  /* 0x0000000210197211 */ /* 0x000fe200018f16ff */
[----:B------:R-:W-:Y:S01]  /*12650*/  IMAD R16, R14, c[0x0][0x190], RZ ;  /* 0x000064000e107a24 */ /* 0x000fe200078e02ff */
[----:B------:R-:W-:Y:S02]  /*12660*/  LEA R22, P3, R17, R3, 0x2 ;  /* 0x0000000311167211 */ /* 0x000fe400078610ff */
[----:B------:R3:W-:Y:S01]  /*12670*/  LDGSTS.E [R19+0xca00], [R12.64], P2 ;  /* 0x0ca000000c137fae */ /* 0x0007e20009121846 */
[----:B------:R-:W-:-:S03]  /*12680*/  SEL R14, R4, R158, !P6 ;  /* 0x0000009e040e7207 */ /* 0x000fc60007000000 */
[----:B------:R4:W-:Y:S04]  /*12690*/  STL [R1+0xf74], R25 ;  /* 0x000f741901007387 */ /* 0x0009e80000100800 */
[----:B------:R-:W-:Y:S01]  /*126a0*/  STL [R1+0xf90], R22 ;  /* 0x000f901601007387 */ /* 0x000fe20000100800 */
[----:B---3--:R-:W-:Y:S02]  /*126b0*/  IMAD.MOV.U32 R12, RZ, RZ, R20 ;  /* 0x000000ffff0c7224 */ /* 0x008fe400078e0014 */
        /* <DEDUP_REMOVED lines=250> */
[----:B------:R1:W-:Y:S01]  /*13660*/  STL [R1+0x11b4], R23 ;  /* 0x0011b41701007387 */ /* 0x0003e20000100800 */
[----:B---3--:R-:W-:-:S02]  /*13670*/  IMAD.MOV.U32 R12, RZ, RZ, R20 ;  /* 0x000000ffff0c7224 */ /* 0x008fc400078e0014 */
        /* <DEDUP_REMOVED lines=8> */
[----:B--2---:R-:W-:Y:S02]  /*13700*/  IMAD.MOV.U32 R12, RZ, RZ, R21 ;  /* 0x000000ffff0c7224 */ /* 0x004fe400078e0015 */
[----:B------:R-:W-:Y:S01]  /*13710*/  IMAD.MOV.U32 R13, RZ, RZ, R25 ;  /* 0x000000ffff0d7224 */ /* 0x000fe200078e0019 */
[----:B----4-:R-:W-:Y:S01]  /*13720*/  LEA.HI.X.SX32 R25, R16, R2, 0x2, P3 ;  /* 0x0000000210197211 */ /* 0x010fe200018f16ff */
[----:B------:R-:W-:Y:S01]  /*13730*/  IMAD R16, R10, c[0x0][0x190], RZ ;  /* 0x000064000a107a24 */ /* 0x000fe200078e02ff */
[----:B------:R-:W-:-:S02]  /*13740*/  LEA R21, P3, R17, R3, 0x2 ;  /* 0x0000000311157211 */ /* 0x000fc400078610ff */
[----:B------:R2:W-:Y:S01]  /*13750*/  LDGSTS.E [R19+0x1ba00], [R12.64], P2 ;  /* 0x1ba000000c137fae */ /* 0x0005e20009121846 */
[----:B------:R-:W-:Y:S02]  /*13760*/  SEL R10, R4, R190, !P6 ;  /* 0x000000be040a7207 */ /* 0x000fe40007000000 */
[----:B------:R-:W-:Y:S01]  /*13770*/  LEA.HI.X.SX32 R17, R17, R2, 0x2, P3 ;  /* 0x0000000211117211 */ /* 0x000fe200018f16ff */
[----:B------:R4:W-:Y:S04]  /*13780*/  STL [R1+0x11c8], R25 ;  /* 0x0011c81901007387 */ /* 0x0009e80000100800 */
[----:B------:R3:W-:Y:S01]  /*13790*/  STL [R1+0x11e4], R21 ;  /* 0x0011e41501007387 */ /* 0x0007e20000100800 */
[----:B--2---:R-:W-:-:S03]  /*137a0*/  IMAD.MOV.U32 R12, RZ, RZ, R18 ;  /* 0x000000ffff0c7224 */ /* 0x004fc600078e0012 */
[----:B------:R2:W-:Y:S01]  /*137b0*/  STL [R1+0x11e0], R17 ;  /* 0x0011e01101007387 */ /* 0x0005e20000100800 */
[----:B------:R-:W-:Y:S01]  /*137c0*/  IMAD.MOV.U32 R13, RZ, RZ, R22 ;  /* 0x000000ffff0d7224 */ /* 0x000fe200078e0016 */
[CC--:B-1----:R-:W-:Y:S01]  /*137d0*/  LEA R22, P3, R15.reuse, R3.reuse, 0x2 ;  /* 0x000000030f167211 */ /* 0x0c2fe200078610ff */
[----:B------:R-:W-:Y:S01]  /*137e0*/  IMAD R18, R14, c[0x0][0x190], RZ ;  /* 0x000064000e127a24 */ /* 0x000fe200078e02ff */
[----:B------:R-:W-:Y:S02]  /*137f0*/  SEL R14, R4, R62, !P6 ;  /* 0x0000003e040e7207 */ /* 0x000fe40007000000 */
[----:B------:R1:W-:Y:S04]  /*13800*/  LDGSTS.E [R19+0x1c200], [R12.64], P2 ;  /* 0x1c2000000c137fae */ /* 0x0003e80009121846 */
[----:B------:R2:W-:Y:S01]  /*13810*/  STL [R1+0x11fc], R22 ;  /* 0x0011fc1601007387 */ /* 0x0005e20000100800 */
[----:B-1----:R-:W-:Y:S01]  /*13820*/  IMAD.MOV.U32 R12, RZ, RZ, R23 ;  /* 0x000000ffff0c7224 */ /* 0x002fe200078e0017 */
[-C--:B------:R-:W-:Y:S01]  /*13830*/  LEA.HI.X.SX32 R23, R15, R2.reuse, 0x2, P3 ;  /* 0x000000020f177211 */ /* 0x080fe200018f16ff */
[----:B------:R-:W-:Y:S01]  /*13840*/  IMAD.MOV.U32 R13, RZ, RZ, R24 ;  /* 0x000000ffff0d7224 */ /* 0x000fe200078e0018 */
[----:B---3--:R-:W-:Y:S01]  /*13850*/  LEA R24, P3, R18, R3, 0x2 ;  /* 0x0000000312187211 */ /* 0x008fe200078610ff */
[----:B------:R-:W-:Y:S01]  /*13860*/  IMAD R15, R14, c[0x0][0x190], RZ ;  /* 0x000064000e0f7a24 */ /* 0x000fe200078e02ff */
[----:B------:R-:W-:Y:S01]  /*13870*/  SEL R14, R4, R191, !P6 ;  /* 0x000000bf040e7207 */ /* 0x000fe20007000000 */
[----:B------:R1:W-:Y:S01]  /*13880*/  STL [R1+0x11f8], R23 ;  /* 0x0011f81701007387 */ /* 0x0003e20000100800 */
[----:B------:R-:W-:-:S03]  /*13890*/  LEA.HI.X.SX32 R18, R18, R2, 0x2, P3 ;  /* 0x0000000212127211 */ /* 0x000fc600018f16ff */
[----:B------:R3:W-:Y:S04]  /*138a0*/  LDGSTS.E [R19+0x1ca00], [R12.64], P2 ;  /* 0x1ca000000c137fae */ /* 0x0007e80009121846 */
[----:B------:R1:W-:Y:S04]  /*138b0*/  STL [R1+0x1214], R24 ;  /* 0x0012141801007387 */ /* 0x0003e80000100800 */
[----:B------:R1:W-:Y:S01]  /*138c0*/  STL [R1+0x1210], R18 ;  /* 0x0012101201007387 */ /* 0x0003e20000100800 */
[----:B---3--:R-:W-:Y:S01]  /*138d0*/  IMAD.MOV.U32 R12, RZ, RZ, R20 ;  /* 0x000000ffff0c7224 */ /* 0x008fe200078e0014 */
[----:B------:R-:W-:Y:S01]  /*138e0*/  LEA R20, P3, R16, R3, 0x2 ;  /* 0x0000000310147211 */ /* 0x000fe200078610ff */
[----:B------:R-:W-:-:S03]  /*138f0*/  IMAD.MOV.U32 R13, RZ, RZ, R25 ;  /* 0x000000ffff0d7224 */ /* 0x000fc600078e0019 */
[----:B----4-:R-:W-:Y:S01]  /*13900*/  LEA.HI.X.SX32 R25, R16, R2, 0x2, P3 ;  /* 0x0000000210197211 */ /* 0x010fe200018f16ff */
[----:B------:R-:W-:Y:S01]  /*13910*/  IMAD R16, R14, c[0x0][0x190], RZ ;  /* 0x000064000e107a24 */ /* 0x000fe200078e02ff */
[----:B------:R3:W-:Y:S01]  /*13920*/  LDGSTS.E [R19+0x1d200], [R12.64], P2 ;  /* 0x1d2000000c137fae */ /* 0x0007e20009121846 */
[----:B------:R-:W-:-:S03]  /*13930*/  SEL R14, R4, R193, !P6 ;  /* 0x000000c1040e7207 */ /* 0x000fc60007000000 */
[----:B------:R4:W-:Y:S04]  /*13940*/  STL [R1+0x122c], R20 ;  /* 0x00122c1401007387 */ /* 0x0009e80000100800 */
[----:B------:R-:W-:Y:S01]  /*13950*/  STL [R1+0x1228], R25 ;  /* 0x0012281901007387 */ /* 0x000fe20000100800 */
[----:B---3--:R-:W-:Y:S01]  /*13960*/  IMAD.MOV.U32 R12, RZ, RZ, R21 ;  /* 0x000000ffff0c7224 */ /* 0x008fe200078e0015 */
[CC--:B------:R-:W-:Y:S01]  /*13970*/  LEA R21, P3, R15.reuse, R3.reuse, 0x2 ;  /* 0x000000030f157211 */ /* 0x0c0fe200078610ff */
[----:B------:R-:W-:Y:S02]  /*13980*/  IMAD.MOV.U32 R13, RZ, RZ, R17 ;  /* 0x000000ffff0d7224 */ /* 0x000fe400078e0011 */
[----:B--2---:R-:W-:Y:S01]  /*13990*/  IMAD R17, R10, c[0x0][0x190], RZ ;  /* 0x000064000a117a24 */ /* 0x004fe200078e02ff */
[----:B------:R-:W-:Y:S01]  /*139a0*/  SEL R10, R4, R192, !P6 ;  /* 0x000000c0040a7207 */ /* 0x000fe20007000000 */
[----:B------:R2:W-:Y:S04]  /*139b0*/  STL [R1+0x1244], R21 ;  /* 0x0012441501007387 */ /* 0x0005e80000100800 */
[----:B------:R3:W-:Y:S02]  /*139c0*/  LDGSTS.E [R19+0x1da00], [R12.64], P2 ;  /* 0x1da000000c137fae */ /* 0x0007e40009121846 */
[----:B---3--:R-:W-:Y:S01]  /*139d0*/  IMAD.MOV.U32 R12, RZ, RZ, R22 ;  /* 0x000000ffff0c7224 */ /* 0x008fe200078e0016 */
[----:B------:R-:W-:Y:S01]  /*139e0*/  LEA.HI.X.SX32 R22, R15, R2, 0x2, P3 ;  /* 0x000000020f167211 */ /* 0x000fe200018f16ff */
[----:B------:R-:W-:Y:S01]  /*139f0*/  IMAD.MOV.U32 R13, RZ, RZ, R23 ;  /* 0x000000ffff0d7224 */ /* 0x000fe200078e0017 */
[----:B-1----:R-:W-:-:S02]  /*13a00*/  LEA R23, P3, R17, R3, 0x2 ;  /* 0x0000000311177211 */ /* 0x002fc400078610ff */
[----:B------:R-:W-:Y:S01]  /*13a10*/  SEL R15, R4, R194, !P6 ;  /* 0x000000c2040f7207 */ /* 0x000fe20007000000 */
[----:B------:R1:W-:Y:S01]  /*13a20*/  STL [R1+0x1240], R22 ;  /* 0x0012401601007387 */ /* 0x0003e20000100800 */
[----:B------:R-:W-:Y:S01]  /*13a30*/  LEA.HI.X.SX32 R26, R17, R2, 0x2, P3 ;  /* 0x00000002111a7211 */ /* 0x000fe200018f16ff */
[----:B------:R-:W-:Y:S01]  /*13a40*/  IMAD R17, R14, c[0x0][0x190], RZ ;  /* 0x000064000e117a24 */ /* 0x000fe200078e02ff */
[----:B------:R-:W-:Y:S01]  /*13a50*/  SEL R14, R4, R196, !P6 ;  /* 0x000000c4040e7207 */ /* 0x000fe20007000000 */
[----:B------:R3:W-:Y:S01]  /*13a60*/  LDGSTS.E [R19+0x1e200], [R12.64], P2 ;  /* 0x1e2000000c137fae */ /* 0x0007e20009121846 */
[----:B------:R-:W-:-:S03]  /*13a70*/  IMAD R15, R15, c[0x0][0x190], RZ ;  /* 0x000064000f0f7a24 */ /* 0x000fc600078e02ff */
[----:B------:R-:W-:Y:S04]  /*13a80*/  STL [R1+0xb7c], R23 ;  /* 0x000b7c1701007387 */ /* 0x000fe80000100800 */
[----:B------:R1:W-:Y:S01]  /*13a90*/  STL [R1+0xb78], R26 ;  /* 0x000b781a01007387 */ /* 0x0003e20000100800 */
[----:B---3--:R-:W-:Y:S01]  /*13aa0*/  IMAD.MOV.U32 R12, RZ, RZ, R24 ;  /* 0x000000ffff0c7224 */ /* 0x008fe200078e0018 */
[----:B------:R-:W-:Y:S01]  /*13ab0*/  LEA R24, P3, R16, R3, 0x2 ;  /* 0x0000000310187211 */ /* 0x000fe200078610ff */
[----:B------:R-:W-:Y:S02]  /*13ac0*/  IMAD.MOV.U32 R13, RZ, RZ, R18 ;  /* 0x000000ffff0d7224 */ /* 0x000fe400078e0012 */
[----:B------:R-:W-:Y:S01]  /*13ad0*/  IMAD R18, R10, c[0x0][0x190], RZ ;  /* 0x000064000a127a24 */ /* 0x000fe200078e02ff */
[----:B------:R-:W-:Y:S01]  /*13ae0*/  LEA.HI.X.SX32 R28, R16, R2, 0x2, P3 ;  /* 0x00000002101c7211 */ /* 0x000fe200018f16ff */
[----:B------:R3:W-:Y:S01]  /*13af0*/  STL [R1+0xb9c], R24 ;  /* 0x000b9c1801007387 */ /* 0x0007e20000100800 */
[----:B------:R-:W-:-:S03]  /*13b00*/  SEL R10, R4, R195, !P6 ;  /* 0x000000c3040a7207 */ /* 0x000fc60007000000 */
[----:B------:R1:W-:Y:S02]  /*13b10*/  LDGSTS.E [R19+0x1ea00], [R12.64], P2 ;  /* 0x1ea000000c137fae */ /* 0x0003e40009121846 */
[----:B------:R-:W-:Y:S01]  /*13b20*/  IMAD R16, R10, c[0x0][0x190], RZ ;  /* 0x000064000a107a24 */ /* 0x000fe200078e02ff */
[----:B------:R-:W-:Y:S01]  /*13b30*/  SEL R10, R4, R197, !P6 ;  /* 0x000000c5040a7207 */ /* 0x000fe20007000000 */
[----:B------:R-:W-:Y:S01]  /*13b40*/  STL [R1+0xb98], R28 ;  /* 0x000b981c01007387 */ /* 0x000fe20000100800 */
[----:B-1----:R-:W-:Y:S01]  /*13b50*/  IMAD.MOV.U32 R12, RZ, RZ, R20 ;  /* 0x000000ffff0c7224 */ /* 0x002fe200078e0014 */
[----:B----4-:R-:W-:Y:S01]  /*13b60*/  LEA R20, P3, R18, R3, 0x2 ;  /* 0x0000000312147211 */ /* 0x010fe200078610ff */
[----:B------:R-:W-:-:S03]  /*13b70*/  IMAD.MOV.U32 R13, RZ, RZ, R25 ;  /* 0x000000ffff0d7224 */ /* 0x000fc600078e0019 */
[----:B------:R-:W-:Y:S01]  /*13b80*/  LEA.HI.X.SX32 R27, R18, R2, 0x2, P3 ;  /* 0x00000002121b7211 */ /* 0x000fe200018f16ff */
[----:B------:R-:W-:Y:S04]  /*13b90*/  STL [R1+0xbbc], R20 ;  /* 0x000bbc1401007387 */ /* 0x000fe80000100800 */
[----:B------:R1:W-:Y:S04]  /*13ba0*/  LDGSTS.E [R19+0x1f200], [R12.64], P2 ;  /* 0x1f2000000c137fae */ /* 0x0003e80009121846 */
[----:B------:R4:W-:Y:S01]  /*13bb0*/  STL [R1+0xbb8], R27 ;  /* 0x000bb81b01007387 */ /* 0x0009e20000100800 */
[----:B-1----:R-:W-:Y:S01]  /*13bc0*/  IMAD.MOV.U32 R12, RZ, RZ, R21 ;  /* 0x000000ffff0c7224 */ /* 0x002fe200078e0015 */
[----:B--2---:R-:W-:Y:S01]  /*13bd0*/  LEA R21, P3, R17, R3, 0x2 ;  /* 0x0000000311157211 */ /* 0x004fe200078610ff */
[----:B------:R-:W-:-:S03]  /*13be0*/  IMAD.MOV.U32 R13, RZ, RZ, R22 ;  /* 0x000000ffff0d7224 */ /* 0x000fc600078e0016 */
[----:B------:R-:W-:Y:S01]  /*13bf0*/  LEA.HI.X.SX32 R25, R17, R2, 0x2, P3 ;  /* 0x0000000211197211 */ /* 0x000fe200018f16ff */
[----:B------:R-:W-:Y:S01]  /*13c00*/  IMAD R17, R14, c[0x0][0x190], RZ ;  /* 0x000064000e117a24 */ /* 0x000fe200078e02ff */
[----:B------:R1:W-:Y:S01]  /*13c10*/  LDGSTS.E [R19+0x1fa00], [R12.64], P2 ;  /* 0x1fa000000c137fae */ /* 0x0003e20009121846 */
[----:B------:R-:W-:Y:S02]  /*13c20*/  LEA R22, P3, R15, R3, 0x2 ;  /* 0x000000030f167211 */ /* 0x000fe400078610ff */
[----:B------:R-:W-:Y:S01]  /*13c30*/  SEL R14, R4, R198, !P6 ;  /* 0x000000c6040e7207 */ /* 0x000fe20007000000 */
[----:B------:R-:W-:Y:S04]  /*13c40*/  STL [R1+0xbdc], R21 ;  /* 0x000bdc1501007387 */ /* 0x000fe80000100800 */
[----:B------:R2:W-:Y:S01]  /*13c50*/  STL [R1+0xbd8], R25 ;  /* 0x000bd81901007387 */ /* 0x0005e20000100800 */
[----:B-1----:R-:W-:Y:S01]  /*13c60*/  LOP3.LUT R19, R0, 0x40, RZ, 0x3c, !PT ;  /* 0x0000004000137812 */ /* 0x002fe200078e3cff */
[----:B------:R-:W-:-:S02]  /*13c70*/  IMAD.MOV.U32 R12, RZ, RZ, R23 ;  /* 0x000000ffff0c7224 */ /* 0x000fc400078e0017 */
[----:B------:R-:W-:Y:S01]  /*13c80*/  STL [R1+0xbfc], R22 ;  /* 0x000bfc1601007387 */ /* 0x000fe20000100800 */
        /* <DEDUP_REMOVED lines=8> */
[----:B-1----:R-:W-:Y:S01]  /*13d10*/  IMAD.MOV.U32 R12, RZ, RZ, R24 ;  /* 0x000000ffff0c7224 */ /* 0x002fe200078e0018 */
[----:B---3--:R-:W-:Y:S01]  /*13d20*/  LEA.HI.X.SX32 R24, R16, R2, 0x2, P3 ;  /* 0x0000000210187211 */ /* 0x008fe200018f16ff */
[----:B------:R-:W-:Y:S01]  /*13d30*/  IMAD.MOV.U32 R13, RZ, RZ, R28 ;  /* 0x000000ffff0d7224 */ /* 0x000fe200078e001c */
[----:B------:R-:W-:Y:S01]  /*13d40*/  LEA R18, P3, R17, R3, 0x2 ;  /* 0x0000000311127211 */ /* 0x000fe200078610ff */
        /* <DEDUP_REMOVED lines=395> */
[----:B--2---:R-:W-:Y:S01]  /*15600*/  LEA R24, P3, R16, R3, 0x2 ;  /* 0x0000000310187211 */ /* 0x004fe200078610ff */
[----:B------:R-:W-:Y:S01]  /*15610*/  IMAD R15, R14, c[0x0][0x190], RZ ;  /* 0x000064000e0f7a24 */ /* 0x000fe200078e02ff */
[----:B------:R-:W-:Y:S01]  /*15620*/  SEL R14, R4, R244, !P6 ;  /* 0x000000f4040e7207 */ /* 0x000fe20007000000 */
[----:B------:R1:W-:Y:S04]  /*15630*/  STL [R1+0x110c], R23 ;  /* 0x00110c1701007387 */ /* 0x0003e80000100800 */
[----:B------:R2:W-:Y:S04]  /*15640*/  LDGSTS.E [R19+0x16c00], [R12.64], P2 ;  /* 0x16c000000c137fae */ /* 0x0005e80009121846 */
[----:B------:R-:W-:Y:S01]  /*15650*/  STL [R1+0x1120], R24 ;  /* 0x0011201801007387 */ /* 0x000fe20000100800 */
[----:B--2---:R-:W-:-:S02]  /*15660*/  IMAD.MOV.U32 R12, RZ, RZ, R18 ;  /* 0x000000ffff0c7224 */ /* 0x004fc400078e0012 */
        /* <DEDUP_REMOVED lines=8> */
[----:B--2---:R-:W-:Y:S02]  /*156f0*/  IMAD.MOV.U32 R12, RZ, RZ, R20 ;  /* 0x000000ffff0c7224 */ /* 0x004fe400078e0014 */
        /* <DEDUP_REMOVED lines=37> */
[----:B---3--:R-:W-:Y:S01]  /*15950*/  LEA.HI.X.SX32 R25, R15, R2, 0x2, P3 ;  /* 0x000000020f197211 */ /* 0x008fe200018f16ff */
[----:B------:R-:W-:Y:S01]  /*15960*/  IMAD R15, R14, c[0x0][0x190], RZ ;  /* 0x000064000e0f7a24 */ /* 0x000fe200078e02ff */
[----:B------:R-:W-:-:S02]  /*15970*/  LEA R18, P3, R16, R3, 0x2 ;  /* 0x0000000310127211 */ /* 0x000fc400078610ff */
[----:B------:R2:W-:Y:S04]  /*15980*/  LDGSTS.E [R19+0x19c00], [R12.64], P2 ;  /* 0x19c000000c137fae */ /* 0x0005e80009121846 */
[----:B------:R3:W-:Y:S04]  /*15990*/  STL [R1+0x1188], R25 ;  /* 0x0011881901007387 */ /* 0x0007e80000100800 */
[----:B------:R-:W-:Y:S01]  /*159a0*/  STL [R1+0x11a4], R18 ;  /* 0x0011a41201007387 */ /* 0x000fe20000100800 */
[----:B--2---:R-:W-:-:S03]  /*159b0*/  IMAD.MOV.U32 R12, RZ, RZ, R20 ;  /* 0x000000ffff0c7224 */ /* 0x004fc600078e0014 */
[----:B------:R-:W2:Y:S01]  /*159c0*/  LDL.LU R136, [R1] ;  /* 0x0000000001887983 */ /* 0x000ea20000300800 */
[----:B------:R-:W-:Y:S01]  /*159d0*/  IMAD.MOV.U32 R13, RZ, RZ, R26 ;  /* 0x000000ffff0d7224 */ /* 0x000fe200078e001a */
[----:B------:R-:W-:Y:S02]  /*159e0*/  LEA.HI.X.SX32 R26, R16, R2, 0x2, P3 ;  /* 0x00000002101a7211 */ /* 0x000fe400018f16ff */
[----:B------:R-:W-:Y:S02]  /*159f0*/  LEA R20, P3, R17, R3, 0x2 ;  /* 0x0000000311147211 */ /* 0x000fe400078610ff */
[----:B------:R1:W-:Y:S01]  /*15a00*/  LDGSTS.E [R19+0x1a400], [R12.64], P2 ;  /* 0x1a4000000c137fae */ /* 0x0003e20009121846 */
[----:B------:R-:W-:-:S03]  /*15a10*/  IMAD R16, R10, c[0x0][0x190], RZ ;  /* 0x000064000a107a24 */ /* 0x000fc600078e02ff */
[----:B------:R3:W-:Y:S04]  /*15a20*/  STL [R1+0x11a0], R26 ;  /* 0x0011a01a01007387 */ /* 0x0007e80000100800 */
[----:B------:R-:W-:Y:S01]  /*15a30*/  STL [R1+0x11bc], R20 ;  /* 0x0011bc1401007387 */ /* 0x000fe20000100800 */
[----:B-1----:R-:W-:Y:S01]  /*15a40*/  IMAD.MOV.U32 R12, RZ, RZ, R21 ;  /* 0x000000ffff0c7224 */ /* 0x002fe200078e0015 */
[-C--:B------:R-:W-:Y:S01]  /*15a50*/  LEA.HI.X.SX32 R21, R17, R2.reuse, 0x2, P3 ;  /* 0x0000000211157211 */ /* 0x080fe200018f16ff */
[----:B------:R-:W-:Y:S01]  /*15a60*/  IMAD.MOV.U32 R13, RZ, RZ, R22 ;  /* 0x000000ffff0d7224 */ /* 0x000fe200078e0016 */
[CC--:B------:R-:W-:Y:S01]  /*15a70*/  LEA R22, P3, R15.reuse, R3.reuse, 0x2 ;  /* 0x000000030f167211 */ /* 0x0c0fe200078610ff */
[----:B------:R-:W2:Y:S04]  /*15a80*/  LDL.LU R132, [R1+0x4] ;  /* 0x0000040001847983 */ /* 0x000ea80000300800 */
[----:B------:R1:W-:Y:S04]  /*15a90*/  LDGSTS.E [R19+0x1ac00], [R12.64], P2 ;  /* 0x1ac000000c137fae */ /* 0x0003e80009121846 */
[----:B------:R3:W-:Y:S04]  /*15aa0*/  STL [R1+0x11b8], R21 ;  /* 0x0011b81501007387 */ /* 0x0007e80000100800 */
[----:B------:R-:W-:Y:S01]  /*15ab0*/  STL [R1+0x11d4], R22 ;  /* 0x0011d41601007387 */ /* 0x000fe20000100800 */
[----:B-1----:R-:W-:Y:S01]  /*15ac0*/  IMAD.MOV.U32 R13, RZ, RZ, R27 ;  /* 0x000000ffff0d7224 */ /* 0x002fe200078e001b */
[----:B----4-:R-:W-:Y:S01]  /*15ad0*/  LEA.HI.X.SX32 R27, R15, R2, 0x2, P3 ;  /* 0x000000020f1b7211 */ /* 0x010fe200018f16ff */
[----:B------:R-:W-:Y:S01]  /*15ae0*/  IMAD.MOV.U32 R12, RZ, RZ, R23 ;  /* 0x000000ffff0c7224 */ /* 0x000fe200078e0017 */
[----:B------:R-:W-:Y:S01]  /*15af0*/  LEA R23, P3, R16, R3, 0x2 ;  /* 0x0000000310177211 */ /* 0x000fe200078610ff */
[----:B------:R-:W4:Y:S04]  /*15b00*/  LDL.LU R128, [R1+0x8] ;  /* 0x0000080001807983 */ /* 0x000f280000300800 */
[----:B------:R1:W-:Y:S04]  /*15b10*/  STL [R1+0x11d0], R27 ;  /* 0x0011d01b01007387 */ /* 0x0003e80000100800 */
[----:B------:R1:W-:Y:S04]  /*15b20*/  STL [R1+0x11ec], R23 ;  /* 0x0011ec1701007387 */ /* 0x0003e80000100800 */
[----:B------:R-:W4:Y:S01]  /*15b30*/  LDL.LU R162, [R1+0xc] ;  /* 0x00000c0001a27983 */ /* 0x000f220000300800 */
[----:B------:R-:W-:-:S02]  /*15b40*/  SEL R14, R4, R250, !P6 ;  /* 0x000000fa040e7207 */ /* 0x000fc40007000000 */
[----:B------:R-:W-:Y:S01]  /*15b50*/  SEL R10, R4, R251, !P6 ;  /* 0x000000fb040a7207 */ /* 0x000fe20007000000 */
[----:B------:R1:W-:Y:S02]  /*15b60*/  LDGSTS.E [R19+0x1b400], [R12.64], P2 ;  /* 0x1b4000000c137fae */ /* 0x0003e40009121846 */
[----:B------:R-:W-:Y:S01]  /*15b70*/  IMAD R17, R14, c[0x0][0x190], RZ ;  /* 0x000064000e117a24 */ /* 0x000fe200078e02ff */
[----:B------:R-:W-:Y:S01]  /*15b80*/  SEL R14, R4, R64, !P6 ;  /* 0x00000040040e7207 */ /* 0x000fe20007000000 */
[----:B------:R-:W-:Y:S02]  /*15b90*/  IMAD R15, R10, c[0x0][0x190], RZ ;  /* 0x000064000a0f7a24 */ /* 0x000fe400078e02ff */
[----:B-1----:R-:W-:Y:S02]  /*15ba0*/  IMAD.MOV.U32 R12, RZ, RZ, R24 ;  /* 0x000000ffff0c7224 */ /* 0x002fe400078e0018 */
[----:B------:R-:W-:Y:S01]  /*15bb0*/  IMAD.MOV.U32 R13, RZ, RZ, R25 ;  /* 0x000000ffff0d7224 */ /* 0x000fe200078e0019 */
[----:B------:R-:W-:-:S02]  /*15bc0*/  LEA.HI.X.SX32 R24, R16, R2, 0x2, P3 ;  /* 0x0000000210187211 */ /* 0x000fc400018f16ff */
[C---:B---3--:R-:W-:Y:S02]  /*15bd0*/  LEA R25, P3, R17.reuse, R3, 0x2 ;  /* 0x0000000311197211 */ /* 0x048fe400078610ff */
[----:B------:R1:W-:Y:S01]  /*15be0*/  LDGSTS.E [R19+0x1bc00], [R12.64], P2 ;  /* 0x1bc000000c137fae */ /* 0x0003e20009121846 */
[----:B------:R-:W-:Y:S01]  /*15bf0*/  IMAD R16, R14, c[0x0][0x190], RZ ;  /* 0x000064000e107a24 */ /* 0x000fe200078e02ff */
[----:B------:R-:W-:Y:S02]  /*15c00*/  SEL R10, R4, R63, !P6 ;  /* 0x0000003f040a7207 */ /* 0x000fe40007000000 */
[----:B------:R3:W-:Y:S01]  /*15c10*/  STL [R1+0x11e8], R24 ;  /* 0x0011e81801007387 */ /* 0x0007e20000100800 */
[----:B-1----:R-:W-:Y:S02]  /*15c20*/  IMAD.MOV.U32 R12, RZ, RZ, R18 ;  /* 0x000000ffff0c7224 */ /* 0x002fe400078e0012 */
[----:B------:R-:W-:Y:S01]  /*15c30*/  IMAD.MOV.U32 R13, RZ, RZ, R26 ;  /* 0x000000ffff0d7224 */ /* 0x000fe200078e001a */
[----:B------:R-:W-:-:S02]  /*15c40*/  LEA.HI.X.SX32 R26, R17, R2, 0x2, P3 ;  /* 0x00000002111a7211 */ /* 0x000fc400018f16ff */
[----:B------:R-:W-:Y:S02]  /*15c50*/  LEA R18, P3, R15, R3, 0x2 ;  /* 0x000000030f127211 */ /* 0x000fe400078610ff */
[----:B------:R1:W-:Y:S01]  /*15c60*/  LDGSTS.E [R19+0x1c400], [R12.64], P2 ;  /* 0x1c4000000c137fae */ /* 0x0003e20009121846 */
[----:B------:R-:W-:-:S03]  /*15c70*/  IMAD R17, R10, c[0x0][0x190], RZ ;  /* 0x000064000a117a24 */ /* 0x000fc600078e02ff */
[----:B------:R2:W-:Y:S04]  /*15c80*/  STL [R1+0x1204], R25 ;  /* 0x0012041901007387 */ /* 0x0005e80000100800 */
[----:B------:R2:W-:Y:S01]  /*15c90*/  STL [R1+0x1200], R26 ;  /* 0x0012001a01007387 */ /* 0x0005e20000100800 */
[----:B-1----:R-:W-:Y:S02]  /*15ca0*/  IMAD.MOV.U32 R12, RZ, RZ, R20 ;  /* 0x000000ffff0c7224 */ /* 0x002fe400078e0014 */
[----:B------:R-:W-:Y:S01]  /*15cb0*/  IMAD.MOV.U32 R13, RZ, RZ, R21 ;  /* 0x000000ffff0d7224 */ /* 0x000fe200078e0015 */
[-C--:B------:R-:W-:Y:S02]  /*15cc0*/  LEA.HI.X.SX32 R21, R15, R2.reuse, 0x2, P3 ;  /* 0x000000020f157211 */ /* 0x080fe400018f16ff */
[CC--:B------:R-:W-:Y:S01]  /*15cd0*/  LEA R20, P3, R16.reuse, R3.reuse, 0x2 ;  /* 0x0000000310147211 */ /* 0x0c0fe200078610ff */
[----:B------:R-:W-:Y:S04]  /*15ce0*/  STL [R1+0x121c], R18 ;  /* 0x00121c1201007387 */ /* 0x000fe80000100800 */
[----:B------:R1:W-:Y:S02]  /*15cf0*/  LDGSTS.E [R19+0x1cc00], [R12.64], P2 ;  /* 0x1cc000000c137fae */ /* 0x0003e40009121846 */
[----:B-1----:R-:W-:Y:S01]  /*15d00*/  IMAD.MOV.U32 R13, RZ, RZ, R27 ;  /* 0x000000ffff0d7224 */ /* 0x002fe200078e001b */
[----:B------:R-:W-:Y:S01]  /*15d10*/  LEA.HI.X.SX32 R27, R16, R2, 0x2, P3 ;  /* 0x00000002101b7211 */ /* 0x000fe200018f16ff */
[----:B------:R-:W-:Y:S01]  /*15d20*/  IMAD.MOV.U32 R12, RZ, RZ, R22 ;  /* 0x000000ffff0c7224 */ /* 0x000fe200078e0016 */
[----:B------:R-:W-:-:S04]  /*15d30*/  LEA R22, P3, R17, R3, 0x2 ;  /* 0x0000000311167211 */ /* 0x000fc800078610ff */
[----:B------:R1:W-:Y:S02]  /*15d40*/  LDGSTS.E [R19+0x1d400], [R12.64], P2 ;  /* 0x1d4000000c137fae */ /* 0x0003e40009121846 */
[----:B-1----:R-:W-:Y:S01]  /*15d50*/  IMAD.MOV.U32 R12, RZ, RZ, R23 ;  /* 0x000000ffff0c7224 */ /* 0x002fe200078e0017 */
[----:B------:R-:W-:Y:S02]  /*15d60*/  LEA.HI.X.SX32 R23, R17, R2, 0x2, P3 ;  /* 0x0000000211177211 */ /* 0x000fe400018f16ff */
[----:B--2---:R-:W-:Y:S02]  /*15d70*/  SEL R14, R4, R136, !P6 ;  /* 0x00000088040e7207 */ /* 0x004fe40007000000 */
[----:B------:R-:W2:Y:S04]  /*15d80*/  LDL.LU R136, [R1+0x10] ;  /* 0x0000100001887983 */ /* 0x000ea80000300800 */
[----:B------:R1:W-:Y:S04]  /*15d90*/  STL [R1+0x1218], R21 ;  /* 0x0012181501007387 */ /* 0x0003e80000100800 */
[----:B------:R1:W-:Y:S01]  /*15da0*/  STL [R1+0x1234], R20 ;  /* 0x0012341401007387 */ /* 0x0003e20000100800 */
[----:B------:R-:W-:Y:S01]  /*15db0*/  IMAD R15, R14, c[0x0][0x190], RZ ;  /* 0x000064000e0f7a24 */ /* 0x000fe200078e02ff */
[----:B------:R-:W-:-:S02]  /*15dc0*/  SEL R10, R4, R132, !P6 ;  /* 0x00000084040a7207 */ /* 0x000fc40007000000 */
[----:B------:R-:W2:Y:S04]  /*15dd0*/  LDL.LU R132, [R1+0x14] ;  /* 0x0000140001847983 */ /* 0x000ea80000300800 */
[----:B------:R-:W-:Y:S04]  /*15de0*/  STL [R1+0x1230], R27 ;  /* 0x0012301b01007387 */ /* 0x000fe80000100800 */
[----:B------:R1:W-:Y:S01]  /*15df0*/  STL [R1+0x124c], R22 ;  /* 0x00124c1601007387 */ /* 0x0003e20000100800 */
[----:B------:R-:W-:Y:S01]  /*15e00*/  IMAD R16, R10, c[0x0][0x190], RZ ;  /* 0x000064000a107a24 */ /* 0x000fe200078e02ff */
[----:B----4-:R-:W-:-:S02]  /*15e10*/  SEL R14, R4, R128, !P6 ;  /* 0x00000080040e7207 */ /* 0x010fc40007000000 */
[----:B------:R-:W4:Y:S04]  /*15e20*/  LDL.LU R128, [R1+0x18] ;  /* 0x0000180001807983 */ /* 0x000f280000300800 */
[----:B------:R1:W-:Y:S01]  /*15e30*/  STL [R1+0x1248], R23 ;  /* 0x0012481701007387 */ /* 0x0003e20000100800 */
[----:B------:R-:W-:-:S03]  /*15e40*/  SEL R10, R4, R162, !P6 ;  /* 0x000000a2040a7207 */ /* 0x000fc60007000000 */
[----:B------:R-:W4:Y:S01]  /*15e50*/  LDL.LU R162, [R1+0x1c] ;  /* 0x00001c0001a27983 */ /* 0x000f220000300800 */
[----:B------:R-:W-:Y:S01]  /*15e60*/  IMAD.MOV.U32 R13, RZ, RZ, R24 ;  /* 0x000000ffff0d7224 */ /* 0x000fe200078e0018 */
[----:B---3--:R-:W-:-:S04]  /*15e70*/  LEA R24, P3, R15, R3, 0x2 ;  /* 0x000000030f187211 */ /* 0x008fc800078610ff */
[----:B------:R3:W-:Y:S01]  /*15e80*/  LDGSTS.E [R19+0x1dc00], [R12.64], P2 ;  /* 0x1dc000000c137fae */ /* 0x0007e20009121846 */
[----:B------:R-:W-:-:S03]  /*15e90*/  IMAD R17, R14, c[0x0][0x190], RZ ;  /* 0x000064000e117a24 */ /* 0x000fc600078e02ff */
[----:B------:R1:W-:Y:S01]  /*15ea0*/  STL [R1+0xb84], R24 ;  /* 0x000b841801007387 */ /* 0x0003e20000100800 */
[----:B---3--:R-:W-:Y:S01]  /*15eb0*/  IMAD.MOV.U32 R12, RZ, RZ, R25 ;  /* 0x000000ffff0c7224 */ /* 0x008fe200078e0019 */
[----:B------:R-:W-:Y:S01]  /*15ec0*/  LEA.HI.X.SX32 R25, R15, R2, 0x2, P3 ;  /* 0x000000020f197211 */ /* 0x000fe200018f16ff */
[----:B------:R-:W-:Y:S01]  /*15ed0*/  IMAD.MOV.U32 R13, RZ, RZ, R26 ;  /* 0x000000ffff0d7224 */ /* 0x000fe200078e001a */
[----:B------:R-:W-:-:S04]  /*15ee0*/  LEA R26, P3, R16, R3, 0x2 ;  /* 0x00000003101a7211 */ /* 0x000fc800078610ff */
[----:B------:R3:W-:Y:S01]  /*15ef0*/  LDGSTS.E [R19+0x1e400], [R12.64], P2 ;  /* 0x1e4000000c137fae */ /* 0x0007e20009121846 */
[----:B------:R-:W-:-:S03]  /*15f00*/  LEA.HI.X.SX32 R30, R16, R2, 0x2, P3 ;  /* 0x00000002101e7211 */ /* 0x000fc600018f16ff */
[----:B------:R1:W-:Y:S01]  /*15f10*/  STL [R1+0xb80], R25 ;  /* 0x000b801901007387 */ /* 0x0003e20000100800 */
[----:B---3--:R-:W-:Y:S02]  /*15f20*/  IMAD.MOV.U32 R12, RZ, RZ, R18 ;  /* 0x000000ffff0c7224 */ /* 0x008fe400078e0012 */
[----:B------:R-:W-:Y:S01]  /*15f30*/  IMAD.MOV.U32 R13, RZ, RZ, R21 ;  /* 0x000000ffff0d7224 */ /* 0x000fe200078e0015 */
[----:B-1----:R-:W-:Y:S01]  /*15f40*/  LEA R21, P3, R17, R3, 0x2 ;  /* 0x0000000311157211 */ /* 0x002fe200078610ff */
[----:B------:R-:W-:-:S03]  /*15f50*/  IMAD R18, R10, c[0x0][0x190], RZ ;  /* 0x000064000a127a24 */ /* 0x000fc600078e02ff */
[----:B------:R1:W-:Y:S01]  /*15f60*/  LDGSTS.E [R19+0x1ec00], [R12.64], P2 ;  /* 0x1ec000000c137fae */ /* 0x0003e20009121846 */
[----:B------:R-:W-:Y:S01]  /*15f70*/  LEA.HI.X.SX32 R28, R17, R2, 0x2, P3 ;  /* 0x00000002111c7211 */ /* 0x000fe200018f16ff */
[----:B-1----:R-:W-:Y:S01]  /*15f80*/  IMAD.MOV.U32 R12, RZ, RZ, R20 ;  /* 0x000000ffff0c7224 */ /* 0x002fe200078e0014 */
[----:B------:R-:W-:-:S04]  /*15f90*/  LEA R20, P3, R18, R3, 0x2 ;  /* 0x0000000312147211 */ /* 0x000fc800078610ff */
[----:B------:R-:W-:Y:S02]  /*15fa0*/  LEA.HI.X.SX32 R29, R18, R2, 0x2, P3 ;  /* 0x00000002121d7211 */ /* 0x000fe400018f16ff */
[----:B--2---:R-:W-:Y:S02]  /*15fb0*/  SEL R14, R4, R136, !P6 ;  /* 0x00000088040e7207 */ /* 0x004fe40007000000 */
[----:B------:R-:W2:Y:S04]  /*15fc0*/  LDL.LU R136, [R1+0x20] ;  /* 0x0000200001887983 */ /* 0x000ea80000300800 */
[----:B------:R1:W-:Y:S04]  /*15fd0*/  STL [R1+0xba4], R26 ;  /* 0x000ba41a01007387 */ /* 0x0003e80000100800 */
[----:B------:R-:W-:Y:S01]  /*15fe0*/  STL [R1+0xba0], R30 ;  /* 0x000ba01e01007387 */ /* 0x000fe20000100800 */
[----:B------:R-:W-:Y:S01]  /*15ff0*/  IMAD R16, R14, c[0x0][0x190], RZ ;  /* 0x000064000e107a24 */ /* 0x000fe200078e02ff */
[----:B------:R-:W-:-:S02]  /*16000*/  SEL R15, R4, R132, !P6 ;  /* 0x00000084040f7207 */ /* 0x000fc40007000000 */
[----:B------:R-:W3:Y:S04]  /*16010*/  LDL.LU R132, [R1+0x24] ;  /* 0x0000240001847983 */ /* 0x000ee80000300800 */
[----:B------:R-:W-:Y:S04]  /*16020*/  STL [R1+0xbc4], R21 ;  /* 0x000bc41501007387 */ /* 0x000fe80000100800 */
[----:B------:R1:W-:Y:S01]  /*16030*/  STL [R1+0xbc0], R28 ;  /* 0x000bc01c01007387 */ /* 0x0003e20000100800 */
[----:B----4-:R-:W-:-:S03]  /*16040*/  SEL R10, R4, R128, !P6 ;  /* 0x00000080040a7207 */ /* 0x010fc60007000000 */
[----:B------:R-:W4:Y:S04]  /*16050*/  LDL.LU R128, [R1+0x28] ;  /* 0x0000280001807983 */ /* 0x000f280000300800 */
[----:B------:R-:W-:Y:S04]  /*16060*/  STL [R1+0xbe4], R20 ;  /* 0x000be41401007387 */ /* 0x000fe80000100800 */
[----:B------:R1:W-:Y:S01]  /*16070*/  STL [R1+0xbe0], R29 ;  /* 0x000be01d01007387 */ /* 0x0003e20000100800 */
[----:B------:R-:W-:-:S03]  /*16080*/  SEL R14, R4, R162, !P6 ;  /* 0x000000a2040e7207 */ /* 0x000fc60007000000 */
[----:B------:R-:W4:Y:S01]  /*16090*/  LDL.LU R162, [R1+0x2c] ;  /* 0x00002c0001a27983 */ /* 0x000f220000300800 */
[----:B------:R-:W-:Y:S02]  /*160a0*/  IMAD.MOV.U32 R13, RZ, RZ, R27 ;  /* 0x000000ffff0d7224 */ /* 0x000fe400078e001b */
[----:B------:R-:W-:-:S03]  /*160b0*/  IMAD R15, R15, c[0x0][0x190], RZ ;  /* 0x000064000f0f7a24 */ /* 0x000fc600078e02ff */
[----:B------:R1:W-:Y:S01]  /*160c0*/  LDGSTS.E [R19+0x1f400], [R12.64], P2 ;  /* 0x1f4000000c137fae */ /* 0x0003e20009121846 */
[----:B------:R-:W-:Y:S02]  /*160d0*/  IMAD R17, R10, c[0x0][0x190], RZ ;  /* 0x000064000a117a24 */ /* 0x000fe400078e02ff */
[----:B-1----:R-:W-:Y:S01]  /*160e0*/  IMAD.MOV.U32 R12, RZ, RZ, R22 ;  /* 0x000000ffff0c7224 */ /* 0x002fe200078e0016 */
[----:B------:R-:W-:Y:S01]  /*160f0*/  LEA R22, P3, R16, R3, 0x2 ;  /* 0x0000000310167211 */ /* 0x000fe200078610ff */
[----:B------:R-:W-:-:S03]  /*16100*/  IMAD.MOV.U32 R13, RZ, RZ, R23 ;  /* 0x000000ffff0d7224 */ /* 0x000fc600078e0017 */
[----:B------:R-:W-:Y:S02]  /*16110*/  LEA.HI.X.SX32 R27, R16, R2, 0x2, P3 ;  /* 0x00000002101b7211 */ /* 0x000fe400018f16ff */
[----:B------:R-:W-:Y:S01]  /*16120*/  LEA R23, P3, R15, R3, 0x2 ;  /* 0x000000030f177211 */ /* 0x000fe200078610ff */
[----:B------:R1:W-:Y:S01]  /*16130*/  LDGSTS.E [R19+0x1fc00], [R12.64], P2 ;  /* 0x1fc000000c137fae */ /* 0x0003e20009121846 */
[----:B------:R-:W-:-:S03]  /*16140*/  IMAD R16, R14, c[0x0][0x190], RZ ;  /* 0x000064000e107a24 */ /* 0x000fc600078e02ff */
[----:B------:R-:W-:Y:S04]  /*16150*/  STL [R1+0xc04], R22 ;  /* 0x000c041601007387 */ /* 0x000fe80000100800 */
[----:B------:R2:W-:Y:S01]  /*16160*/  STL [R1+0xc00], R27 ;  /* 0x000c001b01007387 */ /* 0x0005e20000100800 */
[----:B-1----:R-:W-:Y:S01]  /*16170*/  LOP3.LUT R19, R0, 0x60, RZ, 0x3c, !PT ;  /* 0x0000006000137812 */ /* 0x002fe200078e3cff */
[----:B------:R-:W-:Y:S01]  /*16180*/  IMAD.MOV.U32 R12, RZ, RZ, R24 ;  /* 0x000000ffff0c7224 */ /* 0x000fe200078e0018 */
[----:B------:R-:W-:Y:S01]  /*16190*/  LEA.HI.X.SX32 R24, R15, R2, 0x2, P3 ;  /* 0x000000020f187211 */ /* 0x000fe200018f16ff */
[----:B------:R-:W-:Y:S01]  /*161a0*/  IMAD.MOV.U32 R13, RZ, RZ, R25 ;  /* 0x000000ffff0d7224 */ /* 0x000fe200078e0019 */
[----:B------:R-:W-:-:S04]  /*161b0*/  LEA R25, P3, R17, R3, 0x2 ;  /* 0x0000000311197211 */ /* 0x000fc800078610ff */
        /* <DEDUP_REMOVED lines=13> */
[----:B---3--:R-:W-:-:S02]  /*16290*/  SEL R14, R4, R132, !P6 ;  /* 0x00000084040e7207 */ /* 0x008fc40007000000 */
[----:B------:R-:W3:Y:S04]  /*162a0*/  LDL.LU R132, [R1+0x34] ;  /* 0x0000340001847983 */ /* 0x000ee80000300800 */
[----:B------:R-:W-:Y:S04]  /*162b0*/  STL [R1+0xc44], R25 ;  /* 0x000c441901007387 */ /* 0x000fe80000100800 */
[----:B------:R1:W-:Y:S01]  /*162c0*/  STL [R1+0xc40], R26 ;  /* 0x000c401a01007387 */ /* 0x0003e20000100800 */
[----:B------:R-:W-:Y:S01]  /*162d0*/  IMAD R17, R14, c[0x0][0x190], RZ ;  /* 0x000064000e117a24 */ /* 0x000fe200078e02ff */
[----:B----4-:R-:W-:-:S02]  /*162e0*/  SEL R10, R4, R128, !P6 ;  /* 0x00000080040a7207 */ /* 0x010fc40007000000 */
[----:B------:R-:W4:Y:S04]  /*162f0*/  LDL.LU R128, [R1+0x38] ;  /* 0x0000380001807983 */ /* 0x000f280000300800 */
[----:B------:R-:W-:Y:S04]  /*16300*/  STL [R1+0xc64], R18 ;  /* 0x000c641201007387 */ /* 0x000fe80000100800 */
[----:B------:R1:W-:Y:S01]  /*16310*/  STL [R1+0xc60], R28 ;  /* 0x000c601c01007387 */ /* 0x0003e20000100800 */
[----:B------:R-:W-:-:S03]  /*16320*/  SEL R14, R4, R162, !P6 ;  /* 0x000000a2040e7207 */ /* 0x000fc60007000000 */
[----:B------:R-:W4:Y:S01]  /*16330*/  LDL.LU R162, [R1+0x3c] ;  /* 0x00003c0001a27983 */ /* 0x000f220000300800 */
[----:B------:R-:W-:Y:S01]  /*16340*/  IMAD.MOV.U32 R12, RZ, RZ, R21 ;  /* 0x000000ffff0c7224 */ /* 0x000fe200078e0015 */
[----:B------:R-:W-:-:S04]  /*16350*/  LEA R21, P3, R15, R3, 0x2 ;  /* 0x000000030f157211 */ /* 0x000fc800078610ff */
[----:B------:R1:W-:Y:S01]  /*16360*/  LDGSTS.E [R19+0x1600], [R12.64], P2 ;  /* 0x016000000c137fae */ /* 0x0003e20009121846 */
[----:B------:R-:W-:-:S03]  /*16370*/  IMAD R16, R10, c[0x0][0x190], RZ ;  /* 0x000064000a107a24 */ /* 0x000fc600078e02ff */
[----:B------:R-:W-:Y:S01]  /*16380*/  STL [R1+0xc84], R21 ;  /* 0x000c841501007387 */ /* 0x000fe20000100800 */
[----:B-1----:R-:W-:Y:S02]  /*16390*/  IMAD.MOV.U32 R12, RZ, RZ, R20 ;  /* 0x000000ffff0c7224 */ /* 0x002fe400078e0014 */
[----:B------:R-:W-:Y:S01]  /*163a0*/  IMAD.MOV.U32 R13, RZ, RZ, R29 ;  /* 0x000000ffff0d7224 */ /* 0x000fe200078e001d */
[----:B------:R-:W-:Y:S02]  /*163b0*/  LEA.HI.X.SX32 R29, R15, R2, 0x2, P3 ;  /* 0x000000020f1d7211 */ /* 0x000fe400018f16ff */
[----:B------:R-:W-:Y:S02]  /*163c0*/  LEA R20, P3, R17, R3, 0x2 ;  /* 0x0000000311147211 */ /* 0x000fe400078610ff */
[----:B------:R1:W-:Y:S01]  /*163d0*/  LDGSTS.E [R19+0x1e00], [R12.64], P2 ;  /* 0x01e000000c137fae */ /* 0x0003e20009121846 */
[----:B------:R-:W-:-:S03]  /*163e0*/  IMAD R15, R14, c[0x0][0x190], RZ ;  /* 0x000064000e0f7a24 */ /* 0x000fc600078e02ff */
[----:B------:R2:W-:Y:S01]  /*163f0*/  STL [R1+0xc80], R29 ;  /* 0x000c801d01007387 */ /* 0x0005e20000100800 */
[----:B-1----:R-:W-:Y:S02]  /*16400*/  IMAD.MOV.U32 R12, RZ, RZ, R22 ;  /* 0x000000ffff0c7224 */ /* 0x002fe400078e0016 */
[----:B------:R-:W-:Y:S01]  /*16410*/  IMAD.MOV.U32 R13, RZ, RZ, R27 ;  /* 0x000000ffff0d7224 */ /* 0x000fe200078e001b */
[-C--:B------:R-:W-:Y:S02]  /*16420*/  LEA.HI.X.SX32 R27, R17, R2.reuse, 0x2, P3 ;  /* 0x00000002111b7211 */ /* 0x080fe400018f16ff */
[CC--:B------:R-:W-:Y:S02]  /*16430*/  LEA R22, P3, R16.reuse, R3.reuse, 0x2 ;  /* 0x0000000310167211 */ /* 0x0c0fe400078610ff */
        /* <DEDUP_REMOVED lines=10> */
[----:B------:R-:W-:Y:S04]  /*164e0*/  STL [R1+0xca4], R20 ;  /* 0x000ca41401007387 */ /* 0x000fe80000100800 */
        /* <DEDUP_REMOVED lines=9> */
[----:B------:R1:W-:Y:S04]  /*16580*/  STL [R1+0xce4], R24 ;  /* 0x000ce41801007387 */ /* 0x0003e80000100800 */
        /* <DEDUP_REMOVED lines=17> */
[----:B------:R-:W-:Y:S02]  /*166a0*/  LEA.HI.X.SX32 R29, R16, R2, 0x2, P3 ;  /* 0x00000002101d7211 */ /* 0x000fe400018f16ff */
[----:B------:R-:W-:Y:S02]  /*166b0*/  LEA R21, P3, R15, R3, 0x2 ;  /* 0x000000030f157211 */ /* 0x000fe400078610ff */
[----:B------:R1:W-:Y:S02]  /*166c0*/  LDGSTS.E [R19+0x4600], [R12.64], P2 ;  /* 0x046000000c137fae */ /* 0x0003e40009121846 */
[----:B-1----:R-:W-:-:S02]  /*166d0*/  IMAD.MOV.U32 R12, RZ, RZ, R20 ;  /* 0x000000ffff0c7224 */ /* 0x002fc400078e0014 */
[----:B------:R-:W-:Y:S01]  /*166e0*/  IMAD.MOV.U32 R13, RZ, RZ, R27 ;  /* 0x000000ffff0d7224 */ /* 0x000fe200078e001b */
[-C--:B------:R-:W-:Y:S02]  /*166f0*/  LEA.HI.X.SX32 R27, R15, R2.reuse, 0x2, P3 ;  /* 0x000000020f1b7211 */ /* 0x080fe400018f16ff */
[C---:B------:R-:W-:Y:S02]  /*16700*/  LEA R20, P3, R17.reuse, R3, 0x2 ;  /* 0x0000000311147211 */ /* 0x040fe400078610ff */
[----:B------:R1:W-:Y:S02]  /*16710*/  LDGSTS.E [R19+0x4e00], [R12.64], P2 ;  /* 0x04e000000c137fae */ /* 0x0003e40009121846 */
[----:B-1----:R-:W-:Y:S01]  /*16720*/  IMAD.MOV.U32 R13, RZ, RZ, R23 ;  /* 0x000000ffff0d7224 */ /* 0x002fe200078e0017 */
[----:B------:R-:W-:Y:S02]  /*16730*/  LEA.HI.X.SX32 R23, R17, R2, 0x2, P3 ;  /* 0x0000000211177211 */ /* 0x000fe400018f16ff */
[----:B--2---:R-:W-:-:S02]  /*16740*/  SEL R10, R4, R136, !P6 ;  /* 0x00000088040a7207 */ /* 0x004fc40007000000 */
        /* <DEDUP_REMOVED lines=86> */
[----:B------:R1:W-:Y:S04]  /*16cb0*/  STL [R1+0xef4], R22 ;  /* 0x000ef41601007387 */ /* 0x0003e80000100800 */
        /* <DEDUP_REMOVED lines=51> */
[----:B------:R-:W-:Y:S02]  /*16ff0*/  IMAD R17, R10, c[0x0][0x190], RZ ;  /* 0x000064000a117a24 */ /* 0x000fe400078e02ff */
[----:B-1----:R-:W-:Y:S02]  /*17000*/  IMAD.MOV.U32 R12, RZ, RZ, R26 ;  /* 0x000000ffff0c7224 */ /* 0x002fe400078e001a */
[----:B------:R-:W-:Y:S01]  /*17010*/  IMAD.MOV.U32 R13, RZ, RZ, R29 ;  /* 0x000000ffff0d7224 */ /* 0x000fe200078e001d */
[----:B------:R-:W-:Y:S02]  /*17020*/  LEA.HI.X.SX32 R29, R16, R2, 0x2, P3 ;  /* 0x00000002101d7211 */ /* 0x000fe400018f16ff */
[----:B------:R-:W-:Y:S02]  /*17030*/  LEA R26, P3, R15, R3, 0x2 ;  /* 0x000000030f1a7211 */ /* 0x000fe400078610ff */
[----:B------:R1:W-:Y:S01]  /*17040*/  LDGSTS.E [R19+0xbe00], [R12.64], P2 ;  /* 0x0be000000c137fae */ /* 0x0003e20009121846 */
[----:B------:R-:W-:-:S03]  /*17050*/  IMAD R16, R14, c[0x0][0x190], RZ ;  /* 0x000064000e107a24 */ /* 0x000fc600078e02ff */
[----:B------:R-:W-:Y:S01]  /*17060*/  STL [R1+0xf88], R28 ;  /* 0x000f881c01007387 */ /* 0x000fe20000100800 */
[----:B-1----:R-:W-:Y:S02]  /*17070*/  IMAD.MOV.U32 R12, RZ, RZ, R25 ;  /* 0x000000ffff0c7224 */ /* 0x002fe400078e0019 */
[----:B------:R-:W-:Y:S01]  /*17080*/  IMAD.MOV.U32 R13, RZ, RZ, R27 ;  /* 0x000000ffff0d7224 */ /* 0x000fe200078e001b */
[-C--:B------:R-:W-:Y:S02]  /*17090*/  LEA.HI.X.SX32 R27, R15, R2.reuse, 0x2, P3 ;  /* 0x000000020f1b7211 */ /* 0x080fe400018f16ff */
[C---:B------:R-:W-:Y:S02]  /*170a0*/  LEA R25, P3, R17.reuse, R3, 0x2 ;  /* 0x0000000311197211 */ /* 0x040fe400078610ff */
[----:B------:R1:W-:Y:S02]  /*170b0*/  LDGSTS.E [R19+0xc600], [R12.64], P2 ;  /* 0x0c6000000c137fae */ /* 0x0003e40009121846 */
[----:B------:R-:W-:-:S02]  /*170c0*/  LEA.HI.X.SX32 R17, R17, R2, 0x2, P3 ;  /* 0x0000000211117211 */ /* 0x000fc400018f16ff */
[----:B------:R-:W-:Y:S04]  /*170d0*/  STL [R1+0xf84], R29 ;  /* 0x000f841d01007387 */ /* 0x000fe80000100800 */
[----:B------:R-:W-:Y:S01]  /*170e0*/  STL [R1+0xfa0], R26 ;  /* 0x000fa01a01007387 */ /* 0x000fe20000100800 */
[----:B-1----:R-:W-:Y:S01]  /*170f0*/  IMAD.MOV.U32 R13, RZ, RZ, R23 ;  /* 0x000000ffff0d7224 */ /* 0x002fe200078e0017 */
[----:B------:R-:W-:Y:S02]  /*17100*/  LEA R23, P3, R16, R3, 0x2 ;  /* 0x0000000310177211 */ /* 0x000fe400078610ff */
[----:B------:R-:W-:Y:S01]  /*17110*/  STL [R1+0xf9c], R27 ;  /* 0x000f9c1b01007387 */ /* 0x000fe20000100800 */
[----:B------:R-:W-:-:S03]  /*17120*/  IMAD.MOV.U32 R12, RZ, RZ, R18 ;  /* 0x000000ffff0c7224 */ /* 0x000fc600078e0012 */
[----:B------:R-:W-:Y:S04]  /*17130*/  STL [R1+0xfb8], R25 ;  /* 0x000fb81901007387 */ /* 0x000fe80000100800 */
[----:B------:R1:W-:Y:S04]  /*17140*/  STL [R1+0xfb4], R17 ;  /* 0x000fb41101007387 */ /* 0x0003e80000100800 */
[----:B------:R-:W-:Y:S04]  /*17150*/  STL [R1+0xfd0], R23 ;  /* 0x000fd01701007387 */ /* 0x000fe80000100800 */
[----:B------:R1:W-:Y:S02]  /*17160*/  LDGSTS.E [R19+0xce00], [R12.64], P2 ;  /* 0x0ce000000c137fae */ /* 0x0003e40009121846 */
[----:B-1----:R-:W-:Y:S01]  /*17170*/  IMAD.MOV.U32 R13, RZ, RZ, R24 ;  /* 0x000000ffff0d7224 */ /* 0x002fe200078e0018 */
[----:B------:R-:W-:Y:S01]  /*17180*/  LEA.HI.X.SX32 R24, R16, R2, 0x2, P3 ;  /* 0x0000000210187211 */ /* 0x000fe200018f16ff */
[----:B------:R-:W-:-:S05]  /*17190*/  IMAD.MOV.U32 R12, RZ, RZ, R21 ;  /* 0x000000ffff0c7224 */ /* 0x000fca00078e0015 */
[----:B------:R1:W-:Y:S01]  /*171a0*/  LDGSTS.E [R19+0xd600], [R12.64], P2 ;  /* 0x0d6000000c137fae */ /* 0x0003e20009121846 */
[----:B--2---:R-:W-:-:S05]  /*171b0*/  SEL R10, R4, R136, !P6 ;  /* 0x00000088040a7207 */ /* 0x004fca0007000000 */
[----:B------:R-:W-:-:S05]  /*171c0*/  IMAD R18, R10, c[0x0][0x190], RZ ;  /* 0x000064000a127a24 */ /* 0x000fca00078e02ff */
[----:B------:R-:W-:Y:S02]  /*171d0*/  LEA R21, P3, R18, R3, 0x2 ;  /* 0x0000000312157211 */ /* 0x000fe400078610ff */
[----:B---3--:R-:W-:Y:S02]  /*171e0*/  SEL R14, R4, R132, !P6 ;  /* 0x00000084040e7207 */ /* 0x008fe40007000000 */
[----:B------:R-:W2:Y:S03]  /*171f0*/  LDL.LU R132, [R1+0x90] ;  /* 0x0000900001847983 */ /* 0x000ea60000300800 */
[----:B------:R-:W-:Y:S01]  /*17200*/  IMAD R15, R14, c[0x0][0x190], RZ ;  /* 0x000064000e0f7a24 */ /* 0x000fe200078e02ff */
[C---:B----4-:R-:W-:Y:S02]  /*17210*/  SEL R10, R4.reuse, R128, !P6 ;  /* 0x00000080040a7207 */ /* 0x050fe40007000000 */
[----:B------:R-:W3:Y:S04]  /*17220*/  LDL.LU R128, [R1+0x94] ;  /* 0x0000940001807983 */ /* 0x000ee80000300800 */
[----:B------:R-:W-:Y:S04]  /*17230*/  STL [R1+0xfcc], R24 ;  /* 0x000fcc1801007387 */ /* 0x000fe80000100800 */
[----:B------:R-:W-:Y:S01]  /*17240*/  STL [R1+0xfe8], R21 ;  /* 0x000fe81501007387 */ /* 0x000fe20000100800 */
[----:B------:R-:W-:-:S03]  /*17250*/  SEL R14, R4, R162, !P6 ;  /* 0x000000a2040e7207 */ /* 0x000fc60007000000 */
[----:B------:R-:W4:Y:S01]  /*17260*/  LDL.LU R162, [R1+0x98] ;  /* 0x0000980001a27983 */ /* 0x000f220000300800 */
[----:B-1----:R-:W-:Y:S02]  /*17270*/  IMAD.MOV.U32 R12, RZ, RZ, R20 ;  /* 0x000000ffff0c7224 */ /* 0x002fe400078e0014 */
[----:B------:R-:W-:-:S05]  /*17280*/  IMAD.MOV.U32 R13, RZ, RZ, R22 ;  /* 0x000000ffff0d7224 */ /* 0x000fca00078e0016 */
[----:B------:R1:W-:Y:S02]  /*17290*/  LDGSTS.E [R19+0xde00], [R12.64], P2 ;  /* 0x0de000000c137fae */ /* 0x0003e40009121846 */
[----:B-1----:R-:W-:Y:S02]  /*172a0*/  IMAD.MOV.U32 R12, RZ, RZ, R28 ;  /* 0x000000ffff0c7224 */ /* 0x002fe400078e001c */
[----:B------:R-:W-:-:S05]  /*172b0*/  IMAD.MOV.U32 R13, RZ, RZ, R29 ;  /* 0x000000ffff0d7224 */ /* 0x000fca00078e001d */
[----:B------:R1:W-:Y:S02]  /*172c0*/  LDGSTS.E [R19+0xe600], [R12.64], P2 ;  /* 0x0e6000000c137fae */ /* 0x0003e40009121846 */
[----:B-1----:R-:W-:Y:S02]  /*172d0*/  IMAD.MOV.U32 R12, RZ, RZ, R26 ;  /* 0x000000ffff0c7224 */ /* 0x002fe400078e001a */
[----:B------:R-:W-:-:S05]  /*172e0*/  IMAD.MOV.U32 R13, RZ, RZ, R27 ;  /* 0x000000ffff0d7224 */ /* 0x000fca00078e001b */
[----:B------:R1:W-:Y:S01]  /*172f0*/  LDGSTS.E [R19+0xee00], [R12.64], P2 ;  /* 0x0ee000000c137fae */ /* 0x0003e20009121846 */
[----:B------:R-:W-:Y:S01]  /*17300*/  LEA.HI.X.SX32 R22, R18, R2, 0x2, P3 ;  /* 0x0000000212167211 */ /* 0x000fe200018f16ff */
[----:B------:R-:W-:Y:S01]  /*17310*/  IMAD R10, R10, c[0x0][0x190], RZ ;  /* 0x000064000a0a7a24 */ /* 0x000fe200078e02ff */
[----:B------:R-:W-:Y:S01]  /*17320*/  LEA R20, P3, R15, R3, 0x2 ;  /* 0x000000030f147211 */ /* 0x000fe200078610ff */
        /* <DEDUP_REMOVED lines=9> */
[----:B------:R-:W-:Y:S02]  /*173c0*/  LEA.HI.X.SX32 R17, R10, R2, 0x2, P3 ;  /* 0x000000020a117211 */ /* 0x000fe400018f16ff */
[----:B------:R-:W-:Y:S01]  /*173d0*/  LEA R15, P3, R14, R3, 0x2 ;  /* 0x000000030e0f7211 */ /* 0x000fe200078610ff */
[----:B-1----:R-:W-:Y:S02]  /*173e0*/  IMAD.MOV.U32 R12, RZ, RZ, R21 ;  /* 0x000000ffff0c7224 */ /* 0x002fe400078e0015 */
[----:B------:R-:W-:-:S05]  /*173f0*/  IMAD.MOV.U32 R13, RZ, RZ, R22 ;  /* 0x000000ffff0d7224 */ /* 0x000fca00078e0016 */
[----:B------:R1:W-:Y:S01]  /*17400*/  LDGSTS.E [R19+0x10600], [R12.64], P2 ;  /* 0x106000000c137fae */ /* 0x0003e20009121846 */
[----:B------:R-:W-:Y:S01]  /*17410*/  LEA.HI.X.SX32 R10, R14, R2, 0x2, P3 ;  /* 0x000000020e0a7211 */ /* 0x000fe200018f16ff */
[----:B-1----:R-:W-:Y:S02]  /*17420*/  IMAD.MOV.U32 R12, RZ, RZ, R20 ;  /* 0x000000ffff0c7224 */ /* 0x002fe400078e0014 */
[----:B------:R-:W-:-:S05]  /*17430*/  IMAD.MOV.U32 R13, RZ, RZ, R18 ;  /* 0x000000ffff0d7224 */ /* 0x000fca00078e0012 */
[----:B------:R1:W-:Y:S02]  /*17440*/  LDGSTS.E [R19+0x10e00], [R12.64], P2 ;  /* 0x10e000000c137fae */ /* 0x0003e40009121846 */
[----:B-1----:R-:W-:Y:S02]  /*17450*/  IMAD.MOV.U32 R12, RZ, RZ, R16 ;  /* 0x000000ffff0c7224 */ /* 0x002fe400078e0010 */
[----:B------:R-:W-:-:S05]  /*17460*/  IMAD.MOV.U32 R13, RZ, RZ, R17 ;  /* 0x000000ffff0d7224 */ /* 0x000fca00078e0011 */
[----:B------:R1:W-:Y:S04]  /*17470*/  LDGSTS.E [R19+0x11600], [R12.64], P2 ;  /* 0x116000000c137fae */ /* 0x0003e80009121846 */
[----:B------:R-:W-:Y:S01]  /*17480*/  STL [R1+0xfe4], R22 ;  /* 0x000fe41601007387 */ /* 0x000fe20000100800 */
[----:B-1----:R-:W-:Y:S02]  /*17490*/  IMAD.MOV.U32 R12, RZ, RZ, R15 ;  /* 0x000000ffff0c7224 */ /* 0x002fe400078e000f */
[----:B------:R-:W-:Y:S01]  /*174a0*/  IMAD.MOV.U32 R13, RZ, RZ, R10 ;  /* 0x000000ffff0d7224 */ /* 0x000fe200078e000a */
[----:B------:R-:W-:Y:S04]  /*174b0*/  STL [R1+0x1000], R20 ;  /* 0x0010001401007387 */ /* 0x000fe80000100800 */
[----:B------:R2:W-:Y:S04]  /*174c0*/  LDGSTS.E [R19+0x11e00], [R12.64], P2 ;  /* 0x11e000000c137fae */ /* 0x0005e80009121846 */
[----:B------:R-:W-:Y:S04]  /*174d0*/  STL [R1+0xffc], R18 ;  /* 0x000ffc1201007387 */ /* 0x000fe80000100800 */
[----:B------:R-:W-:Y:S04]  /*174e0*/  STL [R1+0x1018], R16 ;  /* 0x0010181001007387 */ /* 0x000fe80000100800 */
[----:B------:R-:W-:Y:S04]  /*174f0*/  STL [R1+0x1014], R17 ;  /* 0x0010141101007387 */ /* 0x000fe80000100800 */
[----:B------:R1:W-:Y:S04]  /*17500*/  STL [R1+0x1030], R15 ;  /* 0x0010300f01007387 */ /* 0x0003e80000100800 */
[----:B------:R3:W-:Y:S01]  /*17510*/  STL [R1+0x102c], R10 ;  /* 0x00102c0a01007387 */ /* 0x0007e20000100800 */
[----:B------:R-:W-:-:S02]  /*17520*/  @!P4 IMAD.MOV R7, RZ, RZ, -R7 ;  /* 0x000000ffff07c224 */ /* 0x000fc400078e0a07 */
[----:B------:R-:W-:Y:S01]  /*17530*/  @!P5 IMAD.MOV R8, RZ, RZ, -R8 ;  /* 0x000000ffff08d224 */ /* 0x000fe200078e0a08 */
[----:B------:R-:W-:-:S04]  /*17540*/  ISETP.GT.U32.AND P3, PT, R9, R6, PT ;  /* 0x000000060900720c */ /* 0x000fc80003f64070 */
[C---:B------:R-:W-:Y:S02]  /*17550*/  SEL R8, R4.reuse, R8, !P6 ;  /* 0x0000000804087207 */ /* 0x040fe40007000000 */
[----:B------:R-:W-:-:S03]  /*17560*/  SEL R7, R4, R7, !P6 ;  /* 0x0000000704077207 */ /* 0x000fc60007000000 */
[----:B------:R-:W-:Y:S02]  /*17570*/  IMAD R8, R8, c[0x0][0x190], RZ ;  /* 0x0000640008087a24 */ /* 0x000fe400078e02ff */
[----:B------:R-:W-:Y:S02]  /*17580*/  IMAD R7, R7, c[0x0][0x190], RZ ;  /* 0x0000640007077a24 */ /* 0x000fe400078e02ff */
[----:B------:R-:W-:-:S04]  /*17590*/  @!P3 IMAD.IADD R6, R6, 0x1, -R9 ;  /* 0x000000010606b824 */ /* 0x000fc800078e0a09 */
[----:B------:R-:W-:-:S05]  /*175a0*/  @!P1 IMAD.MOV R6, RZ, RZ, -R6 ;  /* 0x000000ffff069224 */ /* 0x000fca00078e0a06 */
[C---:B------:R-:W-:Y:S02]  /*175b0*/  SEL R6, R4.reuse, R6, !P6 ;  /* 0x0000000604067207 */ /* 0x040fe40007000000 */
[----:B--2---:R-:W-:-:S05]  /*175c0*/  SEL R12, R4, R132, !P6 ;  /* 0x00000084040c7207 */ /* 0x004fca0007000000 */
[----:B------:R-:W-:-:S05]  /*175d0*/  IMAD R13, R12, c[0x0][0x190], RZ ;  /* 0x000064000c0d7a24 */ /* 0x000fca00078e02ff */
[C---:B-1----:R-:W-:Y:S02]  /*175e0*/  LEA R15, P4, R13.reuse, R3, 0x2 ;  /* 0x000000030d0f7211 */ /* 0x042fe400078810ff */
[----:B---3--:R-:W-:Y:S02]  /*175f0*/  SEL R10, R4, R128, !P6 ;  /* 0x00000080040a7207 */ /* 0x008fe40007000000 */
[----:B------:R-:W-:-:S03]  /*17600*/  LEA.HI.X.SX32 R20, R13, R2, 0x2, P4 ;  /* 0x000000020d147211 */ /* 0x000fc600020f16ff */
[----:B------:R-:W-:Y:S01]  /*17610*/  IMAD R10, R10, c[0x0][0x190], RZ ;  /* 0x000064000a0a7a24 */ /* 0x000fe200078e02ff */
[----:B----4-:R-:W-:-:S04]  /*17620*/  SEL R12, R4, R162, !P6 ;  /* 0x000000a2040c7207 */ /* 0x010fc80007000000 */
[----:B------:R-:W-:Y:S01]  /*17630*/  LEA R17, P5, R10, R3, 0x2 ;  /* 0x000000030a117211 */ /* 0x000fe200078a10ff */
[----:B------:R-:W-:Y:S02]  /*17640*/  IMAD.MOV.U32 R13, RZ, RZ, R20 ;  /* 0x000000ffff0d7224 */ /* 0x000fe400078e0014 */
[----:B------:R-:W-:Y:S01]  /*17650*/  IMAD R14, R12, c[0x0][0x190], RZ ;  /* 0x000064000c0e7a24 */ /* 0x000fe200078e02ff */
[----:B------:R-:W-:Y:S01]  /*17660*/  LEA.HI.X.SX32 R18, R10, R2, 0x2, P5 ;  /* 0x000000020a127211 */ /* 0x000fe200028f16ff */
[----:B------:R-:W-:-:S03]  /*17670*/  IMAD.MOV.U32 R12, RZ, RZ, R15 ;  /* 0x000000ffff0c7224 */ /* 0x000fc600078e000f */
[CC--:B------:R-:W-:Y:S02]  /*17680*/  LEA R16, P4, R14.reuse, R3.reuse, 0x2 ;  /* 0x000000030e107211 */ /* 0x0c0fe400078810ff */
[----:B------:R1:W-:Y:S02]  /*17690*/  LDGSTS.E [R19+0x12600], [R12.64], P2 ;  /* 0x126000000c137fae */ /* 0x0003e40009121846 */
[----:B------:R-:W-:Y:S02]  /*176a0*/  LEA.HI.X.SX32 R14, R14, R2, 0x2, P4 ;  /* 0x000000020e0e7211 */ /* 0x000fe400020f16ff */
[----:B------:R2:W-:Y:S01]  /*176b0*/  STL [R1+0xea8], R15 ;  /* 0x000ea80f01007387 */ /* 0x0005e20000100800 */
[----:B-1----:R-:W-:Y:S02]  /*176c0*/  IMAD.MOV.U32 R12, RZ, RZ, R17 ;  /* 0x000000ffff0c7224 */ /* 0x002fe400078e0011 */
[----:B------:R-:W-:Y:S01]  /*176d0*/  IMAD.MOV.U32 R13, RZ, RZ, R18 ;  /* 0x000000ffff0d7224 */ /* 0x000fe200078e0012 */
[----:B--2---:R-:W-:-:S04]  /*176e0*/  LEA R15, P5, R8, R3, 0x2 ;  /* 0x00000003080f7211 */ /* 0x004fc800078a10ff */
[----:B------:R1:W-:Y:S01]  /*176f0*/  LDGSTS.E [R19+0x12e00], [R12.64], P2 ;  /* 0x12e000000c137fae */ /* 0x0003e20009121846 */
[-C--:B------:R-:W-:Y:S02]  /*17700*/  LEA.HI.X.SX32 R8, R8, R2.reuse, 0x2, P5 ;  /* 0x0000000208087211 */ /* 0x080fe400028f16ff */
[C---:B------:R-:W-:Y:S01]  /*17710*/  LEA R10, P3, R7.reuse, R3, 0x2 ;  /* 0x00000003070a7211 */ /* 0x040fe200078610ff */
[----:B------:R-:W-:Y:S04]  /*17720*/  STL [R1+0xebc], R17 ;  /* 0x000ebc1101007387 */ /* 0x000fe80000100800 */
[----:B------:R-:W-:Y:S01]  /*17730*/  STL [R1+0xea4], R20 ;  /* 0x000ea41401007387 */ /* 0x000fe20000100800 */
[----:B-1----:R-:W-:Y:S02]  /*17740*/  IMAD.MOV.U32 R12, RZ, RZ, R16 ;  /* 0x000000ffff0c7224 */ /* 0x002fe400078e0010 */
[----:B------:R-:W-:Y:S01]  /*17750*/  IMAD.MOV.U32 R13, RZ, RZ, R14 ;  /* 0x000000ffff0d7224 */ /* 0x000fe200078e000e */
[----:B------:R-:W-:Y:S01]  /*17760*/  STL [R1+0xec4], R16 ;  /* 0x000ec41001007387 */ /* 0x000fe20000100800 */
[----:B------:R-:W-:-:S03]  /*17770*/  LEA.HI.X.SX32 R7, R7, R2, 0x2, P3 ;  /* 0x0000000207077211 */ /* 0x000fc600018f16ff */
[----:B------:R1:W-:Y:S04]  /*17780*/  LDGSTS.E [R19+0x13600], [R12.64], P2 ;  /* 0x136000000c137fae */ /* 0x0003e80009121846 */
[----:B------:R-:W-:Y:S04]  /*17790*/  STL [R1+0xeb8], R18 ;  /* 0x000eb81201007387 */ /* 0x000fe80000100800 */
[----:B------:R-:W-:Y:S01]  /*177a0*/  STL [R1+0xecc], R15 ;  /* 0x000ecc0f01007387 */ /* 0x000fe20000100800 */
[----:B-1----:R-:W-:Y:S02]  /*177b0*/  IMAD.MOV.U32 R12, RZ, RZ, R15 ;  /* 0x000000ffff0c7224 */ /* 0x002fe400078e000f */
[----:B------:R-:W-:Y:S01]  /*177c0*/  IMAD.MOV.U32 R13, RZ, RZ, R8 ;  /* 0x000000ffff0d7224 */ /* 0x000fe200078e0008 */
[----:B------:R1:W-:Y:S04]  /*177d0*/  STL [R1+0xec0], R14 ;  /* 0x000ec00e01007387 */ /* 0x0003e80000100800 */
[----:B------:R-:W-:Y:S04]  /*177e0*/  STL [R1+0xed0], R10 ;  /* 0x000ed00a01007387 */ /* 0x000fe80000100800 */
[----:B------:R2:W-:Y:S01]  /*177f0*/  STL [R1+0xec8], R8 ;  /* 0x000ec80801007387 */ /* 0x0005e20000100800 */
[----:B-1----:R-:W-:-:S03]  /*17800*/  LOP3.LUT R14, R11, 0x156, RZ, 0xfc, !PT ;  /* 0x000001560b0e7812 */ /* 0x002fc600078efcff */
[----:B------:R1:W-:Y:S04]  /*17810*/  LDGSTS.E [R19+0x13e00], [R12.64], P2 ;  /* 0x13e000000c137fae */ /* 0x0003e80009121846 */
[----:B------:R3:W-:Y:S01]  /*17820*/  STL [R1+0xeac], R7 ;  /* 0x000eac0701007387 */ /* 0x0007e20000100800 */
[----:B--2---:R-:W-:Y:S02]  /*17830*/  IMAD R8, R6, c[0x0][0x190], RZ ;  /* 0x0000640006087a24 */ /* 0x004fe400078e02ff */
[----:B-1----:R-:W-:Y:S01]  /*17840*/  IMAD.MOV.U32 R13, RZ, RZ, R7 ;  /* 0x000000ffff0d7224 */ /* 0x002fe200078e0007 */
[----:B---3--:R-:W-:-:S05]  /*17850*/  IABS R7, R14 ;  /* 0x0000000e00077213 */ /* 0x008fca0000000000 */
[----:B------:R-:W-:-:S04]  /*17860*/  IMAD.HI.U32 R6, R5, R7, RZ ;  /* 0x0000000705067227 */ /* 0x000fc800078e00ff */
[----:B------:R-:W-:-:S04]  /*17870*/  IMAD.MOV R6, RZ, RZ, -R6 ;  /* 0x000000ffff067224 */ /* 0x000fc800078e0a06 */
[C---:B------:R-:W-:Y:S02]  /*17880*/  IMAD R7, R9.reuse, R6, R7 ;  /* 0x0000000609077224 */ /* 0x040fe400078e0207 */
[----:B------:R-:W-:Y:S01]  /*17890*/  IMAD.MOV.U32 R12, RZ, RZ, R10 ;  /* 0x000000ffff0c7224 */ /* 0x000fe200078e000a */
[C---:B------:R-:W-:Y:S02]  /*178a0*/  LEA R10, P1, R8.reuse, R3, 0x2 ;  /* 0x00000003080a7211 */ /* 0x040fe400078210ff */
[----:B------:R-:W-:Y:S02]  /*178b0*/  ISETP.GT.U32.AND P3, PT, R9, R7, PT ;  /* 0x000000070900720c */ /* 0x000fe40003f64070 */
[----:B------:R-:W-:Y:S01]  /*178c0*/  LEA.HI.X.SX32 R15, R8, R2, 0x2, P1 ;  /* 0x00000002080f7211 */ /* 0x000fe200008f16ff */
[----:B------:R1:W-:Y:S02]  /*178d0*/  LDGSTS.E [R19+0x14600], [R12.64], P2 ;  /* 0x146000000c137fae */ /* 0x0003e40009121846 */
[----:B-1----:R-:W-:-:S02]  /*178e0*/  IMAD.MOV.U32 R12, RZ, RZ, R10 ;  /* 0x000000ffff0c7224 */ /* 0x002fc400078e000a */
[----:B------:R-:W-:-:S06]  /*178f0*/  IMAD.MOV.U32 R13, RZ, RZ, R15 ;  /* 0x000000ffff0d7224 */ /* 0x000fcc00078e000f */
[----:B------:R-:W-:Y:S01]  /*17900*/  @!P3 IMAD.IADD R7, R7, 0x1, -R9 ;  /* 0x000000010707b824 */ /* 0x000fe200078e0a09 */
[----:B------:R1:W-:Y:S04]  /*17910*/  LDGSTS.E [R19+0x14e00], [R12.64], P2 ;  /* 0x14e000000c137fae */ /* 0x0003e80009121846 */
[----:B------:R-:W-:Y:S01]  /*17920*/  ISETP.GT.U32.AND P4, PT, R9, R7, PT ;  /* 0x000000070900720c */ /* 0x000fe20003f84070 */
[----:B------:R2:W-:Y:S01]  /*17930*/  STL [R1+0xeb4], R10 ;  /* 0x000eb40a01007387 */ /* 0x0005e20000100800 */
[C---:B-1----:R-:W-:Y:S02]  /*17940*/  LOP3.LUT R13, R11.reuse, 0x166, RZ, 0xfc, !PT ;  /* 0x000001660b0d7812 */ /* 0x042fe400078efcff */
[----:B--2---:R-:W-:Y:S02]  /*17950*/  LOP3.LUT R10, R11, 0x15e, RZ, 0xfc, !PT ;  /* 0x0000015e0b0a7812 */ /* 0x004fe400078efcff */
[----:B------:R-:W-:-:S02]  /*17960*/  IABS R6, R13 ;  /* 0x0000000d00067213 */ /* 0x000fc40000000000 */
[----:B------:R-:W-:Y:S02]  /*17970*/  IABS R8, R10 ;  /* 0x0000000a00087213 */ /* 0x000fe40000000000 */
[----:B------:R-:W-:Y:S02]  /*17980*/  ISETP.GE.AND P1, PT, R14, RZ, PT ;  /* 0x000000ff0e00720c */ /* 0x000fe40003f26270 */
[----:B------:R-:W-:Y:S01]  /*17990*/  ISETP.GE.AND P3, PT, R10, RZ, PT ;  /* 0x000000ff0a00720c */ /* 0x000fe20003f66270 */
[----:B------:R-:W-:-:S04]  /*179a0*/  IMAD.HI.U32 R10, R5, R6, RZ ;  /* 0x00000006050a7227 */ /* 0x000fc800078e00ff */
[----:B------:R-:W-:Y:S02]  /*179b0*/  IMAD.MOV R10, RZ, RZ, -R10 ;  /* 0x000000ffff0a7224 */ /* 0x000fe400078e0a0a */
[----:B------:R-:W-:-:S04]  /*179c0*/  IMAD.HI.U32 R12, R5, R8, RZ ;  /* 0x00000008050c7227 */ /* 0x000fc800078e00ff */
[----:B------:R-:W-:Y:S02]  /*179d0*/  @!P4 IMAD.IADD R7, R7, 0x1, -R9 ;  /* 0x000000010707c824 */ /* 0x000fe400078e0a09 */
[C---:B------:R-:W-:Y:S02]  /*179e0*/  IMAD R6, R9.reuse, R10, R6 ;  /* 0x0000000a09067224 */ /* 0x040fe400078e0206 */
[----:B------:R-:W-:Y:S02]  /*179f0*/  IMAD.MOV R12, RZ, RZ, -R12 ;  /* 0x000000ffff0c7224 */ /* 0x000fe400078e0a0c */
[----:B------:R-:W-:Y:S01]  /*17a00*/  @!P1 IMAD.MOV R7, RZ, RZ, -R7 ;  /* 0x000000ffff079224 */ /* 0x000fe200078e0a07 */
[C---:B------:R-:W-:Y:S01]  /*17a10*/  ISETP.GT.U32.AND P5, PT, R9.reuse, R6, PT ;  /* 0x000000060900720c */ /* 0x040fe20003fa4070 */
[----:B------:R-:W-:-:S03]  /*17a20*/  IMAD R8, R9, R12, R8 ;  /* 0x0000000c09087224 */ /* 0x000fc600078e0208 */
[----:B------:R-:W-:Y:S02]  /*17a30*/  SEL R7, R4, R7, !P6 ;  /* 0x0000000704077207 */ /* 0x000fe40007000000 */
[----:B------:R-:W-:-:S03]  /*17a40*/  ISETP.GT.U32.AND P1, PT, R9, R8, PT ;  /* 0x000000080900720c */ /* 0x000fc60003f24070 */
[----:B------:R-:W-:Y:S01]  /*17a50*/  IMAD R10, R7, c[0x0][0x190], RZ ;  /* 0x00006400070a7a24 */ /* 0x000fe200078e02ff */
[----:B------:R1:W-:Y:S03]  /*17a60*/  STL [R1+0xeb0], R15 ;  /* 0x000eb00f01007387 */ /* 0x0003e60000100800 */
[----:B------:R-:W-:Y:S01]  /*17a70*/  @!P5 IMAD.IADD R6, R6, 0x1, -R9 ;  /* 0x000000010606d824 */ /* 0x000fe200078e0a09 */
[----:B------:R-:W-:Y:S02]  /*17a80*/  LOP3.LUT R14, R11, 0x16e, RZ, 0xfc, !PT ;  /* 0x0000016e0b0e7812 */ /* 0x000fe400078efcff */
[----:B-1----:R-:W-:-:S03]  /*17a90*/  LEA R15, P5, R10, R3, 0x2 ;  /* 0x000000030a0f7211 */ /* 0x002fc600078a10ff */
[----:B------:R-:W-:Y:S01]  /*17aa0*/  @!P1 IMAD.IADD R8, R8, 0x1, -R9 ;  /* 0x0000000108089824 */ /* 0x000fe200078e0a09 */
[----:B------:R-:W-:Y:S02]  /*17ab0*/  IABS R12, R14 ;  /* 0x0000000e000c7213 */ /* 0x000fe40000000000 */
[----:B------:R-:W-:Y:S02]  /*17ac0*/  LEA.HI.X.SX32 R16, R10, R2, 0x2, P5 ;  /* 0x000000020a107211 */ /* 0x000fe400028f16ff */
[----:B------:R-:W-:Y:S02]  /*17ad0*/  ISETP.GT.U32.AND P5, PT, R9, R6, PT ;  /* 0x000000060900720c */ /* 0x000fe40003fa4070 */
[----:B------:R-:W-:Y:S01]  /*17ae0*/  ISETP.GE.AND P4, PT, R13, RZ, PT ;  /* 0x000000ff0d00720c */ /* 0x000fe20003f86270 */
[----:B------:R-:W-:Y:S01]  /*17af0*/  IMAD.MOV.U32 R7, RZ, RZ, R12 ;  /* 0x000000ffff077224 */ /* 0x000fe200078e000c */
[----:B------:R-:W-:-:S03]  /*17b00*/  ISETP.GT.U32.AND P1, PT, R9, R8, PT ;  /* 0x000000080900720c */ /* 0x000fc60003f24070 */
[----:B------:R-:W-:-:S04]  /*17b10*/  IMAD.HI.U32 R10, R5, R7, RZ ;  /* 0x00000007050a7227 */ /* 0x000fc800078e00ff */
[----:B------:R-:W-:Y:S02]  /*17b20*/  IMAD.MOV R10, RZ, RZ, -R10 ;  /* 0x000000ffff0a7224 */ /* 0x000fe400078e0a0a */
[----:B------:R-:W-:Y:S02]  /*17b30*/  @!P5 IMAD.IADD R6, R6, 0x1, -R9 ;  /* 0x000000010606d824 */ /* 0x000fe400078e0a09 */
[C---:B------:R-:W-:Y:S02]  /*17b40*/  IMAD R7, R9.reuse, R10, R7 ;  /* 0x0000000a09077224 */ /* 0x040fe400078e0207 */
[----:B------:R-:W-:Y:S02]  /*17b50*/  @!P4 IMAD.MOV R6, RZ, RZ, -R6 ;  /* 0x000000ffff06c224 */ /* 0x000fe400078e0a06 */
[----:B------:R-:W-:Y:S01]  /*17b60*/  @!P1 IMAD.IADD R8, R8, 0x1, -R9 ;  /* 0x0000000108089824 */ /* 0x000fe200078e0a09 */
[----:B------:R-:W-:Y:S02]  /*17b70*/  ISETP.GT.U32.AND P1, PT, R9, R7, PT ;  /* 0x000000070900720c */ /* 0x000fe40003f24070 */
[----:B------:R-:W-:Y:S01]  /*17b80*/  SEL R6, R4, R6, !P6 ;  /* 0x0000000604067207 */ /* 0x000fe20007000000 */
[----:B------:R-:W-:-:S04]  /*17b90*/  @!P3 IMAD.MOV R8, RZ, RZ, -R8 ;  /* 0x000000ffff08b224 */ /* 0x000fc800078e0a08 */
[----:B------:R-:W-:Y:S01]  /*17ba0*/  IMAD R6, R6, c[0x0][0x190], RZ ;  /* 0x0000640006067a24 */ /* 0x000fe200078e02ff */
[----:B------:R-:W-:Y:S01]  /*17bb0*/  SEL R8, R4, R8, !P6 ;  /* 0x0000000804087207 */ /* 0x000fe20007000000 */
[----:B------:R1:W-:Y:S01]  /*17bc0*/  STL [R1+0xea0], R15 ;  /* 0x000ea00f01007387 */ /* 0x0003e20000100800 */
[----:B------:R-:W-:Y:S01]  /*17bd0*/  IMAD.MOV.U32 R12, RZ, RZ, R15 ;  /* 0x000000ffff0c7224 */ /* 0x000fe200078e000f */
[----:B------:R-:W-:Y:S02]  /*17be0*/  LOP3.LUT R10, R11, 0x176, RZ, 0xfc, !PT ;  /* 0x000001760b0a7812 */ /* 0x000fe400078efcff */
[----:B------:R-:W-:Y:S01]  /*17bf0*/  IMAD R8, R8, c[0x0][0x190], RZ ;  /* 0x0000640008087a24 */ /* 0x000fe200078e02ff */
[----:B------:R2:W-:Y:S01]  /*17c00*/  STL [R1+0xe9c], R16 ;  /* 0x000e9c1001007387 */ /* 0x0005e20000100800 */
[----:B------:R-:W-:Y:S01]  /*17c10*/  IMAD.MOV.U32 R13, RZ, RZ, R16 ;  /* 0x000000ffff0d7224 */ /* 0x000fe200078e0010 */
[-C--:B-1----:R-:W-:Y:S01]  /*17c20*/  LEA R15, P4, R6, R3.reuse, 0x2 ;  /* 0x00000003060f7211 */ /* 0x082fe200078810ff */
[----:B------:R-:W-:Y:S01]  /*17c30*/  @!P1 IMAD.IADD R7, R7, 0x1, -R9 ;  /* 0x0000000107079824 */ /* 0x000fe200078e0a09 */
[----:B------:R-:W-:-:S02]  /*17c40*/  LEA R17, P3, R8, R3, 0x2 ;  /* 0x0000000308117211 */ /* 0x000fc400078610ff */
[----:B------:R1:W-:Y:S01]  /*17c50*/  LDGSTS.E [R19+0x15600], [R12.64], P2 ;  /* 0x156000000c137fae */ /* 0x0003e20009121846 */
[----:B--2---:R-:W-:Y:S02]  /*17c60*/  LEA.HI.X.SX32 R16, R6, R2, 0x2, P4 ;  /* 0x0000000206107211 */ /* 0x004fe400020f16ff */
[----:B------:R-:W-:Y:S02]  /*17c70*/  IABS R6, R10 ;  /* 0x0000000a00067213 */ /* 0x000fe40000000000 */
[----:B------:R-:W-:Y:S02]  /*17c80*/  LEA.HI.X.SX32 R18, R8, R2, 0x2, P3 ;  /* 0x0000000208127211 */ /* 0x000fe400018f16ff */
[----:B------:R-:W-:Y:S01]  /*17c90*/  ISETP.GT.U32.AND P1, PT, R9, R7, PT ;  /* 0x000000070900720c */ /* 0x000fe20003f24070 */
[----:B------:R-:W-:Y:S01]  /*17ca0*/  IMAD.HI.U32 R8, R5, R6, RZ ;  /* 0x0000000605087227 */ /* 0x000fe200078e00ff */
[----:B------:R-:W-:-:S03]  /*17cb0*/  ISETP.GE.AND P4, PT, R14, RZ, PT ;  /* 0x000000ff0e00720c */ /* 0x000fc60003f86270 */
[----:B------:R-:W-:-:S04]  /*17cc0*/  IMAD.MOV R8, RZ, RZ, -R8 ;  /* 0x000000ffff087224 */ /* 0x000fc800078e0a08 */
[----:B------:R-:W-:Y:S02]  /*17cd0*/  IMAD R6, R9, R8, R6 ;  /* 0x0000000809067224 */ /* 0x000fe400078e0206 */
[----:B-1----:R-:W-:Y:S02]  /*17ce0*/  IMAD.MOV.U32 R12, RZ, RZ, R17 ;  /* 0x000000ffff0c7224 */ /* 0x002fe400078e0011 */
[----:B------:R-:W-:Y:S02]  /*17cf0*/  IMAD.MOV.U32 R13, RZ, RZ, R18 ;  /* 0x000000ffff0d7224 */ /* 0x000fe400078e0012 */
[----:B------:R-:W-:Y:S01]  /*17d00*/  @!P1 IMAD.IADD R7, R7, 0x1, -R9 ;  /* 0x0000000107079824 */ /* 0x000fe200078e0a09 */
[----:B------:R-:W-:Y:S01]  /*17d10*/  ISETP.GT.U32.AND P1, PT, R9, R6, PT ;  /* 0x000000060900720c */ /* 0x000fe20003f24070 */
[----:B------:R-:W-:Y:S02]  /*17d20*/  STL [R1+0xe90], R17 ;  /* 0x000e901101007387 */ /* 0x000fe40000100800 */
[----:B------:R-:W-:-:S02]  /*17d30*/  @!P4 IMAD.MOV R7, RZ, RZ, -R7 ;  /* 0x000000ffff07c224 */ /* 0x000fc400078e0a07 */
[----:B------:R-:W-:Y:S04]  /*17d40*/  STL [R1+0xe84], R18 ;  /* 0x000e841201007387 */ /* 0x000fe80000100800 */
[----:B------:R1:W-:Y:S01]  /*17d50*/  LDGSTS.E [R19+0x15e00], [R12.64], P2 ;  /* 0x15e000000c137fae */ /* 0x0003e20009121846 */
[----:B------:R-:W-:-:S03]  /*17d60*/  ISETP.GE.AND P3, PT, R10, RZ, PT ;  /* 0x000000ff0a00720c */ /* 0x000fc60003f66270 */
[----:B------:R2:W-:Y:S01]  /*17d70*/  STL [R1+0xe98], R15 ;  /* 0x000e980f01007387 */ /* 0x0005e20000100800 */
[----:B------:R-:W-:Y:S01]  /*17d80*/  SEL R10, R4, R7, !P6 ;  /* 0x00000007040a7207 */ /* 0x000fe20007000000 */
[----:B-1----:R-:W-:Y:S01]  /*17d90*/  IMAD.MOV.U32 R12, RZ, RZ, R15 ;  /* 0x000000ffff0c7224 */ /* 0x002fe200078e000f */
[----:B--2---:R-:W-:Y:S01]  /*17da0*/  LOP3.LUT R15, R11, 0x186, RZ, 0xfc, !PT ;  /* 0x000001860b0f7812 */ /* 0x004fe200078efcff */
[----:B------:R-:W-:-:S03]  /*17db0*/  IMAD.MOV.U32 R13, RZ, RZ, R16 ;  /* 0x000000ffff0d7224 */ /* 0x000fc600078e0010 */
[----:B------:R-:W-:Y:S01]  /*17dc0*/  IABS R7, R15 ;  /* 0x0000000f00077213 */ /* 0x000fe20000000000 */
[----:B------:R-:W-:Y:S01]  /*17dd0*/  @!P1 IMAD.IADD R6, R6, 0x1, -R9 ;  /* 0x0000000106069824 */ /* 0x000fe200078e0a09 */
[----:B------:R1:W-:Y:S01]  /*17de0*/  LDGSTS.E [R19+0x16600], [R12.64], P2 ;  /* 0x166000000c137fae */ /* 0x0003e20009121846 */
[----:B------:R-:W-:-:S03]  /*17df0*/  LOP3.LUT R14, R11, 0x17e, RZ, 0xfc, !PT ;  /* 0x0000017e0b0e7812 */ /* 0x000fc600078efcff */
[----:B------:R-:W-:Y:S01]  /*17e00*/  ISETP.GT.U32.AND P4, PT, R9, R6, PT ;  /* 0x000000060900720c */ /* 0x000fe20003f84070 */
[----:B------:R2:W-:Y:S01]  /*17e10*/  STL [R1+0xe94], R16 ;  /* 0x000e941001007387 */ /* 0x0005e20000100800 */
[----:B-1----:R-:W-:-:S04]  /*17e20*/  IMAD.HI.U32 R12, R5, R7, RZ ;  /* 0x00000007050c7227 */ /* 0x002fc800078e00ff */
[----:B------:R-:W-:Y:S02]  /*17e30*/  IMAD R13, R10, c[0x0][0x190], RZ ;  /* 0x000064000a0d7a24 */ /* 0x000fe400078e02ff */
[----:B------:R-:W-:Y:S01]  /*17e40*/  IMAD.MOV R12, RZ, RZ, -R12 ;  /* 0x000000ffff0c7224 */ /* 0x000fe200078e0a0c */
[----:B------:R-:W-:Y:S02]  /*17e50*/  IABS R8, R14 ;  /* 0x0000000e00087213 */ /* 0x000fe40000000000 */
[----:B--2---:R-:W-:Y:S01]  /*17e60*/  LEA R16, P1, R13, R3, 0x2 ;  /* 0x000000030d107211 */ /* 0x004fe200078210ff */
[----:B------:R-:W-:-:S03]  /*17e70*/  IMAD R7, R9, R12, R7 ;  /* 0x0000000c09077224 */ /* 0x000fc600078e0207 */
[----:B------:R-:W-:Y:S01]  /*17e80*/  LEA.HI.X.SX32 R17, R13, R2, 0x2, P1 ;  /* 0x000000020d117211 */ /* 0x000fe200008f16ff */
[----:B------:R-:W-:Y:S01]  /*17e90*/  IMAD.HI.U32 R10, R5, R8, RZ ;  /* 0x00000008050a7227 */ /* 0x000fe200078e00ff */
[----:B------:R-:W-:Y:S02]  /*17ea0*/  ISETP.GT.U32.AND P5, PT, R9, R7, PT ;  /* 0x000000070900720c */ /* 0x000fe40003fa4070 */
[----:B------:R-:W-:Y:S01]  /*17eb0*/  ISETP.GE.AND P1, PT, R14, RZ, PT ;  /* 0x000000ff0e00720c */ /* 0x000fe20003f26270 */
[----:B------:R-:W-:Y:S02]  /*17ec0*/  IMAD.MOV.U32 R12, RZ, RZ, R16 ;  /* 0x000000ffff0c7224 */ /* 0x000fe400078e0010 */
[----:B------:R-:W-:Y:S02]  /*17ed0*/  IMAD.MOV.U32 R13, RZ, RZ, R17 ;  /* 0x000000ffff0d7224 */ /* 0x000fe400078e0011 */
[----:B------:R-:W-:Y:S01]  /*17ee0*/  @!P4 IMAD.IADD R6, R6, 0x1, -R9 ;  /* 0x000000010606c824 */ /* 0x000fe200078e0a09 */
[----:B------:R-:W-:Y:S01]  /*17ef0*/  LOP3.LUT R14, R11, 0x18e, RZ, 0xfc, !PT ;  /* 0x0000018e0b0e7812 */ /* 0x000fe200078efcff */
[----:B------:R-:W-:Y:S01]  /*17f00*/  IMAD.MOV R10, RZ, RZ, -R10 ;  /* 0x000000ffff0a7224 */ /* 0x000fe200078e0a0a */
[----:B------:R1:W-:Y:S01]  /*17f10*/  LDGSTS.E [R19+0x16e00], [R12.64], P2 ;  /* 0x16e000000c137fae */ /* 0x0003e20009121846 */
[----:B------:R-:W-:-:S02]  /*17f20*/  @!P3 IMAD.MOV R6, RZ, RZ, -R6 ;  /* 0x000000ffff06b224 */ /* 0x000fc400078e0a06 */
[----:B------:R-:W-:Y:S02]  /*17f30*/  IMAD R8, R9, R10, R8 ;  /* 0x0000000a09087224 */ /* 0x000fe400078e0208 */
[----:B------:R-:W-:Y:S01]  /*17f40*/  @!P5 IMAD.IADD R7, R7, 0x1, -R9 ;  /* 0x000000010707d824 */ /* 0x000fe200078e0a09 */
[----:B------:R-:W-:Y:S02]  /*17f50*/  SEL R10, R4, R6, !P6 ;  /* 0x00000006040a7207 */ /* 0x000fe40007000000 */
[C---:B------:R-:W-:Y:S02]  /*17f60*/  ISETP.GT.U32.AND P4, PT, R9.reuse, R8, PT ;  /* 0x000000080900720c */ /* 0x040fe40003f84070 */
[----:B-1----:R-:W-:Y:S02]  /*17f70*/  IABS R12, R14 ;  /* 0x0000000e000c7213 */ /* 0x002fe40000000000 */
[----:B------:R-:W-:-:S03]  /*17f80*/  ISETP.GT.U32.AND P3, PT, R9, R7, PT ;  /* 0x000000070900720c */ /* 0x000fc60003f64070 */
[----:B------:R-:W-:Y:S02]  /*17f90*/  IMAD.MOV.U32 R6, RZ, RZ, R12 ;  /* 0x000000ffff067224 */ /* 0x000fe400078e000c */
[----:B------:R-:W-:Y:S02]  /*17fa0*/  IMAD R12, R10, c[0x0][0x190], RZ ;  /* 0x000064000a0c7a24 */ /* 0x000fe400078e02ff */
[----:B------:R-:W-:-:S04]  /*17fb0*/  IMAD.HI.U32 R10, R5, R6, RZ ;  /* 0x00000006050a7227 */ /* 0x000fc800078e00ff */
[----:B------:R-:W-:Y:S02]  /*17fc0*/  IMAD.MOV R10, RZ, RZ, -R10 ;  /* 0x000000ffff0a7224 */ /* 0x000fe400078e0a0a */
[--C-:B------:R-:W-:Y:S02]  /*17fd0*/  @!P4 IMAD.IADD R8, R8, 0x1, -R9.reuse ;  /* 0x000000010808c824 */ /* 0x100fe400078e0a09 */
[----:B------:R-:W-:Y:S02]  /*17fe0*/  IMAD R6, R9, R10, R6 ;  /* 0x0000000a09067224 */ /* 0x000fe400078e0206 */
[----:B------:R-:W-:Y:S01]  /*17ff0*/  @!P3 IMAD.IADD R7, R7, 0x1, -R9 ;  /* 0x000000010707b824 */ /* 0x000fe200078e0a09 */
[C---:B------:R-:W-:Y:S01]  /*18000*/  ISETP.GT.U32.AND P5, PT, R9.reuse, R8, PT ;  /* 0x000000080900720c */ /* 0x040fe20003fa4070 */
[----:B------:R1:W-:Y:S01]  /*18010*/  STL [R1+0xe8c], R16 ;  /* 0x000e8c1001007387 */ /* 0x0003e20000100800 */
[----:B------:R-:W-:-:S03]  /*18020*/  ISETP.GT.U32.AND P3, PT, R9, R6, PT ;  /* 0x000000060900720c */ /* 0x000fc60003f64070 */
[----:B------:R2:W-:Y:S01]  /*18030*/  STL [R1+0xe88], R17 ;  /* 0x000e881101007387 */ /* 0x0005e20000100800 */
[----:B-1----:R-:W-:-:S04]  /*18040*/  LEA R16, P4, R12, R3, 0x2 ;  /* 0x000000030c107211 */ /* 0x002fc800078810ff */
[----:B--2---:R-:W-:Y:S02]  /*18050*/  LEA.HI.X.SX32 R17, R12, R2, 0x2, P4 ;  /* 0x000000020c117211 */ /* 0x004fe400020f16ff */
[----:B------:R-:W-:Y:S01]  /*18060*/  ISETP.GE.AND P4, PT, R15, RZ, PT ;  /* 0x000000ff0f00720c */ /* 0x000fe20003f86270 */
[--C-:B------:R-:W-:Y:S02]  /*18070*/  @!P5 IMAD.IADD R8, R8, 0x1, -R9.reuse ;  /* 0x000000010808d824 */ /* 0x100fe400078e0a09 */
[----:B------:R-:W-:Y:S02]  /*18080*/  @!P3 IMAD.IADD R6, R6, 0x1, -R9 ;  /* 0x000000010606b824 */ /* 0x000fe400078e0a09 */
[----:B------:R-:W-:-:S03]  /*18090*/  @!P1 IMAD.MOV R8, RZ, RZ, -R8 ;  /* 0x000000ffff089224 */ /* 0x000fc600078e0a08 */
[----:B------:R-:W-:Y:S02]  /*180a0*/  ISETP.GT.U32.AND P1, PT, R9, R6, PT ;  /* 0x000000060900720c */ /* 0x000fe40003f24070 */
[----:B------:R-:W-:-:S03]  /*180b0*/  ISETP.GE.AND P5, PT, R14, RZ, PT ;  /* 0x000000ff0e00720c */ /* 0x000fc60003fa6270 */
[----:B------:R-:W-:-:S05]  /*180c0*/  @!P4 IMAD.MOV R7, RZ, RZ, -R7 ;  /* 0x000000ffff07c224 */ /* 0x000fca00078e0a07 */
[C---:B------:R-:W-:Y:S02]  /*180d0*/  SEL R7, R4.reuse, R7, !P6 ;  /* 0x0000000704077207 */ /* 0x040fe40007000000 */
[----:B------:R-:W-:Y:S01]  /*180e0*/  SEL R8, R4, R8, !P6 ;  /* 0x0000000804087207 */ /* 0x000fe20007000000 */
[----:B------:R-:W-:Y:S02]  /*180f0*/  @!P1 IMAD.IADD R6, R6, 0x1, -R9 ;  /* 0x0000000106069824 */ /* 0x000fe400078e0a09 */
[----:B------:R-:W-:Y:S02]  /*18100*/  IMAD R7, R7, c[0x0][0x190], RZ ;  /* 0x0000640007077a24 */ /* 0x000fe400078e02ff */
[----:B------:R-:W-:Y:S02]  /*18110*/  IMAD R8, R8, c[0x0][0x190], RZ ;  /* 0x0000640008087a24 */ /* 0x000fe400078e02ff */
[----:B------:R-:W-:Y:S01]  /*18120*/  @!P5 IMAD.MOV R6, RZ, RZ, -R6 ;  /* 0x000000ffff06d224 */ /* 0x000fe200078e0a06 */
[----:B------:R-:W-:-:S02]  /*18130*/  LEA R10, P4, R7, R3, 0x2 ;  /* 0x00000003070a7211 */ /* 0x000fc400078810ff */
[----:B------:R-:W-:Y:S01]  /*18140*/  LOP3.LUT R14, R11, 0x196, RZ, 0xfc, !PT ;  /* 0x000001960b0e7812 */ /* 0x000fe200078efcff */
[----:B------:R1:W-:Y:S01]  /*18150*/  STL [R1+0xe80], R16 ;  /* 0x000e801001007387 */ /* 0x0003e20000100800 */
[----:B------:R-:W-:Y:S01]  /*18160*/  IMAD.MOV.U32 R12, RZ, RZ, R16 ;  /* 0x000000ffff0c7224 */ /* 0x000fe200078e0010 */
[----:B------:R-:W-:Y:S02]  /*18170*/  LEA.HI.X.SX32 R15, R7, R2, 0x2, P4 ;  /* 0x00000002070f7211 */ /* 0x000fe400020f16ff */
[----:B------:R-:W-:Y:S02]  /*18180*/  SEL R7, R4, R6, !P6 ;  /* 0x0000000604077207 */ /* 0x000fe40007000000 */
[----:B------:R-:W-:Y:S01]  /*18190*/  IABS R6, R14 ;  /* 0x0000000e00067213 */ /* 0x000fe20000000000 */
[----:B------:R2:W-:Y:S01]  /*181a0*/  STL [R1+0xe7c], R17 ;  /* 0x000e7c1101007387 */ /* 0x0005e20000100800 */
[----:B-1----:R-:W-:Y:S01]  /*181b0*/  LEA R16, P3, R8, R3, 0x2 ;  /* 0x0000000308107211 */ /* 0x002fe200078610ff */
[----:B------:R-:W-:-:S05]  /*181c0*/  IMAD.MOV.U32 R13, RZ, RZ, R17 ;  /* 0x000000ffff0d7224 */ /* 0x000fca00078e0011 */
[----:B------:R1:W-:Y:S01]  /*181d0*/  LDGSTS.E [R19+0x17600], [R12.64], P2 ;  /* 0x176000000c137fae */ /* 0x0003e20009121846 */
[----:B--2---:R-:W-:Y:S01]  /*181e0*/  LEA.HI.X.SX32 R17, R8, R2, 0x2, P3 ;  /* 0x0000000208117211 */ /* 0x004fe200018f16ff */
[----:B------:R-:W-:Y:S02]  /*181f0*/  IMAD R8, R7, c[0x0][0x190], RZ ;  /* 0x0000640007087a24 */ /* 0x000fe400078e02ff */
[----:B------:R-:W-:-:S04]  /*18200*/  IMAD.HI.U32 R7, R5, R6, RZ ;  /* 0x0000000605077227 */ /* 0x000fc800078e00ff */
[----:B------:R-:W-:-:S04]  /*18210*/  IMAD.MOV R7, RZ, RZ, -R7 ;  /* 0x000000ffff077224 */ /* 0x000fc800078e0a07 */
[C---:B------:R-:W-:Y:S02]  /*18220*/  IMAD R6, R9.reuse, R7, R6 ;  /* 0x0000000709067224 */ /* 0x040fe400078e0206 */
[----:B-1----:R-:W-:Y:S02]  /*18230*/  IMAD.MOV.U32 R12, RZ, RZ, R16 ;  /* 0x000000ffff0c7224 */ /* 0x002fe400078e0010 */
[----:B------:R-:W-:Y:S01]  /*18240*/  IMAD.MOV.U32 R13, RZ, RZ, R17 ;  /* 0x000000ffff0d7224 */ /* 0x000fe200078e0011 */
[----:B------:R-:W-:Y:S01]  /*18250*/  STL [R1+0xe68], R16 ;  /* 0x000e681001007387 */ /* 0x000fe20000100800 */
[----:B------:R-:W-:-:S03]  /*18260*/  ISETP.GT.U32.AND P3, PT, R9, R6, PT ;  /* 0x000000060900720c */ /* 0x000fc60003f64070 */
[----:B------:R-:W-:Y:S04]  /*18270*/  STL [R1+0xe64], R17 ;  /* 0x000e641101007387 */ /* 0x000fe80000100800 */
[----:B------:R1:W-:Y:S04]  /*18280*/  LDGSTS.E [R19+0x17e00], [R12.64], P2 ;  /* 0x17e000000c137fae */ /* 0x0003e80009121846 */
[----:B------:R2:W-:Y:S04]  /*18290*/  STL [R1+0xe78], R10 ;  /* 0x000e780a01007387 */ /* 0x0005e80000100800 */
[----:B------:R3:W-:Y:S01]  /*182a0*/  STL [R1+0xe74], R15 ;  /* 0x000e740f01007387 */ /* 0x0007e20000100800 */
[----:B-1----:R-:W-:Y:S01]  /*182b0*/  IMAD.MOV.U32 R12, RZ, RZ, R10 ;  /* 0x000000ffff0c7224 */ /* 0x002fe200078e000a */
[----:B--2---:R-:W-:Y:S01]  /*182c0*/  LEA R10, P1, R8, R3, 0x2 ;  /* 0x00000003080a7211 */ /* 0x004fe200078210ff */
[----:B------:R-:W-:-:S03]  /*182d0*/  IMAD.MOV.U32 R13, RZ, RZ, R15 ;  /* 0x000000ffff0d7224 */ /* 0x000fc600078e000f */
[----:B---3--:R-:W-:Y:S02]  /*182e0*/  LEA.HI.X.SX32 R15, R8, R2, 0x2, P1 ;  /* 0x00000002080f7211 */ /* 0x008fe400008f16ff */
[----:B------:R1:W-:Y:S01]  /*182f0*/  LDGSTS.E [R19+0x18600], [R12.64], P2 ;  /* 0x186000000c137fae */ /* 0x0003e20009121846 */
[----:B------:R-:W-:-:S03]  /*18300*/  @!P3 IMAD.IADD R6, R6, 0x1, -R9 ;  /* 0x000000010606b824 */ /* 0x000fc600078e0a09 */
[----:B------:R2:W-:Y:S02]  /*18310*/  STL [R1+0xe70], R10 ;  /* 0x000e700a01007387 */ /* 0x0005e40000100800 */
[----:B------:R-:W-:Y:S01]  /*18320*/  ISETP.GT.U32.AND P4, PT, R9, R6, PT ;  /* 0x000000060900720c */ /* 0x000fe20003f84070 */
[----:B-1----:R-:W-:Y:S02]  /*18330*/  IMAD.MOV.U32 R12, RZ, RZ, R10 ;  /* 0x000000ffff0c7224 */ /* 0x002fe400078e000a */
[----:B------:R-:W-:Y:S01]  /*18340*/  IMAD.MOV.U32 R13, RZ, RZ, R15 ;  /* 0x000000ffff0d7224 */ /* 0x000fe200078e000f */
[----:B--2---:R-:W-:-:S04]  /*18350*/  LOP3.LUT R10, R11, 0x19e, RZ, 0xfc, !PT ;  /* 0x0000019e0b0a7812 */ /* 0x004fc800078efcff */
[----:B------:R1:W-:Y:S01]  /*18360*/  LDGSTS.E [R19+0x18e00], [R12.64], P2 ;  /* 0x18e000000c137fae */ /* 0x0003e20009121846 */
[----:B------:R-:W-:Y:S02]  /*18370*/  IABS R8, R10 ;  /* 0x0000000a00087213 */ /* 0x000fe40000000000 */
[----:B------:R-:W-:Y:S02]  /*18380*/  ISETP.GE.AND P1, PT, R14, RZ, PT ;  /* 0x000000ff0e00720c */ /* 0x000fe40003f26270 */
[----:B-1----:R-:W-:Y:S01]  /*18390*/  LOP3.LUT R13, R11, 0x1a6, RZ, 0xfc, !PT ;  /* 0x000001a60b0d7812 */ /* 0x002fe200078efcff */
[----:B------:R-:W-:-:S03]  /*183a0*/  IMAD.HI.U32 R12, R5, R8, RZ ;  /* 0x00000008050c7227 */ /* 0x000fc600078e00ff */
[----:B------:R-:W-:Y:S01]  /*183b0*/  IABS R7, R13 ;  /* 0x0000000d00077213 */ /* 0x000fe20000000000 */
[----:B------:R-:W-:Y:S01]  /*183c0*/  IMAD.MOV R12, RZ, RZ, -R12 ;  /* 0x000000ffff0c7224 */ /* 0x000fe200078e0a0c */
[----:B------:R-:W-:-:S03]  /*183d0*/  ISETP.GE.AND P3, PT, R10, RZ, PT ;  /* 0x000000ff0a00720c */ /* 0x000fc60003f66270 */
[----:B------:R-:W-:-:S04]  /*183e0*/  IMAD.HI.U32 R10, R5, R7, RZ ;  /* 0x00000007050a7227 */ /* 0x000fc800078e00ff */
[C---:B------:R-:W-:Y:S02]  /*183f0*/  IMAD R8, R9.reuse, R12, R8 ;  /* 0x0000000c09087224 */ /* 0x040fe400078e0208 */
[----:B------:R-:W-:Y:S02]  /*18400*/  IMAD.MOV R10, RZ, RZ, -R10 ;  /* 0x000000ffff0a7224 */ /* 0x000fe400078e0a0a */
[----:B------:R-:W-:Y:S02]  /*18410*/  @!P4 IMAD.IADD R6, R6, 0x1, -R9 ;  /* 0x000000010606c824 */ /* 0x000fe400078e0a09 */
[C---:B------:R-:W-:Y:S02]  /*18420*/  IMAD R7, R9.reuse, R10, R7 ;  /* 0x0000000a09077224 */ /* 0x040fe400078e0207 */
[----:B------:R-:W-:Y:S01]  /*18430*/  @!P1 IMAD.MOV R6, RZ, RZ, -R6 ;  /* 0x000000ffff069224 */ /* 0x000fe200078e0a06 */
[C---:B------:R-:W-:Y:S02]  /*18440*/  ISETP.GT.U32.AND P1, PT, R9.reuse, R8, PT ;  /* 0x000000080900720c */ /* 0x040fe40003f24070 */
[----:B------:R-:W-:-:S02]  /*18450*/  ISETP.GT.U32.AND P5, PT, R9, R7, PT ;  /* 0x000000070900720c */ /* 0x000fc40003fa4070 */
[----:B------:R-:W-:Y:S02]  /*18460*/  SEL R6, R4, R6, !P6 ;  /* 0x0000000604067207 */ /* 0x000fe40007000000 */
[----:B------:R-:W-:-:S03]  /*18470*/  LOP3.LUT R14, R11, 0x1ae, RZ, 0xfc, !PT ;  /* 0x000001ae0b0e7812 */ /* 0x000fc600078efcff */
[----:B------:R-:W-:Y:S01]  /*18480*/  IMAD R10, R6, c[0x0][0x190], RZ ;  /* 0x00006400060a7a24 */ /* 0x000fe200078e02ff */
[----:B------:R-:W-:-:S03]  /*18490*/  IABS R12, R14 ;  /* 0x0000000e000c7213 */ /* 0x000fc60000000000 */
[--C-:B------:R-:W-:Y:S01]  /*184a0*/  @!P1 IMAD.IADD R8, R8, 0x1, -R9.reuse ;  /* 0x0000000108089824 */ /* 0x100fe200078e0a09 */
[----:B------:R1:W-:Y:S01]  /*184b0*/  STL [R1+0xe6c], R15 ;  /* 0x000e6c0f01007387 */ /* 0x0003e20000100800 */
[----:B------:R-:W-:-:S03]  /*184c0*/  @!P5 IMAD.IADD R7, R7, 0x1, -R9 ;  /* 0x000000010707d824 */ /* 0x000fc600078e0a09 */
[----:B------:R-:W-:Y:S01]  /*184d0*/  ISETP.GT.U32.AND P1, PT, R9, R8, PT ;  /* 0x000000080900720c */ /* 0x000fe20003f24070 */
[----:B------:R-:W-:Y:S01]  /*184e0*/  IMAD.MOV.U32 R6, RZ, RZ, R12 ;  /* 0x000000ffff067224 */ /* 0x000fe200078e000c */
[----:B-1----:R-:W-:-:S04]  /*184f0*/  LEA R15, P5, R10, R3, 0x2 ;  /* 0x000000030a0f7211 */ /* 0x002fc800078a10ff */
[----:B------:R-:W-:Y:S01]  /*18500*/  LEA.HI.X.SX32 R16, R10, R2, 0x2, P5 ;  /* 0x000000020a107211 */ /* 0x000fe200028f16ff */
[----:B------:R-:W-:Y:S01]  /*18510*/  IMAD.HI.U32 R10, R5, R6, RZ ;  /* 0x00000006050a7227 */ /* 0x000fe200078e00ff */
[----:B------:R-:W-:Y:S02]  /*18520*/  ISETP.GT.U32.AND P5, PT, R9, R7, PT ;  /* 0x000000070900720c */ /* 0x000fe40003fa4070 */
[----:B------:R-:W-:Y:S01]  /*18530*/  ISETP.GE.AND P4, PT, R13, RZ, PT ;  /* 0x000000ff0d00720c */ /* 0x000fe20003f86270 */
[----:B------:R-:W-:Y:S02]  /*18540*/  IMAD.MOV R10, RZ, RZ, -R10 ;  /* 0x000000ffff0a7224 */ /* 0x000fe400078e0a0a */
[----:B------:R-:W-:Y:S02]  /*18550*/  @!P1 IMAD.IADD R8, R8, 0x1, -R9 ;  /* 0x0000000108089824 */ /* 0x000fe400078e0a09 */
[----:B------:R-:W-:Y:S02]  /*18560*/  IMAD R6, R9, R10, R6 ;  /* 0x0000000a09067224 */ /* 0x000fe400078e0206 */
[----:B------:R-:W-:-:S03]  /*18570*/  @!P3 IMAD.MOV R8, RZ, RZ, -R8 ;  /* 0x000000ffff08b224 */ /* 0x000fc600078e0a08 */
[----:B------:R-:W-:Y:S01]  /*18580*/  ISETP.GT.U32.AND P1, PT, R9, R6, PT ;  /* 0x000000060900720c */ /* 0x000fe20003f24070 */
[----:B------:R-:W-:Y:S01]  /*18590*/  @!P5 IMAD.IADD R7, R7, 0x1, -R9 ;  /* 0x000000010707d824 */ /* 0x000fe200078e0a09 */
[----:B------:R-:W-:-:S03]  /*185a0*/  SEL R8, R4, R8, !P6 ;  /* 0x0000000804087207 */ /* 0x000fc60007000000 */
[----:B------:R-:W-:Y:S02]  /*185b0*/  @!P4 IMAD.MOV R7, RZ, RZ, -R7 ;  /* 0x000000ffff07c224 */ /* 0x000fe400078e0a07 */
[----:B------:R-:W-:-:S03]  /*185c0*/  IMAD R8, R8, c[0x0][0x190], RZ ;  /* 0x0000640008087a24 */ /* 0x000fc600078e02ff */
[----:B------:R-:W-:Y:S02]  /*185d0*/  SEL R7, R4, R7, !P6 ;  /* 0x0000000704077207 */ /* 0x000fe40007000000 */
[----:B------:R-:W-:Y:S01]  /*185e0*/  LEA R17, P3, R8, R3, 0x2 ;  /* 0x0000000308117211 */ /* 0x000fe200078610ff */
[----:B------:R-:W-:Y:S01]  /*185f0*/  @!P1 IMAD.IADD R6, R6, 0x1, -R9 ;  /* 0x0000000106069824 */ /* 0x000fe200078e0a09 */
[----:B------:R-:W-:Y:S01]  /*18600*/  LOP3.LUT R10, R11, 0x1b6, RZ, 0xfc, !PT ;  /* 0x000001b60b0a7812 */ /* 0x000fe200078efcff */
[----:B------:R-:W-:Y:S01]  /*18610*/  IMAD R7, R7, c[0x0][0x190], RZ ;  /* 0x0000640007077a24 */ /* 0x000fe200078e02ff */
[----:B------:R1:W-:Y:S01]  /*18620*/  STL [R1+0xe60], R15 ;  /* 0x000e600f01007387 */ /* 0x0003e20000100800 */
[----:B------:R-:W-:Y:S01]  /*18630*/  IMAD.MOV.U32 R12, RZ, RZ, R15 ;  /* 0x000000ffff0c7224 */ /* 0x000fe200078e000f */
[----:B------:R-:W-:Y:S02]  /*18640*/  LEA.HI.X.SX32 R18, R8, R2, 0x2, P3 ;  /* 0x0000000208127211 */ /* 0x000fe400018f16ff */
[----:B------:R-:W-:-:S02]  /*18650*/  IABS R8, R10 ;  /* 0x0000000a00087213 */ /* 0x000fc40000000000 */
[----:B------:R-:W-:Y:S01]  /*18660*/  ISETP.GT.U32.AND P1, PT, R9, R6, PT ;  /* 0x000000060900720c */ /* 0x000fe20003f24070 */
[----:B------:R2:W-:Y:S01]  /*18670*/  STL [R1+0xe5c], R16 ;  /* 0x000e5c1001007387 */ /* 0x0005e20000100800 */
[----:B-1----:R-:W-:Y:S01]  /*18680*/  LEA R15, P4, R7, R3, 0x2 ;  /* 0x00000003070f7211 */ /* 0x002fe200078810ff */
[----:B------:R-:W-:Y:S01]  /*18690*/  IMAD.MOV.U32 R13, RZ, RZ, R16 ;  /* 0x000000ffff0d7224 */ /* 0x000fe200078e0010 */
[----:B------:R-:W-:-:S04]  /*186a0*/  ISETP.GE.AND P3, PT, R14, RZ, PT ;  /* 0x000000ff0e00720c */ /* 0x000fc80003f66270 */
[----:B------:R1:W-:Y:S01]  /*186b0*/  LDGSTS.E [R19+0x19600], [R12.64], P2 ;  /* 0x196000000c137fae */ /* 0x0003e20009121846 */
[----:B--2---:R-:W-:Y:S01]  /*186c0*/  LEA.HI.X.SX32 R16, R7, R2, 0x2, P4 ;  /* 0x0000000207107211 */ /* 0x004fe200020f16ff */
[----:B------:R-:W-:-:S04]  /*186d0*/  IMAD.HI.U32 R7, R5, R8, RZ ;  /* 0x0000000805077227 */ /* 0x000fc800078e00ff */
[----:B------:R-:W-:Y:S02]  /*186e0*/  IMAD.MOV R7, RZ, RZ, -R7 ;  /* 0x000000ffff077224 */ /* 0x000fe400078e0a07 */
[----:B------:R-:W-:Y:S02]  /*186f0*/  @!P1 IMAD.IADD R6, R6, 0x1, -R9 ;  /* 0x0000000106069824 */ /* 0x000fe400078e0a09 */
[----:B------:R-:W-:Y:S02]  /*18700*/  IMAD R8, R9, R7, R8 ;  /* 0x0000000709087224 */ /* 0x000fe400078e0208 */
[----:B------:R-:W-:-:S03]  /*18710*/  @!P3 IMAD.MOV R6, RZ, RZ, -R6 ;  /* 0x000000ffff06b224 */ /* 0x000fc600078e0a06 */
[----:B------:R-:W-:Y:S01]  /*18720*/  ISETP.GT.U32.AND P3, PT, R9, R8, PT ;  /* 0x000000080900720c */ /* 0x000fe20003f64070 */
[----:B-1----:R-:W-:Y:S02]  /*18730*/  IMAD.MOV.U32 R12, RZ, RZ, R17 ;  /* 0x000000ffff0c7224 */ /* 0x002fe400078e0011 */
[----:B------:R-:W-:Y:S01]  /*18740*/  IMAD.MOV.U32 R13, RZ, RZ, R18 ;  /* 0x000000ffff0d7224 */ /* 0x000fe200078e0012 */
[----:B------:R-:W-:Y:S01]  /*18750*/  LOP3.LUT R14, R11, 0x1be, RZ, 0xfc, !PT ;  /* 0x000001be0b0e7812 */ /* 0x000fe200078efcff */
[----:B------:R-:W-:Y:S01]  /*18760*/  STL [R1+0xe50], R17 ;  /* 0x000e501101007387 */ /* 0x000fe20000100800 */
[----:B------:R-:W-:-:S03]  /*18770*/  ISETP.GE.AND P1, PT, R10, RZ, PT ;  /* 0x000000ff0a00720c */ /* 0x000fc60003f26270 */
[----:B------:R1:W-:Y:S01]  /*18780*/  LDGSTS.E [R19+0x19e00], [R12.64], P2 ;  /* 0x19e000000c137fae */ /* 0x0003e20009121846 */
[----:B------:R-:W-:-:S03]  /*18790*/  SEL R10, R4, R6, !P6 ;  /* 0x00000006040a7207 */ /* 0x000fc60007000000 */
[----:B------:R-:W-:Y:S01]  /*187a0*/  STL [R1+0xe44], R18 ;  /* 0x000e441201007387 */ /* 0x000fe20000100800 */
[----:B------:R-:W-:Y:S01]  /*187b0*/  @!P3 IMAD.IADD R8, R8, 0x1, -R9 ;  /* 0x000000010808b824 */ /* 0x000fe200078e0a09 */
[----:B------:R-:W-:Y:S02]  /*187c0*/  IABS R7, R14 ;  /* 0x0000000e00077213 */ /* 0x000fe40000000000 */
[----:B------:R2:W-:Y:S01]  /*187d0*/  STL [R1+0xe58], R15 ;  /* 0x000e580f01007387 */ /* 0x0005e20000100800 */
[----:B-1----:R-:W-:Y:S02]  /*187e0*/  IMAD.MOV.U32 R12, RZ, RZ, R15 ;  /* 0x000000ffff0c7224 */ /* 0x002fe400078e000f */
[----:B------:R-:W-:Y:S01]  /*187f0*/  IMAD.MOV.U32 R13, RZ, RZ, R16 ;  /* 0x000000ffff0d7224 */ /* 0x000fe200078e0010 */
[----:B--2---:R-:W-:-:S04]  /*18800*/  LOP3.LUT R15, R11, 0x1c6, RZ, 0xfc, !PT ;  /* 0x000001c60b0f7812 */ /* 0x004fc800078efcff */
[----:B------:R1:W-:Y:S01]  /*18810*/  LDGSTS.E [R19+0x1a600], [R12.64], P2 ;  /* 0x1a6000000c137fae */ /* 0x0003e20009121846 */
[----:B------:R-:W-:Y:S02]  /*18820*/  ISETP.GT.U32.AND P3, PT, R9, R8, PT ;  /* 0x000000080900720c */ /* 0x000fe40003f64070 */
[----:B------:R-:W-:Y:S01]  /*18830*/  IABS R6, R15 ;  /* 0x0000000f00067213 */ /* 0x000fe20000000000 */
[----:B-1----:R-:W-:Y:S02]  /*18840*/  IMAD R13, R10, c[0x0][0x190], RZ ;  /* 0x000064000a0d7a24 */ /* 0x002fe400078e02ff */
[----:B------:R-:W-:-:S04]  /*18850*/  IMAD.HI.U32 R10, R5, R7, RZ ;  /* 0x00000007050a7227 */ /* 0x000fc800078e00ff */
[----:B------:R-:W-:-:S04]  /*18860*/  IMAD.HI.U32 R12, R5, R6, RZ ;  /* 0x00000006050c7227 */ /* 0x000fc800078e00ff */
[----:B------:R-:W-:Y:S02]  /*18870*/  IMAD.MOV R10, RZ, RZ, -R10 ;  /* 0x000000ffff0a7224 */ /* 0x000fe400078e0a0a */
[----:B------:R-:W-:Y:S02]  /*18880*/  IMAD.MOV R12, RZ, RZ, -R12 ;  /* 0x000000ffff0c7224 */ /* 0x000fe400078e0a0c */
[C---:B------:R-:W-:Y:S01]  /*18890*/  IMAD R7, R9.reuse, R10, R7 ;  /* 0x0000000a09077224 */ /* 0x040fe200078e0207 */
[----:B------:R1:W-:Y:S01]  /*188a0*/  STL [R1+0xe54], R16 ;  /* 0x000e541001007387 */ /* 0x0003e20000100800 */
[C---:B------:R-:W-:Y:S02]  /*188b0*/  IMAD R6, R9.reuse, R12, R6 ;  /* 0x0000000c09067224 */ /* 0x040fe400078e0206 */
[----:B------:R-:W-:Y:S01]  /*188c0*/  @!P3 IMAD.IADD R8, R8, 0x1, -R9 ;  /* 0x000000010808b824 */ /* 0x000fe200078e0a09 */
[----:B------:R-:W-:Y:S02]  /*188d0*/  ISETP.GT.U32.AND P3, PT, R9, R7, PT ;  /* 0x000000070900720c */ /* 0x000fe40003f64070 */
[----:B-1----:R-:W-:Y:S01]  /*188e0*/  LEA R16, P4, R13, R3, 0x2 ;  /* 0x000000030d107211 */ /* 0x002fe200078810ff */
[----:B------:R-:W-:-:S03]  /*188f0*/  @!P1 IMAD.MOV R8, RZ, RZ, -R8 ;  /* 0x000000ffff089224 */ /* 0x000fc600078e0a08 */
[----:B------:R-:W-:Y:S02]  /*18900*/  LEA.HI.X.SX32 R17, R13, R2, 0x2, P4 ;  /* 0x000000020d117211 */ /* 0x000fe400020f16ff */
[----:B------:R-:W-:Y:S02]  /*18910*/  ISETP.GT.U32.AND P4, PT, R9, R6, PT ;  /* 0x000000060900720c */ /* 0x000fe40003f84070 */
[----:B------:R-:W-:-:S03]  /*18920*/  SEL R8, R4, R8, !P6 ;  /* 0x0000000804087207 */ /* 0x000fc60007000000 */
[----:B------:R-:W-:Y:S02]  /*18930*/  @!P3 IMAD.IADD R7, R7, 0x1, -R9 ;  /* 0x000000010707b824 */ /* 0x000fe400078e0a09 */
[----:B------:R-:W-:-:S03]  /*18940*/  IMAD R8, R8, c[0x0][0x190], RZ ;  /* 0x0000640008087a24 */ /* 0x000fc600078e02ff */
[----:B------:R-:W-:-:S03]  /*18950*/  ISETP.GT.U32.AND P3, PT, R9, R7, PT ;  /* 0x000000070900720c */ /* 0x000fc60003f64070 */
[----:B------:R-:W-:Y:S01]  /*18960*/  @!P4 IMAD.IADD R6, R6, 0x1, -R9 ;  /* 0x000000010606c824 */ /* 0x000fe200078e0a09 */
[----:B------:R-:W-:Y:S02]  /*18970*/  LEA R10, P5, R8, R3, 0x2 ;  /* 0x00000003080a7211 */ /* 0x000fe400078a10ff */
[----:B------:R-:W-:Y:S02]  /*18980*/  ISETP.GE.AND P1, PT, R14, RZ, PT ;  /* 0x000000ff0e00720c */ /* 0x000fe40003f26270 */
[----:B------:R-:W-:Y:S01]  /*18990*/  ISETP.GT.U32.AND P4, PT, R9, R6, PT ;  /* 0x000000060900720c */ /* 0x000fe20003f84070 */
[----:B------:R1:W-:Y:S01]  /*189a0*/  STL [R1+0xe4c], R16 ;  /* 0x000e4c1001007387 */ /* 0x0003e20000100800 */
[----:B------:R-:W-:-:S03]  /*189b0*/  IMAD.MOV.U32 R12, RZ, RZ, R16 ;  /* 0x000000ffff0c7224 */ /* 0x000fc600078e0010 */
[----:B------:R-:W-:Y:S01]  /*189c0*/  @!P3 IMAD.IADD R7, R7, 0x1, -R9 ;  /* 0x000000010707b824 */ /* 0x000fe200078e0a09 */
[----:B-1----:R-:W-:Y:S02]  /*189d0*/  LEA.HI.X.SX32 R16, R8, R2, 0x2, P5 ;  /* 0x0000000208107211 */ /* 0x002fe400028f16ff */
[----:B------:R-:W-:-:S05]  /*189e0*/  ISETP.GE.AND P5, PT, R15, RZ, PT ;  /* 0x000000ff0f00720c */ /* 0x000fca0003fa6270 */
[----:B------:R-:W-:Y:S02]  /*189f0*/  @!P4 IMAD.IADD R6, R6, 0x1, -R9 ;  /* 0x000000010606c824 */ /* 0x000fe400078e0a09 */
[----:B------:R-:W-:-:S05]  /*18a00*/  @!P1 IMAD.MOV R7, RZ, RZ, -R7 ;  /* 0x000000ffff079224 */ /* 0x000fca00078e0a07 */
[----:B------:R-:W-:Y:S01]  /*18a10*/  SEL R7, R4, R7, !P6 ;  /* 0x0000000704077207 */ /* 0x000fe20007000000 */
[----:B------:R-:W-:-:S04]  /*18a20*/  @!P5 IMAD.MOV R6, RZ, RZ, -R6 ;  /* 0x000000ffff06d224 */ /* 0x000fc800078e0a06 */
[----:B------:R-:W-:Y:S01]  /*18a30*/  IMAD R7, R7, c[0x0][0x190], RZ ;  /* 0x0000640007077a24 */ /* 0x000fe200078e02ff */
[----:B------:R-:W-:Y:S01]  /*18a40*/  SEL R6, R4, R6, !P6 ;  /* 0x0000000604067207 */ /* 0x000fe20007000000 */
[----:B------:R-:W-:-:S03]  /*18a50*/  IMAD.MOV.U32 R13, RZ, RZ, R17 ;  /* 0x000000ffff0d7224 */ /* 0x000fc600078e0011 */
[----:B------:R-:W-:Y:S01]  /*18a60*/  LEA R14, P1, R7, R3, 0x2 ;  /* 0x00000003070e7211 */ /* 0x000fe200078210ff */
[----:B------:R-:W-:-:S03]  /*18a70*/  IMAD R6, R6, c[0x0][0x190], RZ ;  /* 0x0000640006067a24 */ /* 0x000fc600078e02ff */
[----:B------:R-:W-:Y:S01]  /*18a80*/  LEA.HI.X.SX32 R15, R7, R2, 0x2, P1 ;  /* 0x00000002070f7211 */ /* 0x000fe200008f16ff */
[----:B------:R-:W-:Y:S01]  /*18a90*/  STL [R1+0xe48], R17 ;  /* 0x000e481101007387 */ /* 0x000fe20000100800 */
[----:B------:R-:W-:-:S03]  /*18aa0*/  LEA R8, P3, R6, R3, 0x2 ;  /* 0x0000000306087211 */ /* 0x000fc600078610ff */
[----:B------:R1:W-:Y:S01]  /*18ab0*/  LDGSTS.E [R19+0x1ae00], [R12.64], P2 ;  /* 0x1ae000000c137fae */ /* 0x0003e20009121846 */
[----:B------:R-:W-:-:S03]  /*18ac0*/  IMAD.MOV.U32 R7, RZ, RZ, R15 ;  /* 0x000000ffff077224 */ /* 0x000fc600078e000f */
[----:B------:R2:W-:Y:S01]  /*18ad0*/  STL [R1+0xe40], R10 ;  /* 0x000e400a01007387 */ /* 0x0005e20000100800 */
[----:B-1----:R-:W-:Y:S02]  /*18ae0*/  IMAD.MOV.U32 R12, RZ, RZ, R10 ;  /* 0x000000ffff0c7224 */ /* 0x002fe400078e000a */
[----:B------:R-:W-:Y:S01]  /*18af0*/  IMAD.MOV.U32 R13, RZ, RZ, R16 ;  /* 0x000000ffff0d7224 */ /* 0x000fe200078e0010 */
[----:B--2---:R-:W-:Y:S01]  /*18b00*/  LEA.HI.X.SX32 R10, R6, R2, 0x2, P3 ;  /* 0x00000002060a7211 */ /* 0x004fe200018f16ff */
[----:B------:R-:W-:-:S03]  /*18b10*/  IMAD.MOV.U32 R6, RZ, RZ, R14 ;  /* 0x000000ffff067224 */ /* 0x000fc600078e000e */
[----:B------:R1:W-:Y:S04]  /*18b20*/  LDGSTS.E [R19+0x1b600], [R12.64], P2 ;  /* 0x1b6000000c137fae */ /* 0x0003e80009121846 */
[----:B------:R2:W-:Y:S02]  /*18b30*/  LDGSTS.E [R19+0x1be00], [R6.64], P2 ;  /* 0x1be0000006137fae */ /* 0x0005e40009121846 */
[----:B--2---:R-:W-:Y:S02]  /*18b40*/  IMAD.MOV.U32 R6, RZ, RZ, R8 ;  /* 0x000000ffff067224 */ /* 0x004fe400078e0008 */
[----:B------:R-:W-:-:S05]  /*18b50*/  IMAD.MOV.U32 R7, RZ, RZ, R10 ;  /* 0x000000ffff077224 */ /* 0x000fca00078e000a */
[----:B------:R2:W-:Y:S04]  /*18b60*/  LDGSTS.E [R19+0x1c600], [R6.64], P2 ;  /* 0x1c60000006137fae */ /* 0x0005e80009121846 */
[----:B------:R-:W-:Y:S01]  /*18b70*/  STL [R1+0xe2c], R16 ;  /* 0x000e2c1001007387 */ /* 0x000fe20000100800 */
[----:B--2---:R-:W-:-:S03]  /*18b80*/  LOP3.LUT R7, R11, 0x1ce, RZ, 0xfc, !PT ;  /* 0x000001ce0b077812 */ /* 0x004fc600078efcff */
[----:B------:R-:W-:Y:S01]  /*18b90*/  STL [R1+0xe34], R14 ;  /* 0x000e340e01007387 */ /* 0x000fe20000100800 */
[----:B------:R-:W-:-:S03]  /*18ba0*/  IABS R6, R7 ;  /* 0x0000000700067213 */ /* 0x000fc60000000000 */
[----:B------:R-:W-:Y:S04]  /*18bb0*/  STL [R1+0xe30], R15 ;  /* 0x000e300f01007387 */ /* 0x000fe80000100800 */
[----:B------:R-:W-:Y:S04]  /*18bc0*/  STL [R1+0xe3c], R8 ;  /* 0x000e3c0801007387 */ /* 0x000fe80000100800 */
[----:B------:R2:W-:Y:S02]  /*18bd0*/  STL [R1+0xe38], R10 ;  /* 0x000e380a01007387 */ /* 0x0005e40000100800 */
[----:B--2---:R-:W-:-:S04]  /*18be0*/  IMAD.HI.U32 R10, R5, R6, RZ ;  /* 0x00000006050a7227 */ /* 0x004fc800078e00ff */
[----:B------:R-:W-:-:S04]  /*18bf0*/  IMAD.MOV R10, RZ, RZ, -R10 ;  /* 0x000000ffff0a7224 */ /* 0x000fc800078e0a0a */
[----:B------:R-:W-:-:S05]  /*18c00*/  IMAD R6, R9, R10, R6 ;  /* 0x0000000a09067224 */ /* 0x000fca00078e0206 */
[----:B------:R-:W-:Y:S02]  /*18c10*/  ISETP.GT.U32.AND P5, PT, R9, R6, PT ;  /* 0x000000060900720c */ /* 0x000fe40003fa4070 */
[----:B------:R-:W-:-:S04]  /*18c20*/  LOP3.LUT R10, R11, 0x1d6, RZ, 0xfc, !PT ;  /* 0x000001d60b0a7812 */ /* 0x000fc800078efcff */
[----:B-1----:R-:W-:-:S07]  /*18c30*/  IABS R12, R10 ;  /* 0x0000000a000c7213 */ /* 0x002fce0000000000 */
[----:B------:R-:W-:Y:S02]  /*18c40*/  @!P5 IMAD.IADD R6, R6, 0x1, -R9 ;  /* 0x000000010606d824 */ /* 0x000fe400078e0a09 */
[----:B------:R-:W-:-:S03]  /*18c50*/  IMAD.HI.U32 R13, R5, R12, RZ ;  /* 0x0000000c050d7227 */ /* 0x000fc600078e00ff */
[----:B------:R-:W-:Y:S01]  /*18c60*/  ISETP.GT.U32.AND P5, PT, R9, R6, PT ;  /* 0x000000060900720c */ /* 0x000fe20003fa4070 */
[----:B------:R-:W-:Y:S01]  /*18c70*/  IMAD.MOV R13, RZ, RZ, -R13 ;  /* 0x000000ffff0d7224 */ /* 0x000fe200078e0a0d */
[----:B------:R-:W-:-:S03]  /*18c80*/  LOP3.LUT R18, R11, 0x1fe, RZ, 0xfc, !PT ;  /* 0x000001fe0b127812 */ /* 0x000fc600078efcff */
[----:B------:R-:W-:Y:S01]  /*18c90*/  IMAD R12, R9, R13, R12 ;  /* 0x0000000d090c7224 */ /* 0x000fe200078e020c */
[----:B------:R-:W-:Y:S02]  /*18ca0*/  IABS R8, R18 ;  /* 0x0000001200087213 */ /* 0x000fe40000000000 */
[----:B------:R-:W-:-:S03]  /*18cb0*/  ISETP.GE.AND P4, PT, R7, RZ, PT ;  /* 0x000000ff0700720c */ /* 0x000fc60003f86270 */
[----:B------:R-:W-:-:S04]  /*18cc0*/  IMAD.HI.U32 R7, R5, R8, RZ ;  /* 0x0000000805077227 */ /* 0x000fc800078e00ff */
[----:B------:R-:W-:Y:S01]  /*18cd0*/  @!P5 IMAD.IADD R6, R6, 0x1, -R9 ;  /* 0x000000010606d824 */ /* 0x000fe200078e0a09 */
[----:B------:R-:W-:Y:S01]  /*18ce0*/  ISETP.GT.U32.AND P5, PT, R9, R12, PT ;  /* 0x0000000c0900720c */ /* 0x000fe20003fa4070 */
[----:B------:R-:W-:-:S04]  /*18cf0*/  IMAD.MOV R7, RZ, RZ, -R7 ;  /* 0x000000ffff077224 */ /* 0x000fc800078e0a07 */
[----:B------:R-:W-:Y:S01]  /*18d00*/  IMAD R8, R9, R7, R8 ;  /* 0x0000000709087224 */ /* 0x000fe200078e0208 */
[----:B------:R-:W-:Y:S02]  /*18d10*/  LOP3.LUT R7, R11, 0x1de, RZ, 0xfc, !PT ;  /* 0x000001de0b077812 */ /* 0x000fe400078efcff */
[----:B------:R-:W-:Y:S02]  /*18d20*/  ISETP.GE.AND P3, PT, R10, RZ, PT ;  /* 0x000000ff0a00720c */ /* 0x000fe40003f66270 */
[----:B------:R-:W-:-:S03]  /*18d30*/  IABS R10, R7 ;  /* 0x00000007000a7213 */ /* 0x000fc60000000000 */
[----:B------:R-:W-:Y:S02]  /*18d40*/  @!P5 IMAD.IADD R12, R12, 0x1, -R9 ;  /* 0x000000010c0cd824 */ /* 0x000fe400078e0a09 */
[----:B------:R-:W-:Y:S02]  /*18d50*/  @!P4 IMAD.MOV R6, RZ, RZ, -R6 ;  /* 0x000000ffff06c224 */ /* 0x000fe400078e0a06 */
[----:B------:R-:W-:Y:S01]  /*18d60*/  IMAD.HI.U32 R14, R5, R10, RZ ;  /* 0x0000000a050e7227 */ /* 0x000fe200078e00ff */
[----:B------:R-:W-:-:S03]  /*18d70*/  ISETP.GT.U32.AND P4, PT, R9, R12, PT ;  /* 0x0000000c0900720c */ /* 0x000fc60003f84070 */
[----:B------:R-:W-:-:S04]  /*18d80*/  IMAD.MOV R14, RZ, RZ, -R14 ;  /* 0x000000ffff0e7224 */ /* 0x000fc800078e0a0e */
[----:B------:R-:W-:-:S06]  /*18d90*/  IMAD R10, R9, R14, R10 ;  /* 0x0000000e090a7224 */ /* 0x000fcc00078e020a */
[----:B------:R-:W-:Y:S01]  /*18da0*/  @!P4 IMAD.IADD R12, R12, 0x1, -R9 ;  /* 0x000000010c0cc824 */ /* 0x000fe200078e0a09 */
[----:B------:R-:W-:Y:S02]  /*18db0*/  ISETP.GT.U32.AND P4, PT, R9, R10, PT ;  /* 0x0000000a0900720c */ /* 0x000fe40003f84070 */
[----:B------:R-:W-:Y:S02]  /*18dc0*/  LOP3.LUT R17, R11, 0x1e6, RZ, 0xfc, !PT ;  /* 0x000001e60b117812 */ /* 0x000fe400078efcff */
[----:B------:R-:W-:Y:S02]  /*18dd0*/  SEL R6, R4, R6, !P6 ;  /* 0x0000000604067207 */ /* 0x000fe40007000000 */
[----:B------:R-:W-:Y:S02]  /*18de0*/  ISETP.GE.AND P1, PT, R7, RZ, PT ;  /* 0x000000ff0700720c */ /* 0x000fe40003f26270 */
[----:B------:R-:W-:Y:S01]  /*18df0*/  IABS R7, R17 ;  /* 0x0000001100077213 */ /* 0x000fe20000000000 */
[----:B------:R-:W-:-:S04]  /*18e00*/  IMAD R14, R6, c[0x0][0x190], RZ ;  /* 0x00006400060e7a24 */ /* 0x000fc800078e02ff */
[----:B------:R-:W-:Y:S02]  /*18e10*/  @!P4 IMAD.IADD R10, R10, 0x1, -R9 ;  /* 0x000000010a0ac824 */ /* 0x000fe400078e0a09 */
[----:B------:R-:W-:Y:S01]  /*18e20*/  IMAD.HI.U32 R13, R5, R7, RZ ;  /* 0x00000007050d7227 */ /* 0x000fe200078e00ff */
[----:B------:R-:W-:-:S03]  /*18e30*/  LEA R15, P5, R14, R3, 0x2 ;  /* 0x000000030e0f7211 */ /* 0x000fc600078a10ff */
[----:B------:R-:W-:Y:S01]  /*18e40*/  @!P3 IMAD.MOV R12, RZ, RZ, -R12 ;  /* 0x000000ffff0cb224 */ /* 0x000fe200078e0a0c */
[----:B------:R-:W-:Y:S01]  /*18e50*/  ISETP.GT.U32.AND P3, PT, R9, R10, PT ;  /* 0x0000000a0900720c */ /* 0x000fe20003f64070 */
[----:B------:R-:W-:Y:S01]  /*18e60*/  IMAD.MOV R13, RZ, RZ, -R13 ;  /* 0x000000ffff0d7224 */ /* 0x000fe200078e0a0d */
[----:B------:R-:W-:Y:S02]  /*18e70*/  LOP3.LUT R16, R11, 0x1ee, RZ, 0xfc, !PT ;  /* 0x000001ee0b107812 */ /* 0x000fe400078efcff */
[----:B------:R-:W-:Y:S01]  /*18e80*/  LEA.HI.X.SX32 R20, R14, R2, 0x2, P5 ;  /* 0x000000020e147211 */ /* 0x000fe200028f16ff */
[----:B------:R-:W-:Y:S01]  /*18e90*/  IMAD R7, R9, R13, R7 ;  /* 0x0000000d09077224 */ /* 0x000fe200078e0207 */
[----:B------:R-:W-:Y:S01]  /*18ea0*/  IABS R13, R16 ;  /* 0x00000010000d7213 */ /* 0x000fe20000000000 */
[----:B------:R1:W-:Y:S01]  /*18eb0*/  STL [R1+0xe24], R15 ;  /* 0x000e240f01007387 */ /* 0x0003e20000100800 */
[----:B------:R-:W-:-:S03]  /*18ec0*/  IMAD.MOV.U32 R14, RZ, RZ, R15 ;  /* 0x000000ffff0e7224 */ /* 0x000fc600078e000f */
[----:B------:R-:W-:Y:S02]  /*18ed0*/  IMAD.MOV.U32 R6, RZ, RZ, R13 ;  /* 0x000000ffff067224 */ /* 0x000fe400078e000d */
[----:B------:R-:W-:Y:S02]  /*18ee0*/  @!P3 IMAD.IADD R10, R10, 0x1, -R9 ;  /* 0x000000010a0ab824 */ /* 0x000fe400078e0a09 */
[----:B-1----:R-:W-:Y:S01]  /*18ef0*/  IMAD.MOV.U32 R15, RZ, RZ, R20 ;  /* 0x000000ffff0f7224 */ /* 0x002fe200078e0014 */
[----:B------:R-:W-:Y:S01]  /*18f00*/  ISETP.GT.U32.AND P3, PT, R9, R7, PT ;  /* 0x000000070900720c */ /* 0x000fe20003f64070 */
[----:B------:R-:W-:-:S03]  /*18f10*/  IMAD.HI.U32 R13, R5, R6, RZ ;  /* 0x00000006050d7227 */ /* 0x000fc600078e00ff */
[----:B------:R1:W-:Y:S01]  /*18f20*/  LDGSTS.E [R19+0x1ce00], [R14.64], P2 ;  /* 0x1ce000000e137fae */ /* 0x0003e20009121846 */
[----:B------:R-:W-:Y:S01]  /*18f30*/  SEL R12, R4, R12, !P6 ;  /* 0x0000000c040c7207 */ /* 0x000fe20007000000 */
[----:B------:R-:W-:Y:S02]  /*18f40*/  @!P1 IMAD.MOV R10, RZ, RZ, -R10 ;  /* 0x000000ffff0a9224 */ /* 0x000fe400078e0a0a */
[----:B------:R-:W-:Y:S01]  /*18f50*/  IMAD.MOV R13, RZ, RZ, -R13 ;  /* 0x000000ffff0d7224 */ /* 0x000fe200078e0a0d */
[----:B-1----:R-:W-:Y:S01]  /*18f60*/  LOP3.LUT R14, R11, 0x1f6, RZ, 0xfc, !PT ;  /* 0x000001f60b0e7812 */ /* 0x002fe200078efcff */
[----:B------:R-:W-:-:S03]  /*18f70*/  IMAD R12, R12, c[0x0][0x190], RZ ;  /* 0x000064000c0c7a24 */ /* 0x000fc600078e02ff */
[----:B------:R-:W-:Y:S01]  /*18f80*/  IABS R11, R14 ;  /* 0x0000000e000b7213 */ /* 0x000fe20000000000 */
[C---:B------:R-:W-:Y:S01]  /*18f90*/  IMAD R6, R9.reuse, R13, R6 ;  /* 0x0000000d09067224 */ /* 0x040fe200078e0206 */
[----:B------:R-:W-:Y:S01]  /*18fa0*/  SEL R10, R4, R10, !P6 ;  /* 0x0000000a040a7207 */ /* 0x000fe20007000000 */
[----:B------:R1:W-:Y:S01]  /*18fb0*/  STL [R1+0xe20], R20 ;  /* 0x000e201401007387 */ /* 0x0003e20000100800 */
[----:B------:R-:W-:Y:S01]  /*18fc0*/  ISETP.GT.U32.AND P1, PT, R9, R8, PT ;  /* 0x000000080900720c */ /* 0x000fe20003f24070 */
[----:B------:R-:W-:-:S04]  /*18fd0*/  IMAD.HI.U32 R5, R5, R11, RZ ;  /* 0x0000000b05057227 */ /* 0x000fc800078e00ff */
[----:B------:R-:W-:Y:S01]  /*18fe0*/  @!P3 IMAD.IADD R7, R7, 0x1, -R9 ;  /* 0x000000010707b824 */ /* 0x000fe200078e0a09 */
[C---:B------:R-:W-:Y:S01]  /*18ff0*/  ISETP.GT.U32.AND P3, PT, R9.reuse, R6, PT ;  /* 0x000000060900720c */ /* 0x040fe20003f64070 */
[----:B------:R-:W-:Y:S01]  /*19000*/  IMAD.MOV R5, RZ, RZ, -R5 ;  /* 0x000000ffff057224 */ /* 0x000fe200078e0a05 */
[----:B-1----:R-:W-:Y:S01]  /*19010*/  LEA R20, P4, R12, R3, 0x2 ;  /* 0x000000030c147211 */ /* 0x002fe200078810ff */
[----:B------:R-:W-:Y:S02]  /*19020*/  IMAD R10, R10, c[0x0][0x190], RZ ;  /* 0x000064000a0a7a24 */ /* 0x000fe400078e02ff */
[C---:B------:R-:W-:Y:S01]  /*19030*/  IMAD R5, R9.reuse, R5, R11 ;  /* 0x0000000509057224 */ /* 0x040fe200078e020b */
[----:B------:R-:W-:Y:S02]  /*19040*/  LEA.HI.X.SX32 R21, R12, R2, 0x2, P4 ;  /* 0x000000020c157211 */ /* 0x000fe400020f16ff */
[----:B------:R-:W-:Y:S02]  /*19050*/  ISETP.GT.U32.AND P4, PT, R9, R7, PT ;  /* 0x000000070900720c */ /* 0x000fe40003f84070 */
[----:B------:R-:W-:Y:S01]  /*19060*/  LEA R11, P5, R10, R3, 0x2 ;  /* 0x000000030a0b7211 */ /* 0x000fe200078a10ff */
[----:B------:R-:W-:-:S03]  /*19070*/  @!P1 IMAD.IADD R8, R8, 0x1, -R9 ;  /* 0x0000000108089824 */ /* 0x000fc600078e0a09 */
[----:B------:R-:W-:Y:S02]  /*19080*/  LEA.HI.X.SX32 R15, R10, R2, 0x2, P5 ;  /* 0x000000020a0f7211 */ /* 0x000fe400028f16ff */
[----:B------:R-:W-:Y:S01]  /*19090*/  ISETP.GT.U32.AND P5, PT, R9, R5, PT ;  /* 0x000000050900720c */ /* 0x000fe20003fa4070 */
[--C-:B------:R-:W-:Y:S01]  /*190a0*/  @!P3 IMAD.IADD R6, R6, 0x1, -R9.reuse ;  /* 0x000000010606b824 */ /* 0x100fe200078e0a09 */
[----:B------:R-:W-:Y:S02]  /*190b0*/  ISETP.GE.AND P1, PT, R17, RZ, PT ;  /* 0x000000ff1100720c */ /* 0x000fe40003f26270 */
[----:B------:R-:W-:Y:S01]  /*190c0*/  ISETP.GT.U32.AND P3, PT, R9, R8, PT ;  /* 0x000000080900720c */ /* 0x000fe20003f64070 */
[----:B------:R-:W-:Y:S01]  /*190d0*/  @!P4 IMAD.IADD R7, R7, 0x1, -R9 ;  /* 0x000000010707c824 */ /* 0x000fe200078e0a09 */
[----:B------:R-:W-:-:S07]  /*190e0*/  ISETP.GT.U32.AND P4, PT, R9, R6, PT ;  /* 0x000000060900720c */ /* 0x000fce0003f84070 */
[----:B------:R-:W-:Y:S02]  /*190f0*/  @!P5 IMAD.IADD R5, R5, 0x1, -R9 ;  /* 0x000000010505d824 */ /* 0x000fe400078e0a09 */
[----:B------:R-:W-:Y:S02]  /*19100*/  @!P1 IMAD.MOV R7, RZ, RZ, -R7 ;  /* 0x000000ffff079224 */ /* 0x000fe400078e0a07 */
[--C-:B------:R-:W-:Y:S01]  /*19110*/  @!P3 IMAD.IADD R8, R8, 0x1, -R9.reuse ;  /* 0x000000010808b824 */ /* 0x100fe200078e0a09 */
[----:B------:R-:W-:Y:S02]  /*19120*/  ISETP.GT.U32.AND P5, PT, R9, R5, PT ;  /* 0x000000050900720c */ /* 0x000fe40003fa4070 */
[----:B------:R-:W-:Y:S01]  /*19130*/  ISETP.GE.AND P3, PT, R18, RZ, PT ;  /* 0x000000ff1200720c */ /* 0x000fe20003f66270 */
[----:B------:R-:W-:Y:S01]  /*19140*/  @!P4 IMAD.IADD R6, R6, 0x1, -R9 ;  /* 0x000000010606c824 */ /* 0x000fe200078e0a09 */
[----:B------:R-:W-:Y:S02]  /*19150*/  ISETP.GE.AND P1, PT, R16, RZ, PT ;  /* 0x000000ff1000720c */ /* 0x000fe40003f26270 */
[----:B------:R-:W-:-:S02]  /*19160*/  ISETP.GE.AND P4, PT, R14, RZ, PT ;  /* 0x000000ff0e00720c */ /* 0x000fc40003f86270 */
[----:B------:R-:W-:Y:S01]  /*19170*/  SEL R7, R4, R7, !P6 ;  /* 0x0000000704077207 */ /* 0x000fe20007000000 */
[----:B------:R-:W-:Y:S02]  /*19180*/  IMAD.MOV.U32 R12, RZ, RZ, R20 ;  /* 0x000000ffff0c7224 */ /* 0x000fe400078e0014 */
[----:B------:R-:W-:Y:S02]  /*19190*/  IMAD.MOV.U32 R13, RZ, RZ, R21 ;  /* 0x000000ffff0d7224 */ /* 0x000fe400078e0015 */
[----:B------:R-:W-:Y:S02]  /*191a0*/  IMAD R7, R7, c[0x0][0x190], RZ ;  /* 0x0000640007077a24 */ /* 0x000fe400078e02ff */
[----:B------:R-:W-:Y:S01]  /*191b0*/  @!P5 IMAD.IADD R5, R5, 0x1, -R9 ;  /* 0x000000010505d824 */ /* 0x000fe200078e0a09 */
[----:B------:R1:W-:Y:S01]  /*191c0*/  LDGSTS.E [R19+0x1d600], [R12.64], P2 ;  /* 0x1d6000000c137fae */ /* 0x0003e20009121846 */
[----:B------:R-:W-:Y:S02]  /*191d0*/  @!P3 IMAD.MOV R8, RZ, RZ, -R8 ;  /* 0x000000ffff08b224 */ /* 0x000fe400078e0a08 */
[----:B------:R-:W-:-:S02]  /*191e0*/  @!P1 IMAD.MOV R6, RZ, RZ, -R6 ;  /* 0x000000ffff069224 */ /* 0x000fc400078e0a06 */
[----:B------:R-:W-:Y:S01]  /*191f0*/  @!P4 IMAD.MOV R5, RZ, RZ, -R5 ;  /* 0x000000ffff05c224 */ /* 0x000fe200078e0a05 */
[----:B-1----:R-:W-:-:S04]  /*19200*/  LEA R12, P3, R7, R3, 0x2 ;  /* 0x00000003070c7211 */ /* 0x002fc800078610ff */
[----:B------:R-:W-:Y:S02]  /*19210*/  LEA.HI.X.SX32 R13, R7, R2, 0x2, P3 ;  /* 0x00000002070d7211 */ /* 0x000fe400018f16ff */
[C---:B------:R-:W-:Y:S01]  /*19220*/  SEL R7, R4.reuse, R6, !P6 ;  /* 0x0000000604077207 */ /* 0x040fe20007000000 */
[----:B------:R-:W-:Y:S01]  /*19230*/  STL [R1+0xdf0], R20 ;  /* 0x000df01401007387 */ /* 0x000fe20000100800 */
[C---:B------:R-:W-:Y:S02]  /*19240*/  SEL R6, R4.reuse, R5, !P6 ;  /* 0x0000000504067207 */ /* 0x040fe40007000000 */
[----:B------:R-:W-:Y:S01]  /*19250*/  SEL R8, R4, R8, !P6 ;  /* 0x0000000804087207 */ /* 0x000fe20007000000 */
[----:B------:R-:W-:Y:S01]  /*19260*/  STL [R1+0xdec], R21 ;  /* 0x000dec1501007387 */ /* 0x000fe20000100800 */
[----:B------:R-:W-:Y:S02]  /*19270*/  IMAD.MOV.U32 R10, RZ, RZ, R11 ;  /* 0x000000ffff0a7224 */ /* 0x000fe400078e000b */
[----:B------:R-:W-:Y:S01]  /*19280*/  IMAD R7, R7, c[0x0][0x190], RZ ;  /* 0x0000640007077a24 */ /* 0x000fe200078e02ff */
[----:B------:R1:W-:Y:S01]  /*19290*/  STL [R1+0xe18], R11 ;  /* 0x000e180b01007387 */ /* 0x0003e20000100800 */
[----:B------:R-:W-:-:S02]  /*192a0*/  IMAD R6, R6, c[0x0][0x190], RZ ;  /* 0x0000640006067a24 */ /* 0x000fc400078e02ff */
[----:B------:R-:W-:Y:S01]  /*192b0*/  IMAD R8, R8, c[0x0][0x190], RZ ;  /* 0x0000640008087a24 */ /* 0x000fe200078e02ff */
[----:B------:R-:W-:Y:S01]  /*192c0*/  STL [R1+0xdf4], R15 ;  /* 0x000df40f01007387 */ /* 0x000fe20000100800 */
[----:B------:R-:W-:-:S03]  /*192d0*/  IMAD.MOV.U32 R5, RZ, RZ, R13 ;  /* 0x000000ffff057224 */ /* 0x000fc600078e000d */
[----:B------:R-:W-:Y:S01]  /*192e0*/  STL [R1+0xdfc], R12 ;  /* 0x000dfc0c01007387 */ /* 0x000fe20000100800 */
[----:B-1----:R-:W-:-:S03]  /*192f0*/  IMAD.MOV.U32 R11, RZ, RZ, R15 ;  /* 0x000000ffff0b7224 */ /* 0x002fc600078e000f */
[----:B------:R1:W-:Y:S01]  /*19300*/  STL [R1+0xdf8], R13 ;  /* 0x000df80d01007387 */ /* 0x0003e20000100800 */
[----:B------:R-:W-:-:S03]  /*19310*/  LEA R9, P4, R8, R3, 0x2 ;  /* 0x0000000308097211 */ /* 0x000fc600078810ff */
[----:B------:R2:W-:Y:S01]  /*19320*/  LDGSTS.E [R19+0x1de00], [R10.64], P2 ;  /* 0x1de000000a137fae */ /* 0x0005e20009121846 */
[----:B------:R-:W-:Y:S01]  /*19330*/  IMAD.MOV.U32 R4, RZ, RZ, R12 ;  /* 0x000000ffff047224 */ /* 0x000fe200078e000c */
[CC--:B-1----:R-:W-:Y:S02]  /*19340*/  LEA R13, P1, R7.reuse, R3.reuse, 0x2 ;  /* 0x00000003070d7211 */ /* 0x0c2fe400078210ff */
[----:B------:R-:W1:Y:S02]  /*19350*/  S2R R61, SR_TID.X ;  /* 0x00000000003d7919 */ /* 0x000e640000002100 */
[-C--:B------:R-:W-:Y:S02]  /*19360*/  LEA.HI.X.SX32 R14, R7, R2.reuse, 0x2, P1 ;  /* 0x00000002070e7211 */ /* 0x080fe400008f16ff */
[----:B--2---:R-:W-:Y:S01]  /*19370*/  LEA R11, P3, R6, R3, 0x2 ;  /* 0x00000003060b7211 */ /* 0x004fe200078610ff */
[----:B------:R2:W-:Y:S01]  /*19380*/  STL [R1+0xe04], R13 ;  /* 0x000e040d01007387 */ /* 0x0005e20000100800 */
[----:B------:R-:W-:-:S02]  /*19390*/  LEA.HI.X.SX32 R10, R8, R2, 0x2, P4 ;  /* 0x00000002080a7211 */ /* 0x000fc400020f16ff */
[----:B------:R-:W-:Y:S01]  /*193a0*/  LEA.HI.X.SX32 R12, R6, R2, 0x2, P3 ;  /* 0x00000002060c7211 */ /* 0x000fe200018f16ff */
[----:B------:R2:W-:Y:S01]  /*193b0*/  STL [R1+0xe0c], R11 ;  /* 0x000e0c0b01007387 */ /* 0x0005e20000100800 */
[----:B------:R-:W-:-:S03]  /*193c0*/  IMAD.MOV.U32 R2, RZ, RZ, R13 ;  /* 0x000000ffff027224 */ /* 0x000fc600078e000d */
[----:B------:R2:W-:Y:S01]  /*193d0*/  STL [R1+0xe00], R14 ;  /* 0x000e000e01007387 */ /* 0x0005e20000100800 */
[----:B------:R-:W-:-:S03]  /*193e0*/  IMAD.MOV.U32 R3, RZ, RZ, R14 ;  /* 0x000000ffff037224 */ /* 0x000fc600078e000e */
[----:B------:R2:W-:Y:S04]  /*193f0*/  STL [R1+0xe14], R9 ;  /* 0x000e140901007387 */ /* 0x0005e80000100800 */
[----:B------:R2:W-:Y:S04]  /*19400*/  STL [R1+0xe08], R12 ;  /* 0x000e080c01007387 */ /* 0x0005e80000100800 */
[----:B------:R2:W-:Y:S04]  /*19410*/  STL [R1+0xe10], R10 ;  /* 0x000e100a01007387 */ /* 0x0005e80000100800 */
[----:B------:R2:W-:Y:S04]  /*19420*/  LDGSTS.E [R19+0x1e600], [R4.64], P2 ;  /* 0x1e60000004137fae */ /* 0x0005e80009121846 */
[----:B------:R3:W-:Y:S02]  /*19430*/  LDGSTS.E [R19+0x1ee00], [R2.64], P2 ;  /* 0x1ee0000002137fae */ /* 0x0007e40009121846 */
[----:B---3--:R-:W-:-:S02]  /*19440*/  IMAD.MOV.U32 R2, RZ, RZ, R11 ;  /* 0x000000ffff027224 */ /* 0x008fc400078e000b */
[----:B------:R-:W-:-:S05]  /*19450*/  IMAD.MOV.U32 R3, RZ, RZ, R12 ;  /* 0x000000ffff037224 */ /* 0x000fca00078e000c */
[----:B------:R3:W-:Y:S02]  /*19460*/  LDGSTS.E [R19+0x1f600], [R2.64], P2 ;  /* 0x1f60000002137fae */ /* 0x0007e40009121846 */
[----:B---3--:R-:W-:Y:S02]  /*19470*/  IMAD.MOV.U32 R2, RZ, RZ, R9 ;  /* 0x000000ffff027224 */ /* 0x008fe400078e0009 */
[----:B------:R-:W-:-:S05]  /*19480*/  IMAD.MOV.U32 R3, RZ, RZ, R10 ;  /* 0x000000ffff037224 */ /* 0x000fca00078e000a */
[----:B------:R2:W-:Y:S04]  /*19490*/  LDGSTS.E [R19+0x1fe00], [R2.64], P2 ;  /* 0x1fe0000002137fae */ /* 0x0005e80009121846 */
[----:B------:R-:W0:Y:S01]  /*194a0*/  LDGDEPBAR ;  /* 0x00000000000079af */ /* 0x000e220000000000 */
[----:B------:R-:W-:Y:S05]  /*194b0*/  @P0 BRA `(.L_x_0) ;  /* 0x00001b2000000947 */ /* 0x000fea0003800000 */
[----:B-1----:R1:W-:Y:S01]  /*194c0*/  STL [R1+0x650], RZ ;  /* 0x000650ff01007387 */ /* 0x0023e20000100800 */
[----:B------:R-:W-:Y:S01]  /*194d0*/  IMAD.SHL.U32 R0, R61, 0x40, RZ ;  /* 0x000000403d007824 */ /* 0x000fe200078e00ff */
[----:B------:R-:W-:Y:S01]  /*194e0*/  CS2R R208, SRZ ;  /* 0x0000000000d07805 */ /* 0x000fe2000001ff00 */
[----:B------:R-:W-:Y:S01]  /*194f0*/  CS2R R210, SRZ ;  /* 0x0000000000d27805 */ /* 0x000fe2000001ff00 */
[----:B------:R1:W-:Y:S01]  /*19500*/  STL [R1+0x654], RZ ;  /* 0x000654ff01007387 */ /* 0x0003e20000100800 */
[----:B------:R-:W-:Y:S01]  /*19510*/  CS2R R204, SRZ ;  /* 0x0000000000cc7805 */ /* 0x000fe2000001ff00 */
[----:B------:R-:W-:Y:S01]  /*19520*/  LOP3.LUT R0, R0, 0x1800, RZ, 0xc0, !PT ;  /* 0x0000180000007812 */ /* 0x000fe200078ec0ff */
[----:B------:R-:W-:Y:S01]  /*19530*/  CS2R R206, SRZ ;  /* 0x0000000000ce7805 */ /* 0x000fe2000001ff00 */
[----:B------:R1:W-:Y:S01]  /*19540*/  STL [R1+0x658], RZ ;  /* 0x000658ff01007387 */ /* 0x0003e20000100800 */
[----:B------:R-:W-:Y:S01]  /*19550*/  CS2R R200, SRZ ;  /* 0x0000000000c87805 */ /* 0x000fe2000001ff00 */
[----:B------:R-:W-:Y:S01]  /*19560*/  CS2R R202, SRZ ;  /* 0x0000000000ca7805 */ /* 0x000fe2000001ff00 */
        /* <DEDUP_REMOVED lines=101> */
[----:B------:R1:W-:Y:S04]  /*19bc0*/  STL [R1+0x8c0], RZ ;  /* 0x0008c0ff01007387 */ /* 0x0003e80000100800 */
        /* <DEDUP_REMOVED lines=296> */
[----:B------:R1:W-:Y:S04]  /*1ae50*/  STL [R1+0x145c], R0 ;  /* 0x00145c0001007387 */ /* 0x0003e80000100800 */
        /* <DEDUP_REMOVED lines=22> */
[----:B------:R1:W-:Y:S01]  /*1afc0*/  STL [R1+0x26c], RZ ;  /* 0x00026cff01007387 */ /* 0x0003e20000100800 */
[----:B------:R-:W-:Y:S05]  /*1afd0*/  BRA `(.L_x_1) ;  /* 0x0002bc2000007947 */ /* 0x000fea0003800000 */
.L_x_0:
[----:B-1----:R-:W-:Y:S01]  /*1afe0*/  STL [R1+0xa38], RZ ;  /* 0x000a38ff01007387 */ /* 0x002fe20000100800 */
[C---:B--2---:R-:W-:Y:S01]  /*1aff0*/  LOP3.LUT R4, R61.reuse, 0x7, RZ, 0xc0, !PT ;  /* 0x000000073d047812 */ /* 0x044fe200078ec0ff */
[C---:B------:R-:W-:Y:S01]  /*1b000*/  IMAD.SHL.U32 R2, R61.reuse, 0x2, RZ ;  /* 0x000000023d027824 */ /* 0x040fe200078e00ff */
[C---:B------:R-:W-:Y:S01]  /*1b010*/  LOP3.LUT R7, R61.reuse, 0x3, RZ, 0xc0, !PT ;  /* 0x000000033d077812 */ /* 0x040fe200078ec0ff */
[----:B------:R-:W-:Y:S01]  /*1b020*/  STL [R1+0x650], RZ ;  /* 0x000650ff01007387 */ /* 0x000fe20000100800 */
[----:B------:R-:W-:Y:S01]  /*1b030*/  LOP3.LUT R6, R61, 0x1c, RZ, 0xc0, !PT ;  /* 0x0000001c3d067812 */ /* 0x000fe200078ec0ff */
[C---:B------:R-:W-:Y:S01]  /*1b040*/  IMAD.SHL.U32 R3, R4.reuse, 0x10, RZ ;  /* 0x0000001004037824 */ /* 0x040fe200078e00ff */
[----:B------:R-:W-:Y:S01]  /*1b050*/  SHF.R.S32.HI R5, RZ, 0x1f, R125 ;  /* 0x0000001fff057819 */ /* 0x000fe2000001147d */
[----:B------:R-:W-:Y:S01]  /*1b060*/  STL [R1+0x654], RZ ;  /* 0x000654ff01007387 */ /* 0x000fe20000100800 */
[----:B------:R-:W-:Y:S01]  /*1b070*/  IMAD.MOV.U32 R8, RZ, RZ, c[0x0][0x188] ;  /* 0x00006200ff087624 */ /* 0x000fe200078e00ff */
[----:B------:R-:W-:Y:S01]  /*1b080*/  ULDC UR4, c[0x0][0x18c] ;  /* 0x0000630000047ab9 */ /* 0x000fe20000000800 */
[----:B------:R-:W-:Y:S01]  /*1b090*/  LOP3.LUT R3, R3, 0x30, R2, 0x78, !PT ;  /* 0x0000003003037812 */ /* 0x000fe200078e7802 */
[----:B------:R-:W-:Y:S01]  /*1b0a0*/  STL [R1+0x658], RZ ;  /* 0x000658ff01007387 */ /* 0x000fe20000100800 */
[----:B------:R-:W-:Y:S01]  /*1b0b0*/  IMAD R2, R7, 0x220, R6 ;  /* 0x0000022007027824 */ /* 0x000fe200078e0206 */
[----:B------:R-:W-:Y:S01]  /*1b0c0*/  LEA.HI R5, R5, R125, RZ, 0x6 ;  /* 0x0000007d05057211 */ /* 0x000fe200078f30ff */
[----:B------:R-:W-:Y:S01]  /*1b0d0*/  IMAD.SHL.U32 R7, R61, 0x40, RZ ;  /* 0x000000403d077824 */ /* 0x000fe200078e00ff */
[----:B------:R-:W-:Y:S01]  /*1b0e0*/  STL [R1+0x65c], RZ ;  /* 0x00065cff01007387 */ /* 0x000fe20000100800 */
[----:B------:R-:W-:Y:S01]  /*1b0f0*/  IMAD R4, R4, 0x100, R3 ;  /* 0x0000010004047824 */ /* 0x000fe200078e0203 */
[----:B------:R-:W-:Y:S01]  /*1b100*/  SHF.R.S32.HI R5, RZ, 0x6, R5 ;  /* 0x00000006ff057819 */ /* 0x000fe20000011405 */
[----:B------:R-:W-:Y:S01]  /*1b110*/  IMAD.SHL.U32 R6, R8, 0x40, RZ ;  /* 0x0000004008067824 */ /* 0x000fe200078e00ff */
[----:B------:R-:W-:Y:S01]  /*1b120*/  STL [R1+0x640], RZ ;  /* 0x000640ff01007387 */ /* 0x000fe20000100800 */
[----:B------:R-:W-:Y:S01]  /*1b130*/  LOP3.LUT R7, R7, 0x1800, RZ, 0xc0, !PT ;  /* 0x0000180007077812 */ /* 0x000fe200078ec0ff */
[----:B------:R-:W-:Y:S01]  /*1b140*/  USHF.L.U32 UR4, UR4, 0x6, URZ ;  /* 0x0000000604047899 */ /* 0x000fe2000800063f */
[----:B------:R-:W-:Y:S01]  /*1b150*/  CS2R R208, SRZ ;  /* 0x0000000000d07805 */ /* 0x000fe2000001ff00 */
[----:B------:R-:W-:Y:S01]  /*1b160*/  STL [R1+0x644], RZ ;  /* 0x000644ff01007387 */ /* 0x000fe20000100800 */
[----:B------:R-:W-:Y:S01]  /*1b170*/  SHF.R.S32.HI R3, RZ, 0x1f, R6 ;  /* 0x0000001fff037819 */ /* 0x000fe20000011406 */
[----:B------:R-:W-:Y:S01]  /*1b180*/  IMAD.IADD R4, R4, 0x1, R7 ;  /* 0x0000000104047824 */ /* 0x000fe200078e0207 */
[----:B------:R-:W-:Y:S01]  /*1b190*/  USHF.R.S32.HI UR5, URZ, 0x1f, UR4 ;  /* 0x0000001f3f057899 */ /* 0x000fe20008011404 */
[----:B------:R-:W-:Y:S01]  /*1b1a0*/  STL [R1+0x648], RZ ;  /* 0x000648ff01007387 */ /* 0x000fe20000100800 */
[----:B------:R-:W-:Y:S01]  /*1b1b0*/  SHF.L.U64.HI R3, R6, 0x2, R3 ;  /* 0x0000000206037819 */ /* 0x000fe20000010203 */
[----:B------:R-:W-:Y:S01]  /*1b1c0*/  CS2R R210, SRZ ;  /* 0x0000000000d27805 */ /* 0x000fe2000001ff00 */
[----:B------:R-:W-:Y:S01]  /*1b1d0*/  CS2R R204, SRZ ;  /* 0x0000000000cc7805 */ /* 0x000fe2000001ff00 */
[----:B------:R-:W-:Y:S01]  /*1b1e0*/  STL [R1+0x64c], RZ ;  /* 0x00064cff01007387 */ /* 0x000fe20000100800 */
[----:B------:R-:W-:Y:S01]  /*1b1f0*/  CS2R R206, SRZ ;  /* 0x0000000000ce7805 */ /* 0x000fe2000001ff00 */
        /* <DEDUP_REMOVED lines=104> */
[C---:B------:R-:W-:Y:S01]  /*1b880*/  LOP3.LUT R8, R2.reuse, 0x20, RZ, 0x3c, !PT ;  /* 0x0000002002087812 */ /* 0x040fe200078e3cff */
[----:B------:R-:W-:Y:S01]  /*1b890*/  USHF.L.U32 UR8, UR4, 0x2, URZ ;  /* 0x0000000204087899 */ /* 0x000fe2000800063f */
[----:B------:R-:W-:Y:S01]  /*1b8a0*/  STL [R1+0x8b8], RZ ;  /* 0x0008b8ff01007387 */ /* 0x000fe20000100800 */
[----:B------:R-:W-:Y:S01]  /*1b8b0*/  LOP3.LUT R6, R2, 0x60, RZ, 0x3c, !PT ;  /* 0x0000006002067812 */ /* 0x000fe200078e3cff */
[----:B------:R-:W-:-:S02]  /*1b8c0*/  USHF.L.U64.HI UR5, UR4, 0x2, UR5 ;  /* 0x0000000204057899 */ /* 0x000fc40008010205 */
[----:B------:R-:W-:Y:S04]  /*1b8d0*/  STL [R1+0x8bc], RZ ;  /* 0x0008bcff01007387 */ /* 0x000fe80000100800 */
        /* <DEDUP_REMOVED lines=257> */
[----:B------:R1:W-:Y:S04]  /*1c8f0*/  STL [R1+0x145c], R7 ;  /* 0x00145c0701007387 */ /* 0x0003e80000100800 */
[----:B------:R-:W-:Y:S04]  /*1c900*/  STL [R1+0x504], RZ ;  /* 0x000504ff01007387 */ /* 0x000fe80000100800 */
[----:B------:R2:W-:Y:S01]  /*1c910*/  STL [R1+0x144c], R5 ;  /* 0x00144c0501007387 */ /* 0x0005e20000100800 */
[----:B-1----:R-:W-:-:S03]  /*1c920*/  LOP3.LUT R7, R2, 0x40, RZ, 0x3c, !PT ;  /* 0x0000004002077812 */ /* 0x002fc600078e3cff */
[----:B------:R-:W-:Y:S04]  /*1c930*/  STL [R1+0x508], RZ ;  /* 0x000508ff01007387 */ /* 0x000fe80000100800 */
[----:B------:R-:W-:Y:S01]  /*1c940*/  STL [R1+0x50c], RZ ;  /* 0x00050cff01007387 */ /* 0x000fe20000100800 */
[----:B--2---:R-:W-:-:S03]  /*1c950*/  IADD3 R5, R5, -0x1, RZ ;  /* 0xffffffff05057810 */ /* 0x004fc60007ffe0ff */
[----:B------:R1:W-:Y:S04]  /*1c960*/  STL [R1+0xa20], R4 ;  /* 0x000a200401007387 */ /* 0x0003e80000100800 */
[----:B------:R2:W-:Y:S04]  /*1c970*/  STL [R1+0x4f0], RZ ;  /* 0x0004f0ff01007387 */ /* 0x0005e80000100800 */
[----:B------:R2:W-:Y:S01]  /*1c980*/  STL [R1+0x4f4], RZ ;  /* 0x0004f4ff01007387 */ /* 0x0005e20000100800 */
[----:B-1----:R-:W-:-:S03]  /*1c990*/  LOP3.LUT R4, R4, 0x40, RZ, 0x3c, !PT ;  /* 0x0000004004047812 */ /* 0x002fc600078e3cff */
        /* <DEDUP_REMOVED lines=51> */
[----:B------:R2:W-:Y:S02]  /*1ccd0*/  STL [R1+0x1468], R5 ;  /* 0x0014680501007387 */ /* 0x0005e40000100800 */
.L_x_2:
[----:B------:R-:W3:Y:S01]  /*1cce0*/  LDL R12, [R1+0xa20] ;  /* 0x000a2000010c7983 */ /* 0x000ee20000100800 */
[----:B------:R-:W-:-:S04]  /*1ccf0*/  DEPBAR.LE SB0, 0x0 ;  /* 0x000080000000791a */ /* 0x000fc80000000000 */
[----:B------:R-:W4:Y:S04]  /*1cd00*/  LDL.LU.64 R240, [R1+0x650] ;  /* 0x0006500001f07983 */ /* 0x000f280000300a00 */
[----:B------:R-:W4:Y:S04]  /*1cd10*/  LDL.LU.64 R242, [R1+0x658] ;  /* 0x0006580001f27983 */ /* 0x000f280000300a00 */
[----:B--2---:R-:W2:Y:S04]  /*1cd20*/  LDL.LU.64 R224, [R1+0x640] ;  /* 0x0006400001e07983 */ /* 0x004ea80000300a00 */
[----:B------:R-:W2:Y:S04]  /*1cd30*/  LDL.LU.64 R226, [R1+0x648] ;  /* 0x0006480001e27983 */ /* 0x000ea80000300a00 */
[----:B------:R-:W-:Y:S06]  /*1cd40*/  BAR.SYNC.DEFER_BLOCKING 0x0 ;  /* 0x0000000000007b1d */ /* 0x000fec0000010000 */
[----:B------:R-:W2:Y:S04]  /*1cd50*/  LDL.LU.64 R236, [R1+0x910] ;  /* 0x0009100001ec7983 */ /* 0x000ea80000300a00 */
[----:B------:R-:W2:Y:S04]  /*1cd60*/  LDL.LU.64 R238, [R1+0x918] ;  /* 0x0009180001ee7983 */ /* 0x000ea80000300a00 */
[----:B------:R-:W-:Y:S04]  /*1cd70*/  STL [R1+0x2078], R232 ;  /* 0x002078e801007387 */ /* 0x000fe80000100800 */
[----:B------:R-:W-:Y:S04]  /*1cd80*/  STL [R1+0x2074], R233 ;  /* 0x002074e901007387 */ /* 0x000fe80000100800 */
[----:B------:R-:W-:Y:S04]  /*1cd90*/  STL [R1+0x2070], R234 ;  /* 0x002070ea01007387 */ /* 0x000fe80000100800 */
[----:B------:R-:W-:Y:S04]  /*1cda0*/  STL [R1+0x206c], R235 ;  /* 0x00206ceb01007387 */ /* 0x000fe80000100800 */
[----:B------:R1:W-:Y:S04]  /*1cdb0*/  STL [R1+0x1518], R3 ;  /* 0x0015180301007387 */ /* 0x0003e80000100800 */
[----:B------:R-:W-:Y:S04]  /*1cdc0*/  LDS R216, [R2+0x20000] ;  /* 0x0200000002d87984 */ /* 0x000fe80000000800 */
[----:B------:R-:W-:Y:S01]  /*1cdd0*/  LDS R218, [R2+0x20800] ;  /* 0x0208000002da7984 */ /* 0x000fe20000000800 */
[----:B-1----:R-:W-:-:S03]  /*1cde0*/  LOP3.LUT R3, R2, 0x20, RZ, 0x3c, !PT ;  /* 0x0000002002037812 */ /* 0x002fc600078e3cff */
[----:B------:R1:W-:Y:S04]  /*1cdf0*/  STL [R1+0x14b4], R0 ;  /* 0x0014b40001007387 */ /* 0x0003e80000100800 */
[----:B------:R-:W-:Y:S04]  /*1ce00*/  LDS R217, [R3+0x20000] ;  /* 0x0200000003d97984 */ /* 0x000fe80000000800 */
[----:B------:R-:W-:Y:S01]  /*1ce10*/  LDS R219, [R3+0x20800] ;  /* 0x0208000003db7984 */ /* 0x000fe20000000800 */
[----:B-1----:R-:W-:-:S03]  /*1ce20*/  LOP3.LUT R0, R2, 0x60, RZ, 0x3c, !PT ;  /* 0x0000006002007812 */ /* 0x002fc600078e3cff */
[----:B-----5:R1:W-:Y:S04]  /*1ce30*/  STL [R1+0x14b0], R252 ;  /* 0x0014b0fc01007387 */ /* 0x0203e80000100800 */
[----:B------:R-:W-:Y:S04]  /*1ce40*/  LDS R213, [R0+0x20000] ;  /* 0x0200000000d57984 */ /* 0x000fe80000000800 */
[----:B------:R-:W-:Y:S01]  /*1ce50*/  LDS R215, [R0+0x20800] ;  /* 0x0208000000d77984 */ /* 0x000fe20000000800 */
[----:B-1----:R-:W-:-:S05]  /*1ce60*/  LOP3.LUT R252, R2, 0x40, RZ, 0x3c, !PT ;  /* 0x0000004002fc7812 */ /* 0x002fca00078e3cff */
[----:B------:R-:W-:Y:S04]  /*1ce70*/  LDS R212, [R252+0x20000] ;  /* 0x02000000fcd47984 */ /* 0x000fe80000000800 */
[----:B------:R-:W-:Y:S04]  /*1ce80*/  LDS R214, [R252+0x20800] ;  /* 0x02080000fcd67984 */ /* 0x000fe80000000800 */
[----:B---3--:R-:W4:Y:S04]  /*1ce90*/  LDSM.16.M88.4 R64, [R12] ;  /* 0x000000000c40783b */ /* 0x008f280000000200 */
[----:B------:R-:W2:Y:S04]  /*1cea0*/  LDSM.16.M88.4 R60, [R12+0x2000] ;  /* 0x002000000c3c783b */ /* 0x000ea80000000200 */
[----:B------:R-:W1:Y:S04]  /*1ceb0*/  LDSM.16.M88.4 R8, [R12+0x4000] ;  /* 0x004000000c08783b */ /* 0x000e680000000200 */
[----:B------:R-:W3:Y:S04]  /*1cec0*/  LDSM.16.M88.4 R4, [R12+0x6000] ;  /* 0x006000000c04783b */ /* 0x000ee80000000200 */
[----:B------:R-:W1:Y:S04]  /*1ced0*/  LDSM.16.M88.4 R56, [R12+0x8000] ;  /* 0x008000000c38783b */ /* 0x000e680000000200 */
[----:B------:R-:W1:Y:S04]  /*1cee0*/  LDSM.16.M88.4 R52, [R12+0xa000] ;  /* 0x00a000000c34783b */ /* 0x000e680000000200 */
[----:B------:R-:W1:Y:S04]  /*1cef0*/  LDSM.16.M88.4 R48, [R12+0xc000] ;  /* 0x00c000000c30783b */ /* 0x000e680000000200 */
[----:B------:R-:W1:Y:S04]  /*1cf00*/  LDSM.16.M88.4 R44, [R12+0xe000] ;  /* 0x00e000000c2c783b */ /* 0x000e680000000200 */
[----:B------:R-:W1:Y:S04]  /*1cf10*/  LDSM.16.M88.4 R40, [R12+0x10000] ;  /* 0x010000000c28783b */ /* 0x000e680000000200 */
[----:B------:R-:W1:Y:S04]  /*1cf20*/  LDSM.16.M88.4 R36, [R12+0x12000] ;  /* 0x012000000c24783b */ /* 0x000e680000000200 */
[----:B------:R-:W1:Y:S01]  /*1cf30*/  LDSM.16.M88.4 R32, [R12+0x14000] ;  /* 0x014000000c20783b */ /* 0x000e620000000200 */
[C---:B----4-:R-:W-:Y:S03]  /*1cf40*/  HMMA.1688.F32.TF32 R232, R216.reuse, R64, R240 ;  /* 0x00000040d8e8723c */ /* 0x050fe600000810f0 */
[----:B------:R-:W4:Y:S04]  /*1cf50*/  LDSM.16.M88.4 R28, [R12+0x16000] ;  /* 0x016000000c1c783b */ /* 0x000f280000000200 */
[----:B------:R-:W3:Y:S01]  /*1cf60*/  LDSM.16.M88.4 R24, [R12+0x18000] ;  /* 0x018000000c18783b */ /* 0x000ee20000000200 */
[----:B--2---:R-:W-:Y:S03]  /*1cf70*/  HMMA.1688.F32.TF32 R224, R216, R60, R224 ;  /* 0x0000003cd8e0723c */ /* 0x004fe600000810e0 */
[----:B------:R-:W2:Y:S04]  /*1cf80*/  LDSM.16.M88.4 R20, [R12+0x1a000] ;  /* 0x01a000000c14783b */ /* 0x000ea80000000200 */
[----:B------:R-:W2:Y:S04]  /*1cf90*/  LDSM.16.M88.4 R16, [R12+0x1c000] ;  /* 0x01c000000c10783b */ /* 0x000ea80000000200 */
[----:B------:R-:W2:Y:S04]  /*1cfa0*/  LDSM.16.M88.4 R12, [R12+0x1e000] ;  /* 0x01e000000c0c783b */ /* 0x000ea80000000200 */
[----:B------:R-:W-:Y:S04]  /*1cfb0*/  STL [R1+0x2068], R66 ;  /* 0x0020684201007387 */ /* 0x000fe80000100800 */
[----:B------:R-:W-:Y:S04]  /*1cfc0*/  STL [R1+0x2064], R67 ;  /* 0x0020644301007387 */ /* 0x000fe80000100800 */
[----:B------:R-:W-:Y:S04]  /*1cfd0*/  STL [R1+0x205c], R62 ;  /* 0x00205c3e01007387 */ /* 0x000fe80000100800 */
[----:B------:R-:W-:Y:S04]  /*1cfe0*/  STL [R1+0x2058], R63 ;  /* 0x0020583f01007387 */ /* 0x000fe80000100800 */
[----:B-1----:R-:W-:Y:S04]  /*1cff0*/  STL [R1+0x207c], R10 ;  /* 0x00207c0a01007387 */ /* 0x002fe80000100800 */
[----:B------:R-:W-:Y:S04]  /*1d000*/  STL [R1+0x2060], R11 ;  /* 0x0020600b01007387 */ /* 0x000fe80000100800 */
[----:B---3--:R-:W-:Y:S04]  /*1d010*/  STL [R1+0x2084], R6 ;  /* 0x0020840601007387 */ /* 0x008fe80000100800 */
[----:B------:R-:W-:Y:S04]  /*1d020*/  STL [R1+0x2080], R7 ;  /* 0x0020800701007387 */ /* 0x000fe80000100800 */
        /* <DEDUP_REMOVED lines=8> */
[----:B------:R1:W-:Y:S04]  /*1d0b0*/  STL [R1+0x20ac], R42 ;  /* 0x0020ac2a01007387 */ /* 0x0003e80000100800 */
[----:B------:R3:W-:Y:S04]  /*1d0c0*/  STL [R1+0x20a8], R43 ;  /* 0x0020a82b01007387 */ /* 0x0007e80000100800 */
[----:B------:R2:W-:Y:S01]  /*1d0d0*/  STL [R1+0x20b4], R38 ;  /* 0x0020b42601007387 */ /* 0x0005e20000100800 */
[----:B-1----:R-:W-:-:S03]  /*1d0e0*/  IMAD.MOV.U32 R42, RZ, RZ, R226 ;  /* 0x000000ffff2a7224 */ /* 0x002fc600078e00e2 */
[----:B------:R1:W-:Y:S01]  /*1d0f0*/  STL [R1+0x20b0], R39 ;  /* 0x0020b02701007387 */ /* 0x0003e20000100800 */
[----:B---3--:R-:W-:-:S03]  /*1d100*/  IMAD.MOV.U32 R43, RZ, RZ, R227 ;  /* 0x000000ffff2b7224 */ /* 0x008fc600078e00e3 */
[----:B------:R-:W-:Y:S01]  /*1d110*/  STL [R1+0x20bc], R34 ;  /* 0x0020bc2201007387 */ /* 0x000fe20000100800 */
[----:B--2---:R-:W-:-:S03]  /*1d120*/  IMAD.MOV.U32 R38, RZ, RZ, R224 ;  /* 0x000000ffff267224 */ /* 0x004fc600078e00e0 */
[----:B------:R-:W-:Y:S01]  /*1d130*/  STL [R1+0x20b8], R35 ;  /* 0x0020b82301007387 */ /* 0x000fe20000100800 */
[----:B-1----:R-:W-:-:S03]  /*1d140*/  IMAD.MOV.U32 R39, RZ, RZ, R225 ;  /* 0x000000ffff277224 */ /* 0x002fc600078e00e1 */
[----:B----4-:R-:W-:Y:S04]  /*1d150*/  STL [R1+0x20c4], R30 ;  /* 0x0020c41e01007387 */ /* 0x010fe80000100800 */
        /* <DEDUP_REMOVED lines=9> */
[----:B------:R-:W-:Y:S04]  /*1d1f0*/  STL.64 [R1+0x660], R232 ;  /* 0x000660e801007387 */ /* 0x000fe80000100a00 */
[----:B------:R1:W-:Y:S04]  /*1d200*/  STL.64 [R1+0x668], R234 ;  /* 0x000668ea01007387 */ /* 0x0003e80000100a00 */
[----:B------:R-:W2:Y:S04]  /*1d210*/  LDL.LU.64 R224, [R1+0x900] ;  /* 0x0009000001e07983 */ /* 0x000ea80000300a00 */
[----:B------:R-:W2:Y:S01]  /*1d220*/  LDL.LU.64 R226, [R1+0x908] ;  /* 0x0009080001e27983 */ /* 0x000ea20000300a00 */
[----:B-1----:R-:W-:Y:S03]  /*1d230*/  HMMA.1688.F32.TF32 R232, R216, R8, R236 ;  /* 0x00000008d8e8723c */ /* 0x002fe600000810ec */
[----:B------:R-:W-:Y:S04]  /*1d240*/  STL [R1+0x20e4], R43 ;  /* 0x0020e42b01007387 */ /* 0x000fe80000100800 */
[----:B------:R-:W-:Y:S04]  /*1d250*/  STL [R1+0x20e0], R42 ;  /* 0x0020e02a01007387 */ /* 0x000fe80000100800 */
[----:B------:R-:W-:Y:S04]  /*1d260*/  STL [R1+0x20dc], R39 ;  /* 0x0020dc2701007387 */ /* 0x000fe80000100800 */
[----:B------:R-:W-:Y:S09]  /*1d270*/  STL [R1+0x20d8], R38 ;  /* 0x0020d82601007387 */ /* 0x000ff20000100800 */
[----:B------:R-:W-:-:S02]  /*1d280*/  IMAD.MOV.U32 R46, RZ, RZ, R232 ;  /* 0x000000ffff2e7224 */ /* 0x000fc400078e00e8 */
[----:B------:R-:W-:Y:S02]  /*1d290*/  IMAD.MOV.U32 R47, RZ, RZ, R233 ;  /* 0x000000ffff2f7224 */ /* 0x000fe400078e00e9 */
[----:B------:R-:W-:Y:S01]  /*1d2a0*/  IMAD.MOV.U32 R50, RZ, RZ, R234 ;  /* 0x000000ffff327224 */ /* 0x000fe200078e00ea */
[----:B------:R-:W3:Y:S01]  /*1d2b0*/  LDL.LU.64 R232, [R1+0x8f0] ;  /* 0x0008f00001e87983 */ /* 0x000ee20000300a00 */
[----:B------:R-:W-:-:S03]  /*1d2c0*/  IMAD.MOV.U32 R51, RZ, RZ, R235 ;  /* 0x000000ffff337224 */ /* 0x000fc600078e00eb */
[----:B------:R-:W3:Y:S04]  /*1d2d0*/  LDL.LU.64 R234, [R1+0x8f8] ;  /* 0x0008f80001ea7983 */ /* 0x000ee80000300a00 */
[----:B------:R-:W-:Y:S04]  /*1d2e0*/  STL [R1+0x20f4], R51 ;  /* 0x0020f43301007387 */ /* 0x000fe80000100800 */
[----:B------:R-:W-:Y:S04]  /*1d2f0*/  STL [R1+0x20f0], R50 ;  /* 0x0020f03201007387 */ /* 0x000fe80000100800 */
[----:B------:R-:W-:Y:S04]  /*1d300*/  STL [R1+0x20ec], R47 ;  /* 0x0020ec2f01007387 */ /* 0x000fe80000100800 */
[----:B------:R-:W-:Y:S01]  /*1d310*/  STL [R1+0x20e8], R46 ;  /* 0x0020e82e01007387 */ /* 0x000fe20000100800 */
[----:B--2---:R-:W-:Y:S11]  /*1d320*/  HMMA.1688.F32.TF32 R224, R216, R4, R224 ;  /* 0x00000004d8e0723c */ /* 0x004ff600000810e0 */
[----:B------:R-:W-:Y:S11]  /*1d330*/  @!UPT UIADD3 URZ, URZ, URZ, URZ ;  /* 0x0000003f3f3ff290 */ /* 0x000ff6000fffe03f */
[----:B------:R-:W-:Y:S02]  /*1d340*/  @!UPT UIADD3 URZ, URZ, URZ, URZ ;  /* 0x0000003f3f3ff290 */ /* 0x000fe4000fffe03f */
[----:B------:R-:W-:Y:S02]  /*1d350*/  IMAD.MOV.U32 R54, RZ, RZ, R224 ;  /* 0x000000ffff367224 */ /* 0x000fe400078e00e0 */
[----:B------:R-:W-:Y:S02]  /*1d360*/  IMAD.MOV.U32 R55, RZ, RZ, R225 ;  /* 0x000000ffff377224 */ /* 0x000fe400078e00e1 */
[----:B------:R-:W-:Y:S01]  /*1d370*/  IMAD.MOV.U32 R58, RZ, RZ, R226 ;  /* 0x000000ffff3a7224 */ /* 0x000fe200078e00e2 */
[----:B------:R-:W2:Y:S01]  /*1d380*/  LDL.LU.64 R224, [R1+0x8e0] ;  /* 0x0008e00001e07983 */ /* 0x000ea20000300a00 */
[----:B------:R-:W-:-:S03]  /*1d390*/  IMAD.MOV.U32 R59, RZ, RZ, R227 ;  /* 0x000000ffff3b7224 */ /* 0x000fc600078e00e3 */
[----:B------:R-:W2:Y:S01]  /*1d3a0*/  LDL.LU.64 R226, [R1+0x8e8] ;  /* 0x0008e80001e27983 */ /* 0x000ea20000300a00 */
[----:B---3--:R-:W-:Y:S03]  /*1d3b0*/  HMMA.1688.F32.TF32 R232, R216, R56, R232 ;  /* 0x00000038d8e8723c */ /* 0x008fe600000810e8 */
[----:B------:R-:W-:Y:S04]  /*1d3c0*/  STL [R1+0x2104], R59 ;  /* 0x0021043b01007387 */ /* 0x000fe80000100800 */
[----:B------:R-:W-:Y:S04]  /*1d3d0*/  STL [R1+0x2100], R58 ;  /* 0x0021003a01007387 */ /* 0x000fe80000100800 */
[----:B------:R-:W-:Y:S04]  /*1d3e0*/  STL [R1+0x20fc], R55 ;  /* 0x0020fc3701007387 */ /* 0x000fe80000100800 */
[----:B------:R-:W-:Y:S04]  /*1d3f0*/  STL [R1+0x20f8], R54 ;  /* 0x0020f83601007387 */ /* 0x000fe80000100800 */
[----:B------:R-:W3:Y:S04]  /*1d400*/  LDL.LU.64 R240, [R1+0x8d0] ;  /* 0x0008d00001f07983 */ /* 0x000ee80000300a00 */
[----:B------:R-:W3:Y:S01]  /*1d410*/  LDL.LU.64 R242, [R1+0x8d8] ;  /* 0x0008d80001f27983 */ /* 0x000ee20000300a00 */
[----:B------:R-:W-:-:S02]  /*1d420*/  IMAD.MOV.U32 R6, RZ, RZ, R232 ;  /* 0x000000ffff067224 */ /* 0x000fc400078e00e8 */
[----:B------:R-:W-:Y:S02]  /*1d430*/  IMAD.MOV.U32 R232, RZ, RZ, R235 ;  /* 0x000000ffffe87224 */ /* 0x000fe400078e00eb */
[----:B------:R-:W-:Y:S02]  /*1d440*/  IMAD.MOV.U32 R10, RZ, RZ, R234 ;  /* 0x000000ffff0a7224 */ /* 0x000fe400078e00ea */
[----:B------:R-:W-:Y:S01]  /*1d450*/  IMAD.MOV.U32 R7, RZ, RZ, R233 ;  /* 0x000000ffff077224 */ /* 0x000fe200078e00e9 */
        /* <DEDUP_REMOVED lines=12> */
[----:B------:R-:W2:Y:S04]  /*1d520*/  LDL.LU.64 R226, [R1+0x8c8] ;  /* 0x0008c80001e27983 */ /* 0x000ea80000300a00 */
[----:B------:R-:W4:Y:S04]  /*1d530*/  LDL.LU.64 R236, [R1+0x8b0] ;  /* 0x0008b00001ec7983 */ /* 0x000f280000300a00 */
[----:B------:R-:W4:Y:S04]  /*1d540*/  LDL.LU.64 R238, [R1+0x8b8] ;  /* 0x0008b80001ee7983 */ /* 0x000f280000300a00 */
[----:B------:R-:W-:Y:S04]  /*1d550*/  STL [R1+0x2124], R66 ;  /* 0x0021244201007387 */ /* 0x000fe80000100800 */
[----:B------:R-:W-:Y:S04]  /*1d560*/  STL [R1+0x2120], R235 ;  /* 0x002120eb01007387 */ /* 0x000fe80000100800 */
[----:B------:R-:W-:Y:S04]  /*1d570*/  STL [R1+0x211c], R234 ;  /* 0x00211cea01007387 */ /* 0x000fe80000100800 */
[----:B------:R1:W-:Y:S04]  /*1d580*/  STL [R1+0x2118], R233 ;  /* 0x002118e901007387 */ /* 0x0003e80000100800 */
[----:B-1----:R-:W3:Y:S04]  /*1d590*/  LDL.LU.64 R232, [R1+0x8a0] ;  /* 0x0008a00001e87983 */ /* 0x002ee80000300a00 */
[----:B------:R-:W4:Y:S01]  /*1d5a0*/  LDL.LU.64 R234, [R1+0x8a8] ;  /* 0x0008a80001ea7983 */ /* 0x000f220000300a00 */
        /* <DEDUP_REMOVED lines=9> */
[C---:B---3--:R-:W-:Y:S08]  /*1d640*/  HMMA.1688.F32.TF32 R240, R216.reuse, R48, R240 ;  /* 0x00000030d8f0723c */ /* 0x048ff000000810f0 */
[C---:B----4-:R-:W-:Y:S08]  /*1d650*/  HMMA.1688.F32.TF32 R232, R216.reuse, R36, R232 ;  /* 0x00000024d8e8723c */ /* 0x050ff000000810e8 */
[----:B------:R-:W-:Y:S08]  /*1d660*/  HMMA.1688.F32.TF32 R236, R216, R40, R236 ;  /* 0x00000028d8ec723c */ /* 0x000ff000000810ec */
[----:B------:R-:W-:-:S02]  /*1d670*/  IMAD.MOV.U32 R30, RZ, RZ, R240 ;  /* 0x000000ffff1e7224 */ /* 0x000fc400078e00f0 */
[----:B------:R-:W-:Y:S02]  /*1d680*/  IMAD.MOV.U32 R31, RZ, RZ, R241 ;  /* 0x000000ffff1f7224 */ /* 0x000fe400078e00f1 */
[----:B------:R-:W-:Y:S01]  /*1d690*/  IMAD.MOV.U32 R34, RZ, RZ, R242 ;  /* 0x000000ffff227224 */ /* 0x000fe200078e00f2 */
[----:B------:R-:W3:Y:S01]  /*1d6a0*/  LDL.LU.64 R240, [R1+0x880] ;  /* 0x0008800001f07983 */ /* 0x000ee20000300a00 */
[----:B------:R-:W-:Y:S02]  /*1d6b0*/  IMAD.MOV.U32 R35, RZ, RZ, R243 ;  /* 0x000000ffff237224 */ /* 0x000fe400078e00f3 */
[----:B------:R-:W-:Y:S01]  /*1d6c0*/  IMAD.MOV.U32 R67, RZ, RZ, R232 ;  /* 0x000000ffff437224 */ /* 0x000fe200078e00e8 */
[----:B------:R-:W3:Y:S01]  /*1d6d0*/  LDL.LU.64 R242, [R1+0x888] ;  /* 0x0008880001f27983 */ /* 0x000ee20000300a00 */
[----:B------:R-:W-:Y:S02]  /*1d6e0*/  IMAD.MOV.U32 R11, RZ, RZ, R233 ;  /* 0x000000ffff0b7224 */ /* 0x000fe400078e00e9 */
[----:B------:R-:W-:Y:S01]  /*1d6f0*/  IMAD.MOV.U32 R62, RZ, RZ, R234 ;  /* 0x000000ffff3e7224 */ /* 0x000fe200078e00ea */
[----:B------:R-:W4:Y:S01]  /*1d700*/  LDL.LU.64 R232, [R1+0x870] ;  /* 0x0008700001e87983 */ /* 0x000f220000300a00 */
[----:B------:R-:W-:-:S02]  /*1d710*/  IMAD.MOV.U32 R63, RZ, RZ, R235 ;  /* 0x000000ffff3f7224 */ /* 0x000fc400078e00eb */
[----:B------:R-:W-:Y:S01]  /*1d720*/  IMAD.MOV.U32 R43, RZ, RZ, R236 ;  /* 0x000000ffff2b7224 */ /* 0x000fe200078e00ec */
[----:B------:R-:W4:Y:S01]  /*1d730*/  LDL.LU.64 R234, [R1+0x878] ;  /* 0x0008780001ea7983 */ /* 0x000f220000300a00 */
[----:B------:R-:W-:Y:S02]  /*1d740*/  IMAD.MOV.U32 R42, RZ, RZ, R237 ;  /* 0x000000ffff2a7224 */ /* 0x000fe400078e00ed */
[----:B------:R-:W-:Y:S01]  /*1d750*/  IMAD.MOV.U32 R39, RZ, RZ, R238 ;  /* 0x000000ffff277224 */ /* 0x000fe200078e00ee */
[----:B------:R-:W3:Y:S01]  /*1d760*/  LDL.LU.64 R236, [R1+0x860] ;  /* 0x0008600001ec7983 */ /* 0x000ee20000300a00 */
[----:B------:R-:W-:-:S03]  /*1d770*/  IMAD.MOV.U32 R38, RZ, RZ, R239 ;  /* 0x000000ffff267224 */ /* 0x000fc600078e00ef */
[----:B------:R-:W3:Y:S01]  /*1d780*/  LDL.LU.64 R238, [R1+0x868] ;  /* 0x0008680001ee7983 */ /* 0x000ee20000300a00 */
        /* <DEDUP_REMOVED lines=9> */
[----:B------:R-:W-:Y:S08]  /*1d820*/  HMMA.1688.F32.TF32 R208, R216, R12, R208 ;  /* 0x0000000cd8d0723c */ /* 0x000ff000000810d0 */
[C---:B------:R-:W-:Y:S08]  /*1d830*/  HMMA.1688.F32.TF32 R204, R212.reuse, R64, R204 ;  /* 0x00000040d4cc723c */ /* 0x040ff000000810cc */
[C---:B------:R-:W-:Y:S08]  /*1d840*/  HMMA.1688.F32.TF32 R200, R212.reuse, R60, R200 ;  /* 0x0000003cd4c8723c */ /* 0x040ff000000810c8 */
[C---:B------:R-:W-:Y:S08]  /*1d850*/  HMMA.1688.F32.TF32 R196, R212.reuse, R8, R196 ;  /* 0x00000008d4c4723c */ /* 0x040ff000000810c4 */
[C---:B------:R-:W-:Y:S08]  /*1d860*/  HMMA.1688.F32.TF32 R192, R212.reuse, R4, R192 ;  /* 0x00000004d4c0723c */ /* 0x040ff000000810c0 */
[----:B------:R-:W-:Y:S08]  /*1d870*/  HMMA.1688.F32.TF32 R188, R212, R56, R188 ;  /* 0x00000038d4bc723c */ /* 0x000ff000000810bc */
[----:B--2---:R-:W-:Y:S11]  /*1d880*/  HMMA.1688.F32.TF32 R224, R216, R16, R224 ;  /* 0x00000010d8e0723c */ /* 0x004ff600000810e0 */
[----:B------:R-:W-:Y:S11]  /*1d890*/  @!UPT UIADD3 URZ, URZ, URZ, URZ ;  /* 0x0000003f3f3ff290 */ /* 0x000ff6000fffe03f */
[----:B------:R-:W-:Y:S01]  /*1d8a0*/  @!UPT UIADD3 URZ, URZ, URZ, URZ ;  /* 0x0000003f3f3ff290 */ /* 0x000fe2000fffe03f */
[----:B------:R-:W-:Y:S04]  /*1d8b0*/  STL.64 [R1+0x580], R224 ;  /* 0x000580e001007387 */ /* 0x000fe80000100a00 */
[----:B------:R-:W-:Y:S04]  /*1d8c0*/  STL.64 [R1+0x588], R226 ;  /* 0x000588e201007387 */ /* 0x000fe80000100a00 */
[----:B------:R-:W-:Y:S04]  /*1d8d0*/  STL.64 [R1+0x570], R208 ;  /* 0x000570d001007387 */ /* 0x000fe80000100a00 */
[----:B------:R-:W-:Y:S04]  /*1d8e0*/  STL.64 [R1+0x578], R210 ;  /* 0x000578d201007387 */ /* 0x000fe80000100a00 */
[----:B------:R-:W-:Y:S04]  /*1d8f0*/  STL.64 [R1+0x560], R204 ;  /* 0x000560cc01007387 */ /* 0x000fe80000100a00 */
[----:B------:R-:W-:Y:S04]  /*1d900*/  STL.64 [R1+0x568], R206 ;  /* 0x000568ce01007387 */ /* 0x000fe80000100a00 */
[----:B------:R-:W-:Y:S04]  /*1d910*/  STL.64 [R1+0x550], R200 ;  /* 0x000550c801007387 */ /* 0x000fe80000100a00 */
[----:B------:R-:W-:Y:S04]  /*1d920*/  STL.64 [R1+0x558], R202 ;  /* 0x000558ca01007387 */ /* 0x000fe80000100a00 */
[----:B------:R1:W-:Y:S04]  /*1d930*/  STL.64 [R1+0x530], R196 ;  /* 0x000530c401007387 */ /* 0x0003e80000100a00 */
[----:B------:R2:W-:Y:S04]  /*1d940*/  STL.64 [R1+0x538], R198 ;  /* 0x000538c601007387 */ /* 0x0005e80000100a00 */
[----:B-1----:R-:W3:Y:S04]  /*1d950*/  LDL.LU.64 R196, [R1+0x840] ;  /* 0x0008400001c47983 */ /* 0x002ee80000300a00 */
[----:B------:R1:W-:Y:S04]  /*1d960*/  STL.64 [R1+0x4e0], R192 ;  /* 0x0004e0c001007387 */ /* 0x0003e80000100a00 */
[----:B------:R1:W-:Y:S04]  /*1d970*/  STL.64 [R1+0x4e8], R194 ;  /* 0x0004e8c201007387 */ /* 0x0003e80000100a00 */
[----:B--2---:R-:W3:Y:S01]  /*1d980*/  LDL.LU.64 R198, [R1+0x848] ;  /* 0x0008480001c67983 */ /* 0x004ee20000300a00 */
[C---:B------:R-:W-:Y:S03]  /*1d990*/  HMMA.1688.F32.TF32 R184, R212.reuse, R52, R184 ;  /* 0x00000034d4b8723c */ /* 0x040fe600000810b8 */
[----:B------:R2:W-:Y:S04]  /*1d9a0*/  STL.64 [R1+0x4b0], R188 ;  /* 0x0004b0bc01007387 */ /* 0x0005e80000100a00 */
[----:B------:R2:W-:Y:S04]  /*1d9b0*/  STL.64 [R1+0x4b8], R190 ;  /* 0x0004b8be01007387 */ /* 0x0005e80000100a00 */
[----:B-1----:R-:W4:Y:S04]  /*1d9c0*/  LDL.LU.64 R192, [R1+0x830] ;  /* 0x0008300001c07983 */ /* 0x002f280000300a00 */
[----:B------:R-:W4:Y:S04]  /*1d9d0*/  LDL.LU.64 R194, [R1+0x838] ;  /* 0x0008380001c27983 */ /* 0x000f280000300a00 */
[----:B--2---:R-:W2:Y:S04]  /*1d9e0*/  LDL.LU.64 R188, [R1+0x820] ;  /* 0x0008200001bc7983 */ /* 0x004ea80000300a00 */
[----:B------:R-:W2:Y:S04]  /*1d9f0*/  LDL.LU.64 R190, [R1+0x828] ;  /* 0x0008280001be7983 */ /* 0x000ea80000300a00 */
[----:B------:R-:W-:Y:S04]  /*1da00*/  STL.64 [R1+0x480], R184 ;  /* 0x000480b801007387 */ /* 0x000fe80000100a00 */
[----:B------:R1:W-:Y:S01]  /*1da10*/  STL.64 [R1+0x488], R186 ;  /* 0x000488ba01007387 */ /* 0x0003e20000100a00 */
[C---:B------:R-:W-:Y:S08]  /*1da20*/  HMMA.1688.F32.TF32 R176, R212.reuse, R44, R176 ;  /* 0x0000002cd4b0723c */ /* 0x040ff000000810b0 */
[C---:B-1----:R-:W-:Y:S01]  /*1da30*/  HMMA.1688.F32.TF32 R184, R212.reuse, R48, R180 ;  /* 0x00000030d4b8723c */ /* 0x042fe200000810b4 */
[----:B------:R-:W2:Y:S11]  /*1da40*/  LDL.LU.64 R180, [R1+0x100] ;  /* 0x0001000001b47983 */ /* 0x000eb60000300a00 */
[----:B------:R-:W-:Y:S11]  /*1da50*/  @!UPT UIADD3 URZ, URZ, URZ, URZ ;  /* 0x0000003f3f3ff290 */ /* 0x000ff6000fffe03f */
[----:B------:R-:W-:Y:S04]  /*1da60*/  STL.64 [R1+0x460], R184 ;  /* 0x000460b801007387 */ /* 0x000fe80000100a00 */
[----:B------:R-:W-:Y:S04]  /*1da70*/  STL.64 [R1+0x468], R186 ;  /* 0x000468ba01007387 */ /* 0x000fe80000100a00 */
[----:B------:R-:W2:Y:S04]  /*1da80*/  LDL.LU.64 R182, [R1+0x108] ;  /* 0x0001080001b67983 */ /* 0x000ea80000300a00 */
[----:B------:R-:W-:Y:S04]  /*1da90*/  STL.64 [R1+0x430], R176 ;  /* 0x000430b001007387 */ /* 0x000fe80000100a00 */
[----:B------:R1:W-:Y:S02]  /*1daa0*/  STL.64 [R1+0x438], R178 ;  /* 0x000438b201007387 */ /* 0x0003e40000100a00 */
[C---:B-1----:R-:W-:Y:S08]  /*1dab0*/  HMMA.1688.F32.TF32 R176, R212.reuse, R40, R172 ;  /* 0x00000028d4b0723c */ /* 0x042ff000000810ac */
[C---:B------:R-:W-:Y:S08]  /*1dac0*/  HMMA.1688.F32.TF32 R172, R212.reuse, R36, R168 ;  /* 0x00000024d4ac723c */ /* 0x040ff000000810a8 */
[C---:B------:R-:W-:Y:S07]  /*1dad0*/  HMMA.1688.F32.TF32 R168, R212.reuse, R32, R164 ;  /* 0x00000020d4a8723c */ /* 0x040fee00000810a4 */
[----:B------:R-:W-:Y:S01]  /*1dae0*/  STL.64 [R1+0x400], R176 ;  /* 0x000400b001007387 */ /* 0x000fe20000100a00 */
[C---:B------:R-:W-:Y:S03]  /*1daf0*/  HMMA.1688.F32.TF32 R164, R212.reuse, R28, R160 ;  /* 0x0000001cd4a4723c */ /* 0x040fe600000810a0 */
[----:B------:R-:W-:Y:S04]  /*1db00*/  STL.64 [R1+0x408], R178 ;  /* 0x000408b201007387 */ /* 0x000fe80000100a00 */
[----:B------:R-:W-:Y:S04]  /*1db10*/  STL.64 [R1+0x3d0], R172 ;  /* 0x0003d0ac01007387 */ /* 0x000fe80000100a00 */
[----:B------:R-:W-:Y:S04]  /*1db20*/  STL.64 [R1+0x3d8], R174 ;  /* 0x0003d8ae01007387 */ /* 0x000fe80000100a00 */
[----:B------:R-:W-:Y:S04]  /*1db30*/  STL.64 [R1+0x3c0], R168 ;  /* 0x0003c0a801007387 */ /* 0x000fe80000100a00 */
[----:B------:R-:W-:Y:S04]  /*1db40*/  STL.64 [R1+0x3c8], R170 ;  /* 0x0003c8aa01007387 */ /* 0x000fe80000100a00 */
[----:B------:R1:W-:Y:S04]  /*1db50*/  STL.64 [R1+0x390], R164 ;  /* 0x000390a401007387 */ /* 0x0003e80000100a00 */
[----:B------:R3:W-:Y:S04]  /*1db60*/  STL.64 [R1+0x398], R166 ;  /* 0x000398a601007387 */ /* 0x0007e80000100a00 */
[----:B------:R-:W-:Y:S04]  /*1db70*/  LDS R160, [R2+0x20080] ;  /* 0x0200800002a07984 */ /* 0x000fe80000000800 */
[----:B-1----:R-:W2:Y:S04]  /*1db80*/  LDL.LU.64 R164, [R1+0xf0] ;  /* 0x0000f00001a47983 */ /* 0x002ea80000300a00 */
[----:B------:R-:W-:Y:S04]  /*1db90*/  LDS R162, [R2+0x20880] ;  /* 0x0208800002a27984 */ /* 0x000fe80000000800 */
[----:B------:R-:W-:Y:S04]  /*1dba0*/  LDS R161, [R3+0x20080] ;  /* 0x0200800003a17984 */ /* 0x000fe80000000800 */
[----:B------:R-:W1:Y:S01]  /*1dbb0*/  LDS R163, [R3+0x20880] ;  /* 0x0208800003a37984 */ /* 0x000e620000000800 */
[C---:B---3--:R-:W-:Y:S11]  /*1dbc0*/  HMMA.1688.F32.TF32 R172, R212.reuse, R24, R196 ;  /* 0x00000018d4ac723c */ /* 0x048ff600000810c4 */
[----:B------:R-:W-:Y:S11]  /*1dbd0*/  @!UPT UIADD3 URZ, URZ, URZ, URZ ;  /* 0x0000003f3f3ff290 */ /* 0x000ff6000fffe03f */
[----:B------:R-:W-:Y:S01]  /*1dbe0*/  @!UPT UIADD3 URZ, URZ, URZ, URZ ;  /* 0x0000003f3f3ff290 */ /* 0x000fe2000fffe03f */
[----:B------:R-:W-:Y:S04]  /*1dbf0*/  STL.64 [R1+0x380], R172 ;  /* 0x000380ac01007387 */ /* 0x000fe80000100a00 */
[----:B------:R2:W-:Y:S04]  /*1dc00*/  STL.64 [R1+0x388], R174 ;  /* 0x000388ae01007387 */ /* 0x0005e80000100a00 */
[----:B------:R-:W3:Y:S01]  /*1dc10*/  LDL.LU.64 R166, [R1+0xf8] ;  /* 0x0000f80001a67983 */ /* 0x000ee20000300a00 */
[C---:B----4-:R-:W-:Y:S08]  /*1dc20*/  HMMA.1688.F32.TF32 R168, R212.reuse, R20, R192 ;  /* 0x00000014d4a8723c */ /* 0x050ff000000810c0 */
[C---:B--2---:R-:W-:Y:S11]  /*1dc30*/  HMMA.1688.F32.TF32 R172, R212.reuse, R16, R188 ;  /* 0x00000010d4ac723c */ /* 0x044ff600000810bc */
[----:B------:R-:W-:Y:S04]  /*1dc40*/  @!UPT UIADD3 URZ, URZ, URZ, URZ ;  /* 0x0000003f3f3ff290 */ /* 0x000fe8000fffe03f */
[----:B------:R-:W-:Y:S04]  /*1dc50*/  STL.64 [R1+0x370], R168 ;  /* 0x000370a801007387 */ /* 0x000fe80000100a00 */
[----:B------:R2:W-:Y:S02]  /*1dc60*/  STL.64 [R1+0x378], R170 ;  /* 0x000378aa01007387 */ /* 0x0005e40000100a00 */
[----:B--2---:R-:W-:Y:S02]  /*1dc70*/  HMMA.1688.F32.TF32 R168, R212, R12, R156 ;  /* 0x0000000cd4a8723c */ /* 0x004fe4000008109c */
[----:B------:R-:W-:Y:S04]  /*1dc80*/  STL.64 [R1+0x360], R172 ;  /* 0x000360ac01007387 */ /* 0x000fe80000100a00 */
[----:B------:R-:W-:Y:S04]  /*1dc90*/  STL.64 [R1+0x368], R174 ;  /* 0x000368ae01007387 */ /* 0x000fe80000100a00 */
[----:B------:R-:W-:Y:S04]  /*1dca0*/  LDS R156, [R252+0x20080] ;  /* 0x02008000fc9c7984 */ /* 0x000fe80000000800 */
[----:B------:R-:W-:Y:S04]  /*1dcb0*/  LDS R158, [R252+0x20880] ;  /* 0x02088000fc9e7984 */ /* 0x000fe80000000800 */
[----:B------:R-:W-:Y:S04]  /*1dcc0*/  LDS R157, [R0+0x20080] ;  /* 0x02008000009d7984 */ /* 0x000fe80000000800 */
[----:B------:R-:W4:Y:S04]  /*1dcd0*/  LDS R159, [R0+0x20880] ;  /* 0x02088000009f7984 */ /* 0x000f280000000800 */
[----:B------:R-:W-:Y:S04]  /*1dce0*/  STL.64 [R1+0x250], R168 ;  /* 0x000250a801007387 */ /* 0x000fe80000100a00 */
[----:B------:R1:W-:Y:S02]  /*1dcf0*/  STL.64 [R1+0x258], R170 ;  /* 0x000258aa01007387 */ /* 0x0003e40000100a00 */
[----:B-1----:R-:W-:Y:S11]  /*1dd00*/  HMMA.1688.F32.TF32 R168, R160, R64, R180 ;  /* 0x00000040a0a8723c */ /* 0x002ff600000810b4 */
[----:B------:R-:W-:Y:S11]  /*1dd10*/  @!UPT UIADD3 URZ, URZ, URZ, URZ ;  /* 0x0000003f3f3ff290 */ /* 0x000ff6000fffe03f */
[----:B------:R-:W-:Y:S01]  /*1dd20*/  @!UPT UIADD3 URZ, URZ, URZ, URZ ;  /* 0x0000003f3f3ff290 */ /* 0x000fe2000fffe03f */
[----:B------:R1:W-:Y:S01]  /*1dd30*/  STL [R1+0x35c], R171 ;  /* 0x00035cab01007387 */ /* 0x0003e20000100800 */
[----:B------:R-:W-:-:S03]  /*1dd40*/  IMAD.MOV.U32 R19, RZ, RZ, R170 ;  /* 0x000000ffff137224 */ /* 0x000fc600078e00aa */
[----:B------:R-:W4:Y:S01]  /*1dd50*/  LDL.LU.64 R212, [R1+0x220] ;  /* 0x0002200001d47983 */ /* 0x000f220000300a00 */
[----:B------:R-:W-:-:S03]  /*1dd60*/  IMAD.MOV.U32 R18, RZ, RZ, R169 ;  /* 0x000000ffff127224 */ /* 0x000fc600078e00a9 */
[----:B------:R-:W4:Y:S01]  /*1dd70*/  LDL.LU.64 R214, [R1+0x228] ;  /* 0x0002280001d67983 */ /* 0x000f220000300a00 */
[----:B------:R-:W-:-:S03]  /*1dd80*/  IMAD.MOV.U32 R15, RZ, RZ, R168 ;  /* 0x000000ffff0f7224 */ /* 0x000fc600078e00a8 */
[----:B------:R-:W4:Y:S04]  /*1dd90*/  LDL.LU.64 R208, [R1+0x210] ;  /* 0x0002100001d07983 */ /* 0x000f280000300a00 */
[----:B------:R-:W4:Y:S04]  /*1dda0*/  LDL.LU.64 R210, [R1+0x218] ;  /* 0x0002180001d27983 */ /* 0x000f280000300a00 */
[----:B------:R-:W4:Y:S04]  /*1ddb0*/  LDL.LU.64 R204, [R1+0x200] ;  /* 0x0002000001cc7983 */ /* 0x000f280000300a00 */
[----:B------:R-:W4:Y:S04]  /*1ddc0*/  LDL.LU.64 R206, [R1+0x208] ;  /* 0x0002080001ce7983 */ /* 0x000f280000300a00 */
[----:B------:R-:W-:Y:S04]  /*1ddd0*/  STL [R1+0x2050], R19 ;  /* 0x0020501301007387 */ /* 0x000fe80000100800 */
[----:B------:R-:W-:Y:S04]  /*1dde0*/  STL [R1+0x204c], R18 ;  /* 0x00204c1201007387 */ /* 0x000fe80000100800 */
[----:B------:R-:W-:Y:S01]  /*1ddf0*/  STL [R1+0x2048], R15 ;  /* 0x0020480f01007387 */ /* 0x000fe20000100800 */
[----:B---3--:R-:W-:Y:S11]  /*1de00*/  HMMA.1688.F32.TF32 R164, R160, R60, R164 ;  /* 0x0000003ca0a4723c */ /* 0x008ff600000810a4 */
[----:B------:R-:W-:Y:S11]  /*1de10*/  @!UPT UIADD3 URZ, URZ, URZ, URZ ;  /* 0x0000003f3f3ff290 */ /* 0x000ff6000fffe03f */
[----:B------:R-:W-:Y:S01]  /*1de20*/  @!UPT UIADD3 URZ, URZ, URZ, URZ ;  /* 0x0000003f3f3ff290 */ /* 0x000fe2000fffe03f */
[----:B------:R3:W-:Y:S04]  /*1de30*/  STL.64 [R1+0x340], R164 ;  /* 0x000340a401007387 */ /* 0x0007e80000100a00 */
[----:B------:R1:W-:Y:S04]  /*1de40*/  STL [R1+0x348], R166 ;  /* 0x000348a601007387 */ /* 0x0003e80000100800 */
[----:B------:R-:W2:Y:S04]  /*1de50*/  LDL.LU.64 R200, [R1+0x1f0] ;  /* 0x0001f00001c87983 */ /* 0x000ea80000300a00 */
        /* <DEDUP_REMOVED lines=14> */
[----:B------:R-:W2:Y:S01]  /*1df40*/  LDL.LU.64 R174, [R1+0x188] ;  /* 0x0001880001ae7983 */ /* 0x000ea20000300a00 */
[----:B------:R-:W-:-:S03]  /*1df50*/  IMAD.MOV.U32 R14, RZ, RZ, R167 ;  /* 0x000000ffff0e7224 */ /* 0x000fc600078e00a7 */
[----:B------:R-:W2:Y:S04]  /*1df60*/  LDL.LU.64 R168, [R1+0x170] ;  /* 0x0001700001a87983 */ /* 0x000ea80000300a00 */
[----:B-1----:R-:W2:Y:S04]  /*1df70*/  LDL.LU.64 R170, [R1+0x178] ;  /* 0x0001780001aa7983 */ /* 0x002ea80000300a00 */
[----:B---3--:R-:W3:Y:S04]  /*1df80*/  LDL.LU.64 R164, [R1+0x160] ;  /* 0x0001600001a47983 */ /* 0x008ee80000300a00 */
[----:B------:R-:W3:Y:S01]  /*1df90*/  LDL.LU.64 R166, [R1+0x168] ;  /* 0x0001680001a67983 */ /* 0x000ee20000300a00 */
[C---:B----4-:R-:W-:Y:S08]  /*1dfa0*/  HMMA.1688.F32.TF32 R212, R160.reuse, R8, R212 ;  /* 0x00000008a0d4723c */ /* 0x050ff000000810d4 */
[C---:B------:R-:W-:Y:S08]  /*1dfb0*/  HMMA.1688.F32.TF32 R208, R160.reuse, R4, R208 ;  /* 0x00000004a0d0723c */ /* 0x040ff000000810d0 */
[C---:B------:R-:W-:Y:S01]  /*1dfc0*/  HMMA.1688.F32.TF32 R204, R160.reuse, R56, R204 ;  /* 0x00000038a0cc723c */ /* 0x040fe200000810cc */
[----:B------:R-:W-:Y:S06]  /*1dfd0*/  STL [R1+0x2054], R14 ;  /* 0x0020540e01007387 */ /* 0x000fec0000100800 */
[----:B------:R-:W-:Y:S08]  /*1dfe0*/  STL [R1+0x330], R212 ;  /* 0x000330d401007387 */ /* 0x000ff00000100800 */
[----:B------:R-:W-:Y:S04]  /*1dff0*/  STL.64 [R1+0x320], R208 ;  /* 0x000320d001007387 */ /* 0x000fe80000100a00 */
[----:B------:R-:W-:Y:S04]  /*1e000*/  STL [R1+0x328], R210 ;  /* 0x000328d201007387 */ /* 0x000fe80000100800 */
[----:B------:R-:W-:Y:S04]  /*1e010*/  STL.64 [R1+0x310], R204 ;  /* 0x000310cc01007387 */ /* 0x000fe80000100a00 */
[----:B------:R-:W-:Y:S01]  /*1e020*/  STL.64 [R1+0x318], R206 ;  /* 0x000318ce01007387 */ /* 0x000fe20000100a00 */
[C---:B--2---:R-:W-:Y:S08]  /*1e030*/  HMMA.1688.F32.TF32 R200, R160.reuse, R52, R200 ;  /* 0x00000034a0c8723c */ /* 0x044ff000000810c8 */
[C---:B------:R-:W-:Y:S08]  /*1e040*/  HMMA.1688.F32.TF32 R196, R160.reuse, R48, R196 ;  /* 0x00000030a0c4723c */ /* 0x040ff000000810c4 */
[C---:B------:R-:W-:Y:S08]  /*1e050*/  HMMA.1688.F32.TF32 R192, R160.reuse, R44, R192 ;  /* 0x0000002ca0c0723c */ /* 0x040ff000000810c0 */
[C---:B------:R-:W-:Y:S08]  /*1e060*/  HMMA.1688.F32.TF32 R188, R160.reuse, R40, R188 ;  /* 0x00000028a0bc723c */ /* 0x040ff000000810bc */
[C---:B------:R-:W-:Y:S08]  /*1e070*/  HMMA.1688.F32.TF32 R184, R160.reuse, R36, R184 ;  /* 0x00000024a0b8723c */ /* 0x040ff000000810b8 */
[C---:B------:R-:W-:Y:S08]  /*1e080*/  HMMA.1688.F32.TF32 R180, R160.reuse, R32, R180 ;  /* 0x00000020a0b4723c */ /* 0x040ff000000810b4 */
[C---:B------:R-:W-:Y:S08]  /*1e090*/  HMMA.1688.F32.TF32 R176, R160.reuse, R28, R176 ;  /* 0x0000001ca0b0723c */ /* 0x040ff000000810b0 */
[C---:B------:R-:W-:Y:S01]  /*1e0a0*/  HMMA.1688.F32.TF32 R172, R160.reuse, R24, R172 ;  /* 0x00000018a0ac723c */ /* 0x040fe200000810ac */
[----:B------:R-:W-:Y:S07]  /*1e0b0*/  STL.64 [R1+0x300], R200 ;  /* 0x000300c801007387 */ /* 0x000fee0000100a00 */
[C---:B------:R-:W-:Y:S01]  /*1e0c0*/  HMMA.1688.F32.TF32 R168, R160.reuse, R20, R168 ;  /* 0x00000014a0a8723c */ /* 0x040fe200000810a8 */
[----:B------:R-:W-:Y:S07]  /*1e0d0*/  STL.64 [R1+0x308], R202 ;  /* 0x000308ca01007387 */ /* 0x000fee0000100a00 */
[C---:B---3--:R-:W-:Y:S01]  /*1e0e0*/  HMMA.1688.F32.TF32 R164, R160.reuse, R16, R164 ;  /* 0x00000010a0a4723c */ /* 0x048fe200000810a4 */
        /* <DEDUP_REMOVED lines=17> */
[----:B--2---:R-:W3:Y:S04]  /*1e200*/  LDL.LU.64 R174, [R1+0x158] ;  /* 0x0001580001ae7983 */ /* 0x004ee80000300a00 */
[----:B------:R2:W-:Y:S04]  /*1e210*/  STL.64 [R1+0x270], R164 ;  /* 0x000270a401007387 */ /* 0x0005e80000100a00 */
[----:B------:R2:W-:Y:S04]  /*1e220*/  STL.64 [R1+0x278], R166 ;  /* 0x000278a601007387 */ /* 0x0005e80000100a00 */
[----:B-1----:R-:W3:Y:S04]  /*1e230*/  LDL.LU.64 R168, [R1+0x140] ;  /* 0x0001400001a87983 */ /* 0x002ee80000300a00 */
[----:B----4-:R-:W4:Y:S04]  /*1e240*/  LDL.LU.64 R170, [R1+0x148] ;  /* 0x0001480001aa7983 */ /* 0x010f280000300a00 */
[----:B--2---:R-:W2:Y:S04]  /*1e250*/  LDL.LU.64 R164, [R1+0x130] ;  /* 0x0001300001a47983 */ /* 0x004ea80000300a00 */
[----:B------:R-:W2:Y:S01]  /*1e260*/  LDL.LU.64 R166, [R1+0x138] ;  /* 0x0001380001a67983 */ /* 0x000ea20000300a00 */
[----:B------:R-:W-:Y:S11]  /*1e270*/  HMMA.1688.F32.TF32 R152, R160, R12, R152 ;  /* 0x0000000ca098723c */ /* 0x000ff60000081098 */
[----:B------:R-:W-:Y:S11]  /*1e280*/  @!UPT UIADD3 URZ, URZ, URZ, URZ ;  /* 0x0000003f3f3ff290 */ /* 0x000ff6000fffe03f */
[----:B------:R-:W-:Y:S01]  /*1e290*/  @!UPT UIADD3 URZ, URZ, URZ, URZ ;  /* 0x0000003f3f3ff290 */ /* 0x000fe2000fffe03f */
[----:B------:R-:W-:Y:S04]  /*1e2a0*/  STL.64 [R1+0x240], R152 ;  /* 0x0002409801007387 */ /* 0x000fe80000100a00 */
[----:B------:R1:W-:Y:S02]  /*1e2b0*/  STL.64 [R1+0x248], R154 ;  /* 0x0002489a01007387 */ /* 0x0003e40000100a00 */
[C---:B-1----:R-:W-:Y:S08]  /*1e2c0*/  HMMA.1688.F32.TF32 R152, R156.reuse, R64, R148 ;  /* 0x000000409c98723c */ /* 0x042ff00000081094 */
        /* <DEDUP_REMOVED lines=10> */
[C---:B------:R-:W-:Y:S01]  /*1e370*/  HMMA.1688.F32.TF32 R116, R156.reuse, R36, R112 ;  /* 0x000000249c74723c */ /* 0x040fe20000081070 */
[----:B------:R-:W-:Y:S07]  /*1e380*/  STL.64 [R1+0x220], R148 ;  /* 0x0002209401007387 */ /* 0x000fee0000100a00 */
[C---:B------:R-:W-:Y:S01]  /*1e390*/  HMMA.1688.F32.TF32 R112, R156.reuse, R32, R108 ;  /* 0x000000209c70723c */ /* 0x040fe2000008106c */
[----:B------:R-:W-:Y:S04]  /*1e3a0*/  STL.64 [R1+0x228], R150 ;  /* 0x0002289601007387 */ /* 0x000fe80000100a00 */
[----:B------:R-:W-:Y:S03]  /*1e3b0*/  STL.64 [R1+0x210], R144 ;  /* 0x0002109001007387 */ /* 0x000fe60000100a00 */
[C---:B------:R-:W-:Y:S01]  /*1e3c0*/  HMMA.1688.F32.TF32 R108, R156.reuse, R28, R104 ;  /* 0x0000001c9c6c723c */ /* 0x040fe20000081068 */
        /* <DEDUP_REMOVED lines=15> */
[----:B------:R-:W-:Y:S04]  /*1e4c0*/  STL.64 [R1+0x190], R112 ;  /* 0x0001907001007387 */ /* 0x000fe80000100a00 */
[----:B------:R4:W-:Y:S04]  /*1e4d0*/  STL.64 [R1+0x198], R114 ;  /* 0x0001987201007387 */ /* 0x0009e80000100a00 */
[----:B------:R-:W-:Y:S04]  /*1e4e0*/  STL.64 [R1+0x180], R108 ;  /* 0x0001806c01007387 */ /* 0x000fe80000100a00 */
[----:B------:R2:W-:Y:S04]  /*1e4f0*/  STL.64 [R1+0x188], R110 ;  /* 0x0001886e01007387 */ /* 0x0005e80000100a00 */
[----:B------:R-:W-:Y:S04]  /*1e500*/  LDS R104, [R2+0x20100] ;  /* 0x0201000002687984 */ /* 0x000fe80000000800 */
[----:B------:R-:W-:Y:S04]  /*1e510*/  LDS R106, [R2+0x20900] ;  /* 0x02090000026a7984 */ /* 0x000fe80000000800 */
[----:B------:R-:W-:Y:S04]  /*1e520*/  LDS R105, [R3+0x20100] ;  /* 0x0201000003697984 */ /* 0x000fe80000000800 */
[----:B------:R-:W1:Y:S01]  /*1e530*/  LDS R107, [R3+0x20900] ;  /* 0x02090000036b7984 */ /* 0x000e620000000800 */
[C---:B---3--:R-:W-:Y:S08]  /*1e540*/  HMMA.1688.F32.TF32 R116, R156.reuse, R24, R172 ;  /* 0x000000189c74723c */ /* 0x048ff000000810ac */
[C---:B----4-:R-:W-:Y:S08]  /*1e550*/  HMMA.1688.F32.TF32 R112, R156.reuse, R20, R168 ;  /* 0x000000149c70723c */ /* 0x050ff000000810a8 */
[C---:B--2---:R-:W-:Y:S07]  /*1e560*/  HMMA.1688.F32.TF32 R108, R156.reuse, R16, R164 ;  /* 0x000000109c6c723c */ /* 0x044fee00000810a4 */
[----:B------:R2:W-:Y:S04]  /*1e570*/  STL.64 [R1+0x170], R116 ;  /* 0x0001707401007387 */ /* 0x0005e80000100a00 */
[----:B------:R3:W-:Y:S04]  /*1e580*/  STL.64 [R1+0x178], R118 ;  /* 0x0001787601007387 */ /* 0x0007e80000100a00 */
[----:B------:R-:W4:Y:S04]  /*1e590*/  LDL.LU.64 R168, [R1+0xd0] ;  /* 0x0000d00001a87983 */ /* 0x000f280000300a00 */
[----:B------:R1:W-:Y:S04]  /*1e5a0*/  STL.64 [R1+0x160], R112 ;  /* 0x0001607001007387 */ /* 0x0003e80000100a00 */
[----:B------:R1:W-:Y:S04]  /*1e5b0*/  STL.64 [R1+0x168], R114 ;  /* 0x0001687201007387 */ /* 0x0003e80000100a00 */
[----:B------:R-:W4:Y:S04]  /*1e5c0*/  LDL.LU.64 R170, [R1+0xd8] ;  /* 0x0000d80001aa7983 */ /* 0x000f280000300a00 */
[----:B------:R1:W-:Y:S04]  /*1e5d0*/  STL.64 [R1+0x150], R108 ;  /* 0x0001506c01007387 */ /* 0x0003e80000100a00 */
[----:B------:R1:W-:Y:S04]  /*1e5e0*/  STL.64 [R1+0x158], R110 ;  /* 0x0001586e01007387 */ /* 0x0003e80000100a00 */
[----:B------:R-:W4:Y:S04]  /*1e5f0*/  LDL.LU.64 R164, [R1+0xc0] ;  /* 0x0000c00001a47983 */ /* 0x000f280000300a00 */
        /* <DEDUP_REMOVED lines=21> */
[----:B--2---:R-:W2:Y:S04]  /*1e750*/  LDL.LU.64 R116, [R1+0x7a0] ;  /* 0x0007a00001747983 */ /* 0x004ea80000300a00 */
[----:B---3--:R-:W2:Y:S04]  /*1e760*/  LDL.LU.64 R118, [R1+0x7a8] ;  /* 0x0007a80001767983 */ /* 0x008ea80000300a00 */
[----:B-1----:R-:W3:Y:S04]  /*1e770*/  LDL.LU.64 R112, [R1+0x790] ;  /* 0x0007900001707983 */ /* 0x002ee80000300a00 */
[----:B------:R-:W3:Y:S04]  /*1e780*/  LDL.LU.64 R114, [R1+0x798] ;  /* 0x0007980001727983 */ /* 0x000ee80000300a00 */
[----:B------:R-:W3:Y:S04]  /*1e790*/  LDL.LU.64 R108, [R1+0x780] ;  /* 0x00078000016c7983 */ /* 0x000ee80000300a00 */
[----:B------:R-:W3:Y:S01]  /*1e7a0*/  LDL.LU.64 R110, [R1+0x788] ;  /* 0x00078800016e7983 */ /* 0x000ee20000300a00 */
[----:B------:R-:W-:Y:S03]  /*1e7b0*/  HMMA.1688.F32.TF32 R156, R156, R12, R100 ;  /* 0x0000000c9c9c723c */ /* 0x000fe60000081064 */
[----:B------:R-:W-:Y:S04]  /*1e7c0*/  LDS R100, [R252+0x20100] ;  /* 0x02010000fc647984 */ /* 0x000fe80000000800 */
[----:B------:R-:W-:Y:S01]  /*1e7d0*/  LDS R102, [R252+0x20900] ;  /* 0x02090000fc667984 */ /* 0x000fe20000000800 */
[----:B------:R-:W-:Y:S03]  /*1e7e0*/  HMMA.1688.F32.TF32 R240, R216, R28, R240 ;  /* 0x0000001cd8f0723c */ /* 0x000fe600000810f0 */
[----:B------:R-:W-:Y:S04]  /*1e7f0*/  LDS R101, [R0+0x20100] ;  /* 0x0201000000657984 */ /* 0x000fe80000000800 */
[----:B------:R-:W1:Y:S08]  /*1e800*/  LDS R103, [R0+0x20900] ;  /* 0x0209000000677984 */ /* 0x000e700000000800 */
[----:B------:R-:W-:Y:S04]  /*1e810*/  STL.64 [R1+0x50], R156 ;  /* 0x0000509c01007387 */ /* 0x000fe80000100a00 */
[----:B------:R1:W-:Y:S05]  /*1e820*/  STL.64 [R1+0x58], R158 ;  /* 0x0000589e01007387 */ /* 0x0003ea0000100a00 */
[----:B------:R-:W-:-:S02]  /*1e830*/  IMAD.MOV.U32 R59, RZ, RZ, R240 ;  /* 0x000000ffff3b7224 */ /* 0x000fc400078e00f0 */
[----:B------:R-:W-:Y:S02]  /*1e840*/  IMAD.MOV.U32 R58, RZ, RZ, R241 ;  /* 0x000000ffff3a7224 */ /* 0x000fe400078e00f1 */
[----:B------:R-:W-:Y:S02]  /*1e850*/  IMAD.MOV.U32 R55, RZ, RZ, R242 ;  /* 0x000000ffff377224 */ /* 0x000fe400078e00f2 */
[----:B------:R-:W-:Y:S02]  /*1e860*/  IMAD.MOV.U32 R54, RZ, RZ, R243 ;  /* 0x000000ffff367224 */ /* 0x000fe400078e00f3 */
[----:B------:R-:W-:Y:S08]  /*1e870*/  HMMA.1688.F32.TF32 R240, R216, R24, R232 ;  /* 0x00000018d8f0723c */ /* 0x000ff000000810e8 */
[----:B------:R-:W-:Y:S08]  /*1e880*/  HMMA.1688.F32.TF32 R96, R104, R12, R96 ;  /* 0x0000000c6860723c */ /* 0x000ff00000081060 */
[----:B-1----:R-:W-:Y:S08]  /*1e890*/  HMMA.1688.F32.TF32 R88, R100, R60, R88 ;  /* 0x0000003c6458723c */ /* 0x002ff00000081058 */
[----:B------:R-:W-:-:S02]  /*1e8a0*/  IMAD.MOV.U32 R232, RZ, RZ, R240 ;  /* 0x000000ffffe87224 */ /* 0x000fc400078e00f0 */
[----:B------:R-:W-:Y:S02]  /*1e8b0*/  IMAD.MOV.U32 R10, RZ, RZ, R241 ;  /* 0x000000ffff0a7224 */ /* 0x000fe400078e00f1 */
[----:B------:R-:W-:Y:S02]  /*1e8c0*/  IMAD.MOV.U32 R7, RZ, RZ, R242 ;  /* 0x000000ffff077224 */ /* 0x000fe400078e00f2 */
[----:B------:R-:W-:Y:S02]  /*1e8d0*/  IMAD.MOV.U32 R6, RZ, RZ, R243 ;  /* 0x000000ffff067224 */ /* 0x000fe400078e00f3 */
[C---:B------:R-:W-:Y:S08]  /*1e8e0*/  HMMA.1688.F32.TF32 R240, R100.reuse, R64, R92 ;  /* 0x0000004064f0723c */ /* 0x040ff0000008105c */
[C---:B------:R-:W-:Y:S08]  /*1e8f0*/  HMMA.1688.F32.TF32 R84, R100.reuse, R8, R84 ;  /* 0x000000086454723c */ /* 0x040ff00000081054 */
[----:B------:R-:W-:Y:S08]  /*1e900*/  HMMA.1688.F32.TF32 R80, R100, R4, R80 ;  /* 0x000000046450723c */ /* 0x000ff00000081050 */
[C---:B----4-:R-:W-:Y:S08]  /*1e910*/  HMMA.1688.F32.TF32 R168, R104.reuse, R64, R168 ;  /* 0x0000004068a8723c */ /* 0x050ff000000810a8 */
        /* <DEDUP_REMOVED lines=16> */
[C---:B--2---:R-:W-:Y:S01]  /*1ea20*/  HMMA.1688.F32.TF32 R116, R104.reuse, R24, R116 ;  /* 0x000000186874723c */ /* 0x044fe20000081074 */
[----:B------:R-:W-:Y:S04]  /*1ea30*/  STL.64 [R1+0x128], R158 ;  /* 0x0001289e01007387 */ /* 0x000fe80000100a00 */
[----:B------:R-:W-:Y:S03]  /*1ea40*/  STL.64 [R1+0x110], R152 ;  /* 0x0001109801007387 */ /* 0x000fe60000100a00 */
[C---:B---3--:R-:W-:Y:S01]  /*1ea50*/  HMMA.1688.F32.TF32 R112, R104.reuse, R20, R112 ;  /* 0x000000146870723c */ /* 0x048fe20000081070 */
[----:B------:R-:W-:Y:S04]  /*1ea60*/  STL.64 [R1+0x118], R154 ;  /* 0x0001189a01007387 */ /* 0x000fe80000100a00 */
[----:B------:R-:W-:Y:S03]  /*1ea70*/  STL.64 [R1+0x100], R148 ;  /* 0x0001009401007387 */ /* 0x000fe60000100a00 */
[----:B------:R-:W-:Y:S01]  /*1ea80*/  HMMA.1688.F32.TF32 R108, R104, R16, R108 ;  /* 0x00000010686c723c */ /* 0x000fe2000008106c */
        /* <DEDUP_REMOVED lines=21> */
[----:B------:R-:W-:Y:S04]  /*1ebe0*/  STL.64 [R1+0x1ec0], R242 ;  /* 0x001ec0f201007387 */ /* 0x000fe80000100a00 */
[----:B------:R-:W-:Y:S04]  /*1ebf0*/  STL.64 [R1+0x40], R96 ;  /* 0x0000406001007387 */ /* 0x000fe80000100a00 */
[----:B------:R-:W-:Y:S04]  /*1ec00*/  STL.64 [R1+0x48], R98 ;  /* 0x0000486201007387 */ /* 0x000fe80000100a00 */
[----:B------:R-:W-:Y:S04]  /*1ec10*/  STL.64 [R1+0x1eb8], R240 ;  /* 0x001eb8f001007387 */ /* 0x000fe80000100a00 */
[----:B------:R-:W-:Y:S04]  /*1ec20*/  STL.64 [R1+0x30], R88 ;  /* 0x0000305801007387 */ /* 0x000fe80000100a00 */
[----:B------:R-:W-:Y:S04]  /*1ec30*/  STL.64 [R1+0x38], R90 ;  /* 0x0000385a01007387 */ /* 0x000fe80000100a00 */
[----:B-1----:R-:W3:Y:S04]  /*1ec40*/  LDL.LU.64 R108, [R1+0x4c0] ;  /* 0x0004c000016c7983 */ /* 0x002ee80000300a00 */
[----:B------:R1:W-:Y:S04]  /*1ec50*/  STL.64 [R1+0x20], R84 ;  /* 0x0000205401007387 */ /* 0x0003e80000100a00 */
[----:B------:R4:W-:Y:S04]  /*1ec60*/  STL.64 [R1+0x28], R86 ;  /* 0x0000285601007387 */ /* 0x0009e80000100a00 */
[----:B--2---:R-:W3:Y:S04]  /*1ec70*/  LDL.LU.64 R110, [R1+0x4c8] ;  /* 0x0004c800016e7983 */ /* 0x004ee80000300a00 */
[----:B------:R-:W-:Y:S04]  /*1ec80*/  STL.64 [R1+0x10], R80 ;  /* 0x0000105001007387 */ /* 0x000fe80000100a00 */
[----:B------:R3:W-:Y:S04]  /*1ec90*/  STL.64 [R1+0x18], R82 ;  /* 0x0000185201007387 */ /* 0x0007e80000100a00 */
[----:B-1----:R-:W2:Y:S04]  /*1eca0*/  LDL.LU.64 R84, [R1+0x4a0] ;  /* 0x0004a00001547983 */ /* 0x002ea80000300a00 */
[----:B----4-:R-:W2:Y:S04]  /*1ecb0*/  LDL.LU.64 R86, [R1+0x4a8] ;  /* 0x0004a80001567983 */ /* 0x010ea80000300a00 */
[----:B------:R-:W4:Y:S04]  /*1ecc0*/  LDL.LU.64 R88, [R1+0x770] ;  /* 0x0007700001587983 */ /* 0x000f280000300a00 */
[----:B------:R-:W4:Y:S04]  /*1ecd0*/  LDL.LU.64 R90, [R1+0x778] ;  /* 0x00077800015a7983 */ /* 0x000f280000300a00 */
[----:B------:R-:W4:Y:S04]  /*1ece0*/  LDL.LU.64 R92, [R1+0x760] ;  /* 0x00076000015c7983 */ /* 0x000f280000300a00 */
[----:B------:R-:W4:Y:S04]  /*1ecf0*/  LDL.LU.64 R94, [R1+0x768] ;  /* 0x00076800015e7983 */ /* 0x000f280000300a00 */
[----:B------:R-:W4:Y:S04]  /*1ed00*/  LDL.LU.64 R96, [R1+0x750] ;  /* 0x0007500001607983 */ /* 0x000f280000300a00 */
[----:B------:R-:W4:Y:S04]  /*1ed10*/  LDL.LU.64 R98, [R1+0x758] ;  /* 0x0007580001627983 */ /* 0x000f280000300a00 */
[----:B------:R-:W4:Y:S04]  /*1ed20*/  LDL.LU.64 R104, [R1+0x520] ;  /* 0x0005200001687983 */ /* 0x000f280000300a00 */
[----:B------:R-:W4:Y:S01]  /*1ed30*/  LDL.LU.64 R106, [R1+0x528] ;  /* 0x00052800016a7983 */ /* 0x000f220000300a00 */
[C---:B------:R-:W-:Y:S03]  /*1ed40*/  HMMA.1688.F32.TF32 R76, R100.reuse, R56, R76 ;  /* 0x00000038644c723c */ /* 0x040fe6000008104c */
[----:B------:R-:W-:Y:S04]  /*1ed50*/  LDS R164, [R2+0x20180] ;  /* 0x0201800002a47984 */ /* 0x000fe80000000800 */
[----:B------:R-:W-:Y:S01]  /*1ed60*/  LDS R166, [R2+0x20980] ;  /* 0x0209800002a67984 */ /* 0x000fe20000000800 */
[C---:B------:R-:W-:Y:S03]  /*1ed70*/  HMMA.1688.F32.TF32 R248, R100.reuse, R52, R248 ;  /* 0x0000003464f8723c */ /* 0x040fe600000810f8 */
[----:B------:R-:W-:Y:S04]  /*1ed80*/  LDS R165, [R3+0x20180] ;  /* 0x0201800003a57984 */ /* 0x000fe80000000800 */
[----:B------:R-:W1:Y:S01]  /*1ed90*/  LDS R167, [R3+0x20980] ;  /* 0x0209800003a77984 */ /* 0x000e620000000800 */
[C---:B------:R-:W-:Y:S08]  /*1eda0*/  HMMA.1688.F32.TF32 R244, R100.reuse, R48, R244 ;  /* 0x0000003064f4723c */ /* 0x040ff000000810f4 */
[----:B------:R-:W-:Y:S01]  /*1edb0*/  HMMA.1688.F32.TF32 R68, R100, R44, R68 ;  /* 0x0000002c6444723c */ /* 0x000fe20000081044 */
[----:B------:R-:W-:-:S02]  /*1edc0*/  IMAD.MOV.U32 R243, RZ, RZ, R76 ;  /* 0x000000fffff37224 */ /* 0x000fc400078e004c */
[----:B------:R-:W-:Y:S02]  /*1edd0*/  IMAD.MOV.U32 R242, RZ, RZ, R77 ;  /* 0x000000fffff27224 */ /* 0x000fe400078e004d */
[----:B------:R-:W-:Y:S02]  /*1ede0*/  IMAD.MOV.U32 R241, RZ, RZ, R78 ;  /* 0x000000fffff17224 */ /* 0x000fe400078e004e */
[----:B------:R-:W-:Y:S01]  /*1edf0*/  IMAD.MOV.U32 R240, RZ, RZ, R79 ;  /* 0x000000fffff07224 */ /* 0x000fe200078e004f */
[C---:B------:R-:W-:Y:S08]  /*1ee00*/  HMMA.1688.F32.TF32 R72, R100.reuse, R40, R72 ;  /* 0x000000286448723c */ /* 0x040ff00000081048 */
        /* <DEDUP_REMOVED lines=10> */
[----:B------:R-:W-:Y:S04]  /*1eeb0*/  STL.64 [R1+0x1ea8], R72 ;  /* 0x001ea84801007387 */ /* 0x000fe80000100a00 */
[----:B------:R-:W-:Y:S04]  /*1eec0*/  STL.64 [R1+0x1ed0], R78 ;  /* 0x001ed04e01007387 */ /* 0x000fe80000100a00 */
[----:B------:R-:W-:Y:S01]  /*1eed0*/  STL.64 [R1+0x1ec8], R76 ;  /* 0x001ec84c01007387 */ /* 0x000fe20000100a00 */
[----:B------:R-:W-:Y:S03]  /*1eee0*/  HMMA.1688.F32.TF32 R236, R216, R20, R236 ;  /* 0x00000014d8ec723c */ /* 0x000fe600000810ec */
[----:B------:R-:W-:Y:S04]  /*1eef0*/  LDS R228, [R252+0x20180] ;  /* 0x02018000fce47984 */ /* 0x000fe80000000800 */
[----:B------:R-:W-:Y:S04]  /*1ef00*/  LDS R230, [R252+0x20980] ;  /* 0x02098000fce67984 */ /* 0x000fe80000000800 */
[----:B------:R-:W-:Y:S04]  /*1ef10*/  LDS R229, [R0+0x20180] ;  /* 0x0201800000e57984 */ /* 0x000fe80000000800 */
[----:B------:R-:W1:Y:S01]  /*1ef20*/  LDS R231, [R0+0x20980] ;  /* 0x0209800000e77984 */ /* 0x000e620000000800 */
[C---:B---3--:R-:W-:Y:S08]  /*1ef30*/  HMMA.1688.F32.TF32 R80, R100.reuse, R32, R108 ;  /* 0x000000206450723c */ /* 0x048ff0000008106c */
[C---:B--2---:R-:W-:Y:S11]  /*1ef40*/  HMMA.1688.F32.TF32 R84, R100.reuse, R28, R84 ;  /* 0x0000001c6454723c */ /* 0x044ff60000081054 */
[----:B------:R-:W-:Y:S04]  /*1ef50*/  @!UPT UIADD3 URZ, URZ, URZ, URZ ;  /* 0x0000003f3f3ff290 */ /* 0x000fe8000fffe03f */
[----:B------:R-:W-:Y:S04]  /*1ef60*/  STL.64 [R1+0x1ee0], R82 ;  /* 0x001ee05201007387 */ /* 0x000fe80000100a00 */
[----:B------:R-:W-:Y:S04]  /*1ef70*/  STL.64 [R1+0x1ed8], R80 ;  /* 0x001ed85001007387 */ /* 0x000fe80000100a00 */
[----:B------:R-:W-:Y:S04]  /*1ef80*/  STL.64 [R1+0x1ef0], R86 ;  /* 0x001ef05601007387 */ /* 0x000fe80000100a00 */
[----:B------:R-:W-:Y:S04]  /*1ef90*/  STL.64 [R1+0x1ee8], R84 ;  /* 0x001ee85401007387 */ /* 0x000fe80000100a00 */
[----:B-1----:R-:W2:Y:S04]  /*1efa0*/  LDL.LU.64 R68, [R1+0x740] ;  /* 0x0007400001447983 */ /* 0x002ea80000300a00 */
[----:B------:R-:W2:Y:S01]  /*1efb0*/  LDL.LU.64 R70, [R1+0x748] ;  /* 0x0007480001467983 */ /* 0x000ea20000300a00 */
[C---:B----4-:R-:W-:Y:S08]  /*1efc0*/  HMMA.1688.F32.TF32 R88, R100.reuse, R24, R88 ;  /* 0x000000186458723c */ /* 0x050ff00000081058 */
[C---:B------:R-:W-:Y:S08]  /*1efd0*/  HMMA.1688.F32.TF32 R92, R100.reuse, R20, R92 ;  /* 0x00000014645c723c */ /* 0x040ff0000008105c */
[C---:B------:R-:W-:Y:S07]  /*1efe0*/  HMMA.1688.F32.TF32 R96, R100.reuse, R16, R96 ;  /* 0x000000106460723c */ /* 0x040fee0000081060 */
[----:B------:R-:W-:Y:S01]  /*1eff0*/  STL.64 [R1+0x1f00], R90 ;  /* 0x001f005a01007387 */ /* 0x000fe20000100a00 */
[----:B------:R-:W-:Y:S03]  /*1f000*/  HMMA.1688.F32.TF32 R100, R100, R12, R104 ;  /* 0x0000000c6464723c */ /* 0x000fe60000081068 */
[----:B------:R-:W-:Y:S04]  /*1f010*/  STL.64 [R1+0x1ef8], R88 ;  /* 0x001ef85801007387 */ /* 0x000fe80000100a00 */
[----:B------:R-:W-:Y:S04]  /*1f020*/  STL.64 [R1+0x1f10], R94 ;  /* 0x001f105e01007387 */ /* 0x000fe80000100a00 */
[----:B------:R-:W-:Y:S04]  /*1f030*/  STL.64 [R1+0x1f08], R92 ;  /* 0x001f085c01007387 */ /* 0x000fe80000100a00 */
[----:B------:R-:W3:Y:S04]  /*1f040*/  LDL.LU.64 R108, [R1+0x730] ;  /* 0x00073000016c7983 */ /* 0x000ee80000300a00 */
[----:B------:R-:W3:Y:S04]  /*1f050*/  LDL.LU.64 R110, [R1+0x738] ;  /* 0x00073800016e7983 */ /* 0x000ee80000300a00 */
[----:B------:R-:W-:Y:S04]  /*1f060*/  STL.64 [R1+0x1f20], R98 ;  /* 0x001f206201007387 */ /* 0x000fe80000100a00 */
[----:B------:R1:W-:Y:S04]  /*1f070*/  STL.64 [R1+0x1f18], R96 ;  /* 0x001f186001007387 */ /* 0x0003e80000100a00 */
[----:B------:R-:W4:Y:S04]  /*1f080*/  LDL.LU.64 R112, [R1+0x720] ;  /* 0x0007200001707983 */ /* 0x000f280000300a00 */
[----:B------:R-:W4:Y:S04]  /*1f090*/  LDL.LU.64 R114, [R1+0x728] ;  /* 0x0007280001727983 */ /* 0x000f280000300a00 */
[----:B------:R-:W4:Y:S04]  /*1f0a0*/  LDL.LU.64 R116, [R1+0x710] ;  /* 0x0007100001747983 */ /* 0x000f280000300a00 */
[----:B------:R-:W4:Y:S04]  /*1f0b0*/  LDL.LU.64 R118, [R1+0x718] ;  /* 0x0007180001767983 */ /* 0x000f280000300a00 */
[----:B-1----:R-:W4:Y:S04]  /*1f0c0*/  LDL.LU.64 R96, [R1+0x700] ;  /* 0x0007000001607983 */ /* 0x002f280000300a00 */
        /* <DEDUP_REMOVED lines=9> */
[----:B------:R-:W-:Y:S04]  /*1f160*/  STL.64 [R1+0x1f30], R102 ;  /* 0x001f306601007387 */ /* 0x000fe80000100a00 */
[----:B------:R-:W-:Y:S04]  /*1f170*/  STL.64 [R1+0x1f28], R100 ;  /* 0x001f286401007387 */ /* 0x000fe80000100a00 */
[----:B------:R-:W4:Y:S04]  /*1f180*/  LDL.LU.64 R76, [R1+0x6b0] ;  /* 0x0006b000014c7983 */ /* 0x000f280000300a00 */
[----:B------:R-:W4:Y:S04]  /*1f190*/  LDL.LU.64 R78, [R1+0x6b8] ;  /* 0x0006b800014e7983 */ /* 0x000f280000300a00 */
[----:B------:R-:W4:Y:S04]  /*1f1a0*/  LDL.LU.64 R72, [R1+0x6a0] ;  /* 0x0006a00001487983 */ /* 0x000f280000300a00 */
[----:B------:R-:W4:Y:S01]  /*1f1b0*/  LDL.LU.64 R74, [R1+0x6a8] ;  /* 0x0006a800014a7983 */ /* 0x000f220000300a00 */
[C---:B--2---:R-:W-:Y:S03]  /*1f1c0*/  HMMA.1688.F32.TF32 R104, R164.reuse, R64, R68 ;  /* 0x00000040a468723c */ /* 0x044fe60000081044 */
[----:B------:R-:W2:Y:S04]  /*1f1d0*/  LDL.LU.64 R68, [R1+0x690] ;  /* 0x0006900001447983 */ /* 0x000ea80000300a00 */
[----:B------:R-:W2:Y:S11]  /*1f1e0*/  LDL.LU.64 R70, [R1+0x698] ;  /* 0x0006980001467983 */ /* 0x000eb60000300a00 */
[----:B------:R-:W-:Y:S05]  /*1f1f0*/  @!UPT UIADD3 URZ, URZ, URZ, URZ ;  /* 0x0000003f3f3ff290 */ /* 0x000fea000fffe03f */
[----:B------:R-:W-:Y:S01]  /*1f200*/  STL.64 [R1+0x1f40], R106 ;  /* 0x001f406a01007387 */ /* 0x000fe20000100a00 */
[C---:B---3--:R-:W-:Y:S08]  /*1f210*/  HMMA.1688.F32.TF32 R108, R164.reuse, R60, R108 ;  /* 0x0000003ca46c723c */ /* 0x048ff0000008106c */
[C---:B----4-:R-:W-:Y:S08]  /*1f220*/  HMMA.1688.F32.TF32 R112, R164.reuse, R8, R112 ;  /* 0x00000008a470723c */ /* 0x050ff00000081070 */
[C---:B------:R-:W-:Y:S08]  /*1f230*/  HMMA.1688.F32.TF32 R116, R164.reuse, R4, R116 ;  /* 0x00000004a474723c */ /* 0x040ff00000081074 */
[C---:B------:R-:W-:Y:S08]  /*1f240*/  HMMA.1688.F32.TF32 R120, R164.reuse, R56, R96 ;  /* 0x00000038a478723c */ /* 0x040ff00000081060 */
[C---:B------:R-:W-:Y:S08]  /*1f250*/  HMMA.1688.F32.TF32 R124, R164.reuse, R52, R92 ;  /* 0x00000034a47c723c */ /* 0x040ff0000008105c */
[C---:B------:R-:W-:Y:S08]  /*1f260*/  HMMA.1688.F32.TF32 R128, R164.reuse, R48, R88 ;  /* 0x00000030a480723c */ /* 0x040ff00000081058 */
[C---:B------:R-:W-:Y:S08]  /*1f270*/  HMMA.1688.F32.TF32 R132, R164.reuse, R44, R84 ;  /* 0x0000002ca484723c */ /* 0x040ff00000081054 */
[C---:B------:R-:W-:Y:S01]  /*1f280*/  HMMA.1688.F32.TF32 R136, R164.reuse, R40, R80 ;  /* 0x00000028a488723c */ /* 0x040fe20000081050 */
[----:B------:R-:W-:Y:S04]  /*1f290*/  STL.64 [R1+0x1f38], R104 ;  /* 0x001f386801007387 */ /* 0x000fe80000100a00 */
[----:B------:R-:W-:Y:S03]  /*1f2a0*/  STL.64 [R1+0x1f50], R110 ;  /* 0x001f506e01007387 */ /* 0x000fe60000100a00 */
[C---:B------:R-:W-:Y:S01]  /*1f2b0*/  HMMA.1688.F32.TF32 R140, R164.reuse, R36, R76 ;  /* 0x00000024a48c723c */ /* 0x040fe2000008104c */
[----:B------:R-:W-:Y:S07]  /*1f2c0*/  STL.64 [R1+0x1f48], R108 ;  /* 0x001f486c01007387 */ /* 0x000fee0000100a00 */
        /* <DEDUP_REMOVED lines=18> */
[----:B------:R-:W-:Y:S04]  /*1f3f0*/  STL.64 [R1+0x1fe8], R144 ;  /* 0x001fe89001007387 */ /* 0x000fe80000100a00 */
[----:B-1----:R-:W3:Y:S04]  /*1f400*/  LDL.LU.64 R136, [R1+0x680] ;  /* 0x0006800001887983 */ /* 0x002ee80000300a00 */
[----:B------:R-:W3:Y:S04]  /*1f410*/  LDL.LU.64 R138, [R1+0x688] ;  /* 0x00068800018a7983 */ /* 0x000ee80000300a00 */
        /* <DEDUP_REMOVED lines=28> */
[----:B--2---:R-:W-:Y:S03]  /*1f5e0*/  HMMA.1688.F32.TF32 R148, R164, R28, R68 ;  /* 0x0000001ca494723c */ /* 0x004fe60000081044 */
[----:B------:R-:W2:Y:S04]  /*1f5f0*/  LDL.LU.64 R76, [R1+0x3b0] ;  /* 0x0003b000014c7983 */ /* 0x000ea80000300a00 */
[----:B------:R-:W2:Y:S04]  /*1f600*/  LDL.LU.64 R78, [R1+0x3b8] ;  /* 0x0003b800014e7983 */ /* 0x000ea80000300a00 */
[----:B------:R-:W2:Y:S04]  /*1f610*/  LDL.LU.64 R72, [R1+0x3a0] ;  /* 0x0003a00001487983 */ /* 0x000ea80000300a00 */
[----:B------:R-:W2:Y:S04]  /*1f620*/  LDL.LU.64 R74, [R1+0x3a8] ;  /* 0x0003a800014a7983 */ /* 0x000ea80000300a00 */
[----:B------:R-:W2:Y:S04]  /*1f630*/  LDL.LU.64 R68, [R1+0x260] ;  /* 0x0002600001447983 */ /* 0x000ea80000300a00 */
[----:B------:R-:W2:Y:S01]  /*1f640*/  LDL.LU.64 R70, [R1+0x268] ;  /* 0x0002680001467983 */ /* 0x000ea20000300a00 */
[----:B------:R-:W-:-:S03]  /*1f650*/  IMAD.MOV.U32 R66, RZ, RZ, R236 ;  /* 0x000000ffff427224 */ /* 0x000fc600078e00ec */
[----:B------:R-:W-:Y:S01]  /*1f660*/  STL.64 [R1+0x2000], R150 ;  /* 0x0020009601007387 */ /* 0x000fe20000100a00 */
[----:B------:R-:W-:-:S03]  /*1f670*/  IMAD.MOV.U32 R235, RZ, RZ, R237 ;  /* 0x000000ffffeb7224 */ /* 0x000fc600078e00ed */
[----:B------:R-:W-:Y:S01]  /*1f680*/  STL.64 [R1+0x1ff8], R148 ;  /* 0x001ff89401007387 */ /* 0x000fe20000100a00 */
[----:B------:R-:W-:Y:S02]  /*1f690*/  IMAD.MOV.U32 R234, RZ, RZ, R238 ;  /* 0x000000ffffea7224 */ /* 0x000fe400078e00ee */
[----:B------:R-:W-:Y:S01]  /*1f6a0*/  IMAD.MOV.U32 R233, RZ, RZ, R239 ;  /* 0x000000ffffe97224 */ /* 0x000fe200078e00ef */
[----:B------:R-:W-:Y:S01]  /*1f6b0*/  LDS R236, [R2+0x21000] ;  /* 0x0210000002ec7984 */ /* 0x000fe20000000800 */
[----:B------:R-:W-:Y:S02]  /*1f6c0*/  IMAD.MOV.U32 R240, RZ, RZ, R66 ;  /* 0x000000fffff07224 */ /* 0x000fe400078e0042 */
[----:B------:R-:W-:Y:S01]  /*1f6d0*/  IMAD.MOV.U32 R241, RZ, RZ, R235 ;  /* 0x000000fffff17224 */ /* 0x000fe200078e00eb */
[----:B------:R-:W-:Y:S01]  /*1f6e0*/  LDS R238, [R2+0x21800] ;  /* 0x0218000002ee7984 */ /* 0x000fe20000000800 */
[----:B------:R-:W-:Y:S02]  /*1f6f0*/  IMAD.MOV.U32 R242, RZ, RZ, R234 ;  /* 0x000000fffff27224 */ /* 0x000fe400078e00ea */
[----:B------:R-:W-:Y:S01]  /*1f700*/  IMAD.MOV.U32 R243, RZ, RZ, R233 ;  /* 0x000000fffff37224 */ /* 0x000fe200078e00e9 */
[----:B------:R-:W-:Y:S01]  /*1f710*/  LDS R237, [R3+0x21000] ;  /* 0x0210000003ed7984 */ /* 0x000fe20000000800 */
[----:B------:R-:W-:-:S02]  /*1f720*/  IMAD.MOV.U32 R248, RZ, RZ, R232 ;  /* 0x000000fffff87224 */ /* 0x000fc400078e00e8 */
[----:B------:R-:W-:Y:S01]  /*1f730*/  IMAD.MOV.U32 R249, RZ, RZ, R10 ;  /* 0x000000fffff97224 */ /* 0x000fe200078e000a */
[----:B------:R-:W1:Y:S01]  /*1f740*/  LDS R239, [R3+0x21800] ;  /* 0x0218000003ef7984 */ /* 0x000e620000000800 */
[----:B------:R-:W-:Y:S02]  /*1f750*/  IMAD.MOV.U32 R250, RZ, RZ, R7 ;  /* 0x000000fffffa7224 */ /* 0x000fe400078e0007 */
[----:B------:R-:W-:Y:S02]  /*1f760*/  IMAD.MOV.U32 R251, RZ, RZ, R6 ;  /* 0x000000fffffb7224 */ /* 0x000fe400078e0006 */
[----:B------:R-:W-:Y:S02]  /*1f770*/  IMAD.MOV.U32 R244, RZ, RZ, R59 ;  /* 0x000000fffff47224 */ /* 0x000fe400078e003b */
[----:B------:R-:W-:Y:S02]  /*1f780*/  IMAD.MOV.U32 R245, RZ, RZ, R58 ;  /* 0x000000fffff57224 */ /* 0x000fe400078e003a */
[----:B------:R-:W-:-:S02]  /*1f790*/  IMAD.MOV.U32 R246, RZ, RZ, R55 ;  /* 0x000000fffff67224 */ /* 0x000fc400078e0037 */
[----:B------:R-:W-:Y:S02]  /*1f7a0*/  IMAD.MOV.U32 R247, RZ, RZ, R54 ;  /* 0x000000fffff77224 */ /* 0x000fe400078e0036 */
[----:B------:R-:W-:Y:S02]  /*1f7b0*/  IMAD.MOV.U32 R19, RZ, RZ, R213 ;  /* 0x000000ffff137224 */ /* 0x000fe400078e00d5 */
[----:B------:R-:W-:Y:S02]  /*1f7c0*/  IMAD.MOV.U32 R18, RZ, RZ, R214 ;  /* 0x000000ffff127224 */ /* 0x000fe400078e00d6 */
[----:B------:R-:W-:Y:S01]  /*1f7d0*/  IMAD.MOV.U32 R15, RZ, RZ, R215 ;  /* 0x000000ffff0f7224 */ /* 0x000fe200078e00d7 */
[C---:B---3--:R-:W-:Y:S08]  /*1f7e0*/  HMMA.1688.F32.TF32 R152, R164.reuse, R24, R136 ;  /* 0x00000018a498723c */ /* 0x048ff00000081088 */
[C---:B----4-:R-:W-:Y:S08]  /*1f7f0*/  HMMA.1688.F32.TF32 R156, R164.reuse, R20, R132 ;  /* 0x00000014a49c723c */ /* 0x050ff00000081084 */
[----:B------:R-:W-:Y:S07]  /*1f800*/  HMMA.1688.F32.TF32 R160, R164, R16, R128 ;  /* 0x00000010a4a0723c */ /* 0x000fee0000081080 */
[----:B------:R-:W-:Y:S04]  /*1f810*/  STL.64 [R1+0x2010], R154 ;  /* 0x0020109a01007387 */ /* 0x000fe80000100a00 */
[----:B------:R-:W-:Y:S04]  /*1f820*/  STL.64 [R1+0x2008], R152 ;  /* 0x0020089801007387 */ /* 0x000fe80000100a00 */
[----:B------:R-:W-:Y:S04]  /*1f830*/  STL.64 [R1+0x2020], R158 ;  /* 0x0020209e01007387 */ /* 0x000fe80000100a00 */
[----:B------:R-:W-:Y:S04]  /*1f840*/  STL.64 [R1+0x2018], R156 ;  /* 0x0020189c01007387 */ /* 0x000fe80000100a00 */
[----:B------:R-:W-:Y:S04]  /*1f850*/  STL.64 [R1+0x2030], R162 ;  /* 0x002030a201007387 */ /* 0x000fe80000100a00 */
[----:B------:R-:W-:Y:S04]  /*1f860*/  STL.64 [R1+0x2028], R160 ;  /* 0x002028a001007387 */ /* 0x000fe80000100a00 */
[----:B------:R-:W3:Y:S04]  /*1f870*/  LDL.LU R66, [R1+0x2124] ;  /* 0x0021240001427983 */ /* 0x000ee80000300800 */
[----:B------:R-:W4:Y:S04]  /*1f880*/  LDL.LU R235, [R1+0x2120] ;  /* 0x0021200001eb7983 */ /* 0x000f280000300800 */
[----:B------:R-:W3:Y:S04]  /*1f890*/  LDL.LU R234, [R1+0x211c] ;  /* 0x00211c0001ea7983 */ /* 0x000ee80000300800 */
[----:B------:R-:W3:Y:S04]  /*1f8a0*/  LDL.LU R233, [R1+0x2118] ;  /* 0x0021180001e97983 */ /* 0x000ee80000300800 */
[----:B------:R-:W3:Y:S04]  /*1f8b0*/  LDL.LU R232, [R1+0x2114] ;  /* 0x0021140001e87983 */ /* 0x000ee80000300800 */
[----:B------:R-:W3:Y:S04]  /*1f8c0*/  LDL.LU R10, [R1+0x2110] ;  /* 0x00211000010a7983 */ /* 0x000ee80000300800 */
[----:B------:R-:W3:Y:S04]  /*1f8d0*/  LDL.LU R7, [R1+0x210c] ;  /* 0x00210c0001077983 */ /* 0x000ee80000300800 */
[----:B------:R-:W3:Y:S04]  /*1f8e0*/  LDL.LU R6, [R1+0x2108] ;  /* 0x0021080001067983 */ /* 0x000ee80000300800 */
[----:B------:R-:W3:Y:S04]  /*1f8f0*/  LDL.LU R59, [R1+0x2104] ;  /* 0x00210400013b7983 */ /* 0x000ee80000300800 */
[----:B------:R-:W4:Y:S04]  /*1f900*/  LDL.LU R58, [R1+0x2100] ;  /* 0x00210000013a7983 */ /* 0x000f280000300800 */
[----:B------:R-:W4:Y:S04]  /*1f910*/  LDL.LU R55, [R1+0x20fc] ;  /* 0x0020fc0001377983 */ /* 0x000f280000300800 */
[----:B------:R-:W4:Y:S01]  /*1f920*/  LDL.LU R54, [R1+0x20f8] ;  /* 0x0020f80001367983 */ /* 0x000f220000300800 */
[----:B--2---:R-:W-:Y:S07]  /*1f930*/  HMMA.1688.F32.TF32 R212, R228, R28, R76 ;  /* 0x0000001ce4d4723c */ /* 0x004fee000008104c */
[----:B------:R-:W-:-:S02]  /*1f940*/  IMAD.MOV.U32 R76, RZ, RZ, R43 ;  /* 0x000000ffff4c7224 */ /* 0x000fc400078e002b */
[----:B------:R-:W-:Y:S01]  /*1f950*/  IMAD.MOV.U32 R77, RZ, RZ, R42 ;  /* 0x000000ffff4d7224 */ /* 0x000fe200078e002a */
[----:B------:R-:W-:Y:S01]  /*1f960*/  HMMA.1688.F32.TF32 R224, R228, R16, R68 ;  /* 0x00000010e4e0723c */ /* 0x000fe20000081044 */
[----:B------:R-:W-:-:S06]  /*1f970*/  IMAD.MOV.U32 R78, RZ, RZ, R39 ;  /* 0x000000ffff4e7224 */ /* 0x000fcc00078e0027 */
[----:B------:R-:W-:Y:S02]  /*1f980*/  IMAD.MOV.U32 R68, RZ, RZ, R51 ;  /* 0x000000ffff447224 */ /* 0x000fe400078e0033 */
[----:B------:R-:W2:Y:S01]  /*1f990*/  LDL.LU R51, [R1+0x20f4] ;  /* 0x0020f40001337983 */ /* 0x000ea20000300800 */
[----:B------:R-:W-:Y:S02]  /*1f9a0*/  IMAD.MOV.U32 R69, RZ, RZ, R50 ;  /* 0x000000ffff457224 */ /* 0x000fe400078e0032 */
[----:B------:R-:W-:Y:S01]  /*1f9b0*/  IMAD.MOV.U32 R70, RZ, RZ, R47 ;  /* 0x000000ffff467224 */ /* 0x000fe200078e002f */
[----:B------:R-:W2:Y:S01]  /*1f9c0*/  LDL.LU R50, [R1+0x20f0] ;  /* 0x0020f00001327983 */ /* 0x000ea20000300800 */
[----:B------:R-:W-:-:S03]  /*1f9d0*/  IMAD.MOV.U32 R71, RZ, RZ, R46 ;  /* 0x000000ffff477224 */ /* 0x000fc600078e002e */
[----:B------:R-:W2:Y:S01]  /*1f9e0*/  LDL.LU R47, [R1+0x20ec] ;  /* 0x0020ec00012f7983 */ /* 0x000ea20000300800 */
[----:B------:R-:W-:-:S03]  /*1f9f0*/  IMAD.MOV.U32 R79, RZ, RZ, R38 ;  /* 0x000000ffff4f7224 */ /* 0x000fc600078e0026 */
[----:B------:R-:W2:Y:S04]  /*1fa00*/  LDL.LU R46, [R1+0x20e8] ;  /* 0x0020e800012e7983 */ /* 0x000ea80000300800 */
[----:B------:R-:W2:Y:S04]  /*1fa10*/  LDL.LU R43, [R1+0x20e4] ;  /* 0x0020e400012b7983 */ /* 0x000ea80000300800 */
[----:B------:R-:W2:Y:S04]  /*1fa20*/  LDL.LU R42, [R1+0x20e0] ;  /* 0x0020e000012a7983 */ /* 0x000ea80000300800 */
[----:B------:R-:W2:Y:S04]  /*1fa30*/  LDL.LU R39, [R1+0x20dc] ;  /* 0x0020dc0001277983 */ /* 0x000ea80000300800 */
[----:B------:R-:W2:Y:S01]  /*1fa40*/  LDL.LU R38, [R1+0x20d8] ;  /* 0x0020d80001267983 */ /* 0x000ea20000300800 */
[----:B------:R-:W-:-:S02]  /*1fa50*/  IMAD.MOV.U32 R14, RZ, RZ, R211 ;  /* 0x000000ffff0e7224 */ /* 0x000fc400078e00d3 */
[----:B------:R-:W-:Y:S07]  /*1fa60*/  HMMA.1688.F32.TF32 R208, R228, R32, R80 ;  /* 0x00000020e4d0723c */ /* 0x000fee0000081050 */
[----:B------:R-:W-:Y:S02]  /*1fa70*/  IMAD.MOV.U32 R80, RZ, RZ, R22 ;  /* 0x000000ffff507224 */ /* 0x000fe400078e0016 */
[----:B------:R-:W2:Y:S01]  /*1fa80*/  LDL.LU R22, [R1+0x20d4] ;  /* 0x0020d40001167983 */ /* 0x000ea20000300800 */
[----:B------:R-:W-:-:S02]  /*1fa90*/  IMAD.MOV.U32 R81, RZ, RZ, R23 ;  /* 0x000000ffff517224 */ /* 0x000fc400078e0017 */
[----:B------:R-:W-:Y:S01]  /*1faa0*/  IMAD.MOV.U32 R82, RZ, RZ, R26 ;  /* 0x000000ffff527224 */ /* 0x000fe200078e001a */
[----:B------:R-:W2:Y:S01]  /*1fab0*/  LDL.LU R23, [R1+0x20d0] ;  /* 0x0020d00001177983 */ /* 0x000ea20000300800 */
[----:B------:R-:W-:Y:S01]  /*1fac0*/  IMAD.MOV.U32 R83, RZ, RZ, R27 ;  /* 0x000000ffff537224 */ /* 0x000fe200078e001b */
[C---:B------:R-:W-:Y:S02]  /*1fad0*/  HMMA.1688.F32.TF32 R180, R228.reuse, R4, R108 ;  /* 0x00000004e4b4723c */ /* 0x040fe4000008106c */
[----:B------:R-:W2:Y:S04]  /*1fae0*/  LDL.LU R26, [R1+0x20cc] ;  /* 0x0020cc00011a7983 */ /* 0x000ea80000300800 */
[----:B------:R-:W2:Y:S02]  /*1faf0*/  LDL.LU R27, [R1+0x20c8] ;  /* 0x0020c800011b7983 */ /* 0x000ea40000300800 */
[----:B------:R-:W-:Y:S02]  /*1fb00*/  HMMA.1688.F32.TF32 R204, R228, R36, R84 ;  /* 0x00000024e4cc723c */ /* 0x000fe40000081054 */
[----:B------:R-:W2:Y:S04]  /*1fb10*/  LDL.LU R108, [R1+0x660] ;  /* 0x00066000016c7983 */ /* 0x000ea80000300800 */
[----:B------:R-:W2:Y:S01]  /*1fb20*/  LDL.LU R109, [R1+0x664] ;  /* 0x00066400016d7983 */ /* 0x000ea20000300800 */
[----:B------:R-:W-:-:S03]  /*1fb30*/  IMAD.MOV.U32 R84, RZ, RZ, R30 ;  /* 0x000000ffff547224 */ /* 0x000fc600078e001e */
[----:B------:R-:W2:Y:S01]  /*1fb40*/  LDL.LU R110, [R1+0x668] ;  /* 0x00066800016e7983 */ /* 0x000ea20000300800 */
[----:B------:R-:W-:-:S03]  /*1fb50*/  IMAD.MOV.U32 R85, RZ, RZ, R31 ;  /* 0x000000ffff557224 */ /* 0x000fc600078e001f */
[----:B------:R-:W2:Y:S01]  /*1fb60*/  LDL.LU R111, [R1+0x66c] ;  /* 0x00066c00016f7983 */ /* 0x000ea20000300800 */
[----:B------:R-:W-:Y:S01]  /*1fb70*/  IMAD.MOV.U32 R86, RZ, RZ, R34 ;  /* 0x000000ffff567224 */ /* 0x000fe200078e0022 */
[----:B------:R-:W-:Y:S02]  /*1fb80*/  HMMA.1688.F32.TF32 R184, R228, R56, R104 ;  /* 0x00000038e4b8723c */ /* 0x000fe40000081068 */
[----:B------:R-:W2:Y:S01]  /*1fb90*/  LDL.LU R30, [R1+0x20c4] ;  /* 0x0020c400011e7983 */ /* 0x000ea20000300800 */
[----:B------:R-:W-:-:S03]  /*1fba0*/  IMAD.MOV.U32 R87, RZ, RZ, R35 ;  /* 0x000000ffff577224 */ /* 0x000fc600078e0023 */
[----:B------:R-:W2:Y:S04]  /*1fbb0*/  LDL.LU R31, [R1+0x20c0] ;  /* 0x0020c000011f7983 */ /* 0x000ea80000300800 */
[----:B------:R-:W1:Y:S01]  /*1fbc0*/  LDL.LU R34, [R1+0x20bc] ;  /* 0x0020bc0001227983 */ /* 0x000e620000300800 */
[C---:B------:R-:W-:Y:S03]  /*1fbd0*/  HMMA.1688.F32.TF32 R188, R228.reuse, R52, R100 ;  /* 0x00000034e4bc723c */ /* 0x040fe60000081064 */
[----:B------:R-:W1:Y:S05]  /*1fbe0*/  LDL.LU R35, [R1+0x20b8] ;  /* 0x0020b80001237983 */ /* 0x000e6a0000300800 */
[----:B------:R-:W-:Y:S07]  /*1fbf0*/  HMMA.1688.F32.TF32 R192, R228, R48, R96 ;  /* 0x00000030e4c0723c */ /* 0x000fee0000081060 */
[----:B---3--:R-:W-:-:S02]  /*1fc00*/  IMAD.MOV.U32 R99, RZ, RZ, R59 ;  /* 0x000000ffff637224 */ /* 0x008fc400078e003b */
[----:B----4-:R-:W-:Y:S02]  /*1fc10*/  IMAD.MOV.U32 R98, RZ, RZ, R58 ;  /* 0x000000ffff627224 */ /* 0x010fe400078e003a */
[----:B------:R-:W-:Y:S02]  /*1fc20*/  IMAD.MOV.U32 R97, RZ, RZ, R55 ;  /* 0x000000ffff617224 */ /* 0x000fe400078e0037 */
[----:B------:R-:W-:Y:S02]  /*1fc30*/  IMAD.MOV.U32 R96, RZ, RZ, R54 ;  /* 0x000000ffff607224 */ /* 0x000fe400078e0036 */
[----:B--2---:R-:W-:Y:S02]  /*1fc40*/  IMAD.MOV.U32 R103, RZ, RZ, R51 ;  /* 0x000000ffff677224 */ /* 0x004fe400078e0033 */
[----:B------:R-:W-:Y:S02]  /*1fc50*/  IMAD.MOV.U32 R102, RZ, RZ, R50 ;  /* 0x000000ffff667224 */ /* 0x000fe400078e0032 */
[----:B------:R-:W-:-:S02]  /*1fc60*/  IMAD.MOV.U32 R101, RZ, RZ, R47 ;  /* 0x000000ffff657224 */ /* 0x000fc400078e002f */
[----:B------:R-:W-:Y:S02]  /*1fc70*/  IMAD.MOV.U32 R100, RZ, RZ, R46 ;  /* 0x000000ffff647224 */ /* 0x000fe400078e002e */
[----:B------:R-:W-:Y:S02]  /*1fc80*/  IMAD.MOV.U32 R107, RZ, RZ, R43 ;  /* 0x000000ffff6b7224 */ /* 0x000fe400078e002b */
[----:B------:R-:W-:Y:S02]  /*1fc90*/  IMAD.MOV.U32 R106, RZ, RZ, R42 ;  /* 0x000000ffff6a7224 */ /* 0x000fe400078e002a */
[----:B------:R-:W-:Y:S02]  /*1fca0*/  IMAD.MOV.U32 R105, RZ, RZ, R39 ;  /* 0x000000ffff697224 */ /* 0x000fe400078e0027 */
[----:B------:R-:W-:Y:S02]  /*1fcb0*/  IMAD.MOV.U32 R104, RZ, RZ, R38 ;  /* 0x000000ffff687224 */ /* 0x000fe400078e0026 */
[----:B------:R-:W2:Y:S04]  /*1fcc0*/  LDL.LU R38, [R1+0x20b4] ;  /* 0x0020b40001267983 */ /* 0x000ea80000300800 */
[----:B------:R-:W2:Y:S04]  /*1fcd0*/  LDL.LU R39, [R1+0x20b0] ;  /* 0x0020b00001277983 */ /* 0x000ea80000300800 */
[----:B------:R-:W3:Y:S04]  /*1fce0*/  LDL.LU R42, [R1+0x20ac] ;  /* 0x0020ac00012a7983 */ /* 0x000ee80000300800 */
[----:B------:R-:W3:Y:S04]  /*1fcf0*/  LDL.LU R43, [R1+0x20a8] ;  /* 0x0020a800012b7983 */ /* 0x000ee80000300800 */
[----:B------:R-:W4:Y:S04]  /*1fd00*/  LDL.LU R46, [R1+0x20a4] ;  /* 0x0020a400012e7983 */ /* 0x000f280000300800 */
[----:B------:R-:W4:Y:S04]  /*1fd10*/  LDL.LU R47, [R1+0x20a0] ;  /* 0x0020a000012f7983 */ /* 0x000f280000300800 */
[----:B------:R-:W4:Y:S04]  /*1fd20*/  LDL.LU R50, [R1+0x209c] ;  /* 0x00209c0001327983 */ /* 0x000f280000300800 */
[----:B------:R-:W4:Y:S04]  /*1fd30*/  LDL.LU R51, [R1+0x2098] ;  /* 0x0020980001337983 */ /* 0x000f280000300800 */
[----:B------:R-:W4:Y:S04]  /*1fd40*/  LDL.LU R54, [R1+0x2094] ;  /* 0x0020940001367983 */ /* 0x000f280000300800 */
[----:B------:R-:W4:Y:S04]  /*1fd50*/  LDL.LU R55, [R1+0x2090] ;  /* 0x0020900001377983 */ /* 0x000f280000300800 */
[----:B------:R-:W4:Y:S04]  /*1fd60*/  LDL.LU R58, [R1+0x208c] ;  /* 0x00208c00013a7983 */ /* 0x000f280000300800 */
[----:B------:R-:W4:Y:S01]  /*1fd70*/  LDL.LU R59, [R1+0x2088] ;  /* 0x00208800013b7983 */ /* 0x000f220000300800 */
[----:B------:R-:W-:Y:S07]  /*1fd80*/  HMMA.1688.F32.TF32 R196, R228, R44, R92 ;  /* 0x0000002ce4c4723c */ /* 0x000fee000008105c */
[----:B------:R-:W-:-:S02]  /*1fd90*/  IMAD.MOV.U32 R92, RZ, RZ, R6 ;  /* 0x000000ffff5c7224 */ /* 0x000fc400078e0006 */
[----:B------:R-:W4:Y:S01]  /*1fda0*/  LDL.LU R6, [R1+0x2084] ;  /* 0x0020840001067983 */ /* 0x000f220000300800 */
[----:B------:R-:W-:Y:S01]  /*1fdb0*/  IMAD.MOV.U32 R93, RZ, RZ, R7 ;  /* 0x000000ffff5d7224 */ /* 0x000fe200078e0007 */
[----:B------:R-:W-:Y:S01]  /*1fdc0*/  HMMA.1688.F32.TF32 R200, R228, R40, R88 ;  /* 0x00000028e4c8723c */ /* 0x000fe20000081058 */
[----:B------:R-:W-:Y:S01]  /*1fdd0*/  IMAD.MOV.U32 R94, RZ, RZ, R10 ;  /* 0x000000ffff5e7224 */ /* 0x000fe200078e000a */
[----:B------:R-:W4:Y:S01]  /*1fde0*/  LDL.LU R7, [R1+0x2080] ;  /* 0x0020800001077983 */ /* 0x000f220000300800 */
[----:B------:R-:W-:-:S03]  /*1fdf0*/  IMAD.MOV.U32 R95, RZ, RZ, R232 ;  /* 0x000000ffff5f7224 */ /* 0x000fc600078e00e8 */
[----:B------:R-:W4:Y:S01]  /*1fe00*/  LDL.LU R10, [R1+0x207c] ;  /* 0x00207c00010a7983 */ /* 0x000f220000300800 */
[----:B------:R-:W-:Y:S02]  /*1fe10*/  IMAD.MOV.U32 R88, RZ, RZ, R233 ;  /* 0x000000ffff587224 */ /* 0x000fe400078e00e9 */
[----:B------:R-:W-:Y:S01]  /*1fe20*/  IMAD.MOV.U32 R89, RZ, RZ, R234 ;  /* 0x000000ffff597224 */ /* 0x000fe200078e00ea */
[----:B------:R-:W4:Y:S01]  /*1fe30*/  LDL.LU R232, [R1+0x2078] ;  /* 0x0020780001e87983 */ /* 0x000f220000300800 */
[----:B------:R-:W-:Y:S01]  /*1fe40*/  IMAD.MOV.U32 R90, RZ, RZ, R235 ;  /* 0x000000ffff5a7224 */ /* 0x000fe200078e00eb */
[----:B------:R-:W-:Y:S02]  /*1fe50*/  HMMA.1688.F32.TF32 R216, R228, R24, R72 ;  /* 0x00000018e4d8723c */ /* 0x000fe40000081048 */
[----:B------:R-:W4:Y:S01]  /*1fe60*/  LDL.LU R233, [R1+0x2074] ;  /* 0x0020740001e97983 */ /* 0x000f220000300800 */
[----:B------:R-:W-:-:S03]  /*1fe70*/  IMAD.MOV.U32 R91, RZ, RZ, R66 ;  /* 0x000000ffff5b7224 */ /* 0x000fc600078e0042 */
[----:B------:R-:W4:Y:S01]  /*1fe80*/  LDL.LU R234, [R1+0x2070] ;  /* 0x0020700001ea7983 */ /* 0x000f220000300800 */
[----:B------:R-:W-:-:S03]  /*1fe90*/  IMAD.MOV.U32 R72, RZ, RZ, R67 ;  /* 0x000000ffff487224 */ /* 0x000fc600078e0043 */
[----:B------:R-:W4:Y:S01]  /*1fea0*/  LDL.LU R235, [R1+0x206c] ;  /* 0x00206c0001eb7983 */ /* 0x000f220000300800 */
[----:B------:R-:W-:-:S03]  /*1feb0*/  IMAD.MOV.U32 R73, RZ, RZ, R11 ;  /* 0x000000ffff497224 */ /* 0x000fc600078e000b */
[----:B------:R-:W4:Y:S04]  /*1fec0*/  LDL.LU R66, [R1+0x2068] ;  /* 0x0020680001427983 */ /* 0x000f280000300800 */
[----:B------:R-:W4:Y:S04]  /*1fed0*/  LDL.LU R67, [R1+0x2064] ;  /* 0x0020640001437983 */ /* 0x000f280000300800 */
[----:B------:R-:W4:Y:S01]  /*1fee0*/  LDL.LU R11, [R1+0x2060] ;  /* 0x00206000010b7983 */ /* 0x000f220000300800 */
[----:B------:R-:W-:Y:S02]  /*1fef0*/  IMAD.MOV.U32 R74, RZ, RZ, R62 ;  /* 0x000000ffff4a7224 */ /* 0x000fe400078e003e */
[----:B------:R-:W-:Y:S01]  /*1ff00*/  IMAD.MOV.U32 R75, RZ, RZ, R63 ;  /* 0x000000ffff4b7224 */ /* 0x000fe200078e003f */
[C---:B-1----:R-:W-:Y:S01]  /*1ff10*/  HMMA.1688.F32.TF32 R68, R236.reuse, R34, R68 ;  /* 0x00000022ec44723c */ /* 0x042fe20000081044 */
[----:B------:R-:W4:Y:S04]  /*1ff20*/  LDL.LU R62, [R1+0x205c] ;  /* 0x00205c00013e7983 */ /* 0x000f280000300800 */
[----:B------:R-:W4:Y:S03]  /*1ff30*/  LDL.LU R63, [R1+0x2058] ;  /* 0x00205800013f7983 */ /* 0x000f260000300800 */
[C---:B--2---:R-:W-:Y:S08]  /*1ff40*/  HMMA.1688.F32.TF32 R72, R236.reuse, R38, R72 ;  /* 0x00000026ec48723c */ /* 0x044ff00000081048 */
[C---:B---3--:R-:W-:Y:S08]  /*1ff50*/  HMMA.1688.F32.TF32 R76, R236.reuse, R42, R76 ;  /* 0x0000002aec4c723c */ /* 0x048ff0000008104c */
[C---:B----4-:R-:W-:Y:S08]  /*1ff60*/  HMMA.1688.F32.TF32 R80, R236.reuse, R46, R80 ;  /* 0x0000002eec50723c */ /* 0x050ff00000081050 */
[C---:B------:R-:W-:Y:S08]  /*1ff70*/  HMMA.1688.F32.TF32 R84, R236.reuse, R50, R84 ;  /* 0x00000032ec54723c */ /* 0x040ff00000081054 */
[C---:B------:R-:W-:Y:S08]  /*1ff80*/  HMMA.1688.F32.TF32 R88, R236.reuse, R54, R88 ;  /* 0x00000036ec58723c */ /* 0x040ff00000081058 */
[C---:B------:R-:W-:Y:S11]  /*1ff90*/  HMMA.1688.F32.TF32 R92, R236.reuse, R58, R92 ;  /* 0x0000003aec5c723c */ /* 0x040ff6000008105c */
        /* <DEDUP_REMOVED lines=13> */
[----:B------:R2:W-:Y:S01]  /*20070*/  STL.64 [R1+0x988], R74 ;  /* 0x0009884a01007387 */ /* 0x0005e20000100a00 */
[C---:B-1----:R-:W-:Y:S03]  /*20080*/  HMMA.1688.F32.TF32 R76, R236.reuse, R30, R244 ;  /* 0x0000001eec4c723c */ /* 0x042fe600000810f4 */
[----:B------:R-:W-:Y:S04]  /*20090*/  STL.64 [R1+0x970], R68 ;  /* 0x0009704401007387 */ /* 0x000fe80000100a00 */
[----:B------:R1:W-:Y:S01]  /*200a0*/  STL.64 [R1+0x978], R70 ;  /* 0x0009784601007387 */ /* 0x0003e20000100a00 */
[C---:B--2---:R-:W-:Y:S08]  /*200b0*/  HMMA.1688.F32.TF32 R72, R236.reuse, R26, R248 ;  /* 0x0000001aec48723c */ /* 0x044ff000000810f8 */
[----:B-1----:R-:W-:Y:S07]  /*200c0*/  HMMA.1688.F32.TF32 R68, R236, R22, R240 ;  /* 0x00000016ec44723c */ /* 0x002fee00000810f0 */
[----:B------:R1:W-:Y:S04]  /*200d0*/  STL.64 [R1+0x960], R76 ;  /* 0x0009604c01007387 */ /* 0x0003e80000100a00 */
[----:B------:R2:W-:Y:S04]  /*200e0*/  STL.64 [R1+0x968], R78 ;  /* 0x0009684e01007387 */ /* 0x0005e80000100a00 */
[----:B------:R-:W3:Y:S04]  /*200f0*/  LDL.LU R248, [R1+0x320] ;  /* 0x0003200001f87983 */ /* 0x000ee80000300800 */
[----:B------:R-:W-:Y:S04]  /*20100*/  STL.64 [R1+0x950], R72 ;  /* 0x0009504801007387 */ /* 0x000fe80000100a00 */
[----:B------:R-:W-:Y:S01]  /*20110*/  STL.64 [R1+0x958], R74 ;  /* 0x0009584a01007387 */ /* 0x000fe20000100a00 */
[----:B------:R-:W-:-:S03]  /*20120*/  IMAD.MOV.U32 R251, RZ, RZ, R14 ;  /* 0x000000fffffb7224 */ /* 0x000fc600078e000e */
[----:B------:R-:W-:Y:S04]  /*20130*/  STL.64 [R1+0x940], R68 ;  /* 0x0009404401007387 */ /* 0x000fe80000100a00 */
[----:B------:R4:W-:Y:S01]  /*20140*/  STL.64 [R1+0x948], R70 ;  /* 0x0009484601007387 */ /* 0x0009e20000100a00 */
[----:B------:R-:W-:-:S03]  /*20150*/  IMAD.MOV.U32 R245, RZ, RZ, R19 ;  /* 0x000000fffff57224 */ /* 0x000fc600078e0013 */
[----:B------:R-:W3:Y:S01]  /*20160*/  LDL.LU R249, [R1+0x324] ;  /* 0x0003240001f97983 */ /* 0x000ee20000300800 */
[----:B------:R-:W-:-:S03]  /*20170*/  IMAD.MOV.U32 R246, RZ, RZ, R18 ;  /* 0x000000fffff67224 */ /* 0x000fc600078e0012 */
[----:B------:R-:W3:Y:S01]  /*20180*/  LDL.LU R250, [R1+0x328] ;  /* 0x0003280001fa7983 */ /* 0x000ee20000300800 */
[----:B------:R-:W-:-:S03]  /*20190*/  IMAD.MOV.U32 R247, RZ, RZ, R15 ;  /* 0x000000fffff77224 */ /* 0x000fc600078e000f */
[----:B------:R-:W4:Y:S04]  /*201a0*/  LDL.LU R14, [R1+0x2054] ;  /* 0x00205400010e7983 */ /* 0x000f280000300800 */
[----:B------:R-:W3:Y:S04]  /*201b0*/  LDL.LU R244, [R1+0x330] ;  /* 0x0003300001f47983 */ /* 0x000ee80000300800 */
[----:B------:R-:W3:Y:S04]  /*201c0*/  LDL.LU R19, [R1+0x2050] ;  /* 0x0020500001137983 */ /* 0x000ee80000300800 */
[----:B------:R-:W3:Y:S04]  /*201d0*/  LDL.LU R18, [R1+0x204c] ;  /* 0x00204c0001127983 */ /* 0x000ee80000300800 */
[----:B------:R-:W3:Y:S01]  /*201e0*/  LDL.LU R15, [R1+0x2048] ;  /* 0x00204800010f7983 */ /* 0x000ee20000300800 */
[C---:B------:R-:W-:Y:S03]  /*201f0*/  HMMA.1688.F32.TF32 R96, R236.reuse, R6, R96 ;  /* 0x00000006ec60723c */ /* 0x040fe60000081060 */
[----:B-1----:R-:W3:Y:S04]  /*20200*/  LDL.LU R76, [R1+0x250] ;  /* 0x00025000014c7983 */ /* 0x002ee80000300800 */
[----:B------:R-:W3:Y:S01]  /*20210*/  LDL.LU R77, [R1+0x254] ;  /* 0x00025400014d7983 */ /* 0x000ee20000300800 */
[C---:B------:R-:W-:Y:S03]  /*20220*/  HMMA.1688.F32.TF32 R100, R236.reuse, R10, R100 ;  /* 0x0000000aec64723c */ /* 0x040fe60000081064 */
[----:B--2---:R-:W2:Y:S04]  /*20230*/  LDL.LU R78, [R1+0x258] ;  /* 0x00025800014e7983 */ /* 0x004ea80000300800 */
[----:B------:R-:W2:Y:S01]  /*20240*/  LDL.LU R79, [R1+0x25c] ;  /* 0x00025c00014f7983 */ /* 0x000ea20000300800 */
[----:B------:R-:W-:Y:S03]  /*20250*/  HMMA.1688.F32.TF32 R108, R236, R66, R108 ;  /* 0x00000042ec6c723c */ /* 0x000fe6000008106c */
[----:B------:R-:W2:Y:S04]  /*20260*/  LDL.LU R80, [R1+0x360] ;  /* 0x0003600001507983 */ /* 0x000ea80000300800 */
[----:B------:R-:W2:Y:S04]  /*20270*/  LDL.LU R81, [R1+0x364] ;  /* 0x0003640001517983 */ /* 0x000ea80000300800 */
[----:B------:R-:W2:Y:S04]  /*20280*/  LDL.LU R82, [R1+0x368] ;  /* 0x0003680001527983 */ /* 0x000ea80000300800 */
[----:B------:R-:W2:Y:S04]  /*20290*/  LDL.LU R83, [R1+0x36c] ;  /* 0x00036c0001537983 */ /* 0x000ea80000300800 */
[----:B------:R-:W2:Y:S04]  /*202a0*/  LDL.LU R84, [R1+0x370] ;  /* 0x0003700001547983 */ /* 0x000ea80000300800 */
[----:B------:R-:W2:Y:S04]  /*202b0*/  LDL.LU R85, [R1+0x374] ;  /* 0x0003740001557983 */ /* 0x000ea80000300800 */
[----:B------:R-:W2:Y:S04]  /*202c0*/  LDL.LU R86, [R1+0x378] ;  /* 0x0003780001567983 */ /* 0x000ea80000300800 */
[----:B------:R-:W2:Y:S01]  /*202d0*/  LDL.LU R87, [R1+0x37c] ;  /* 0x00037c0001577983 */ /* 0x000ea20000300800 */
[----:B------:R-:W-:-:S03]  /*202e0*/  IMAD.MOV.U32 R33, RZ, RZ, R96 ;  /* 0x000000ffff217224 */ /* 0x000fc600078e0060 */
        /* <DEDUP_REMOVED lines=9> */
[----:B------:R-:W-:Y:S03]  /*20380*/  HMMA.1688.F32.TF32 R220, R228, R20, R220 ;  /* 0x00000014e4dc723c */ /* 0x000fe600000810dc */
[----:B------:R-:W2:Y:S01]  /*20390*/  LDL.LU R97, [R1+0x3c4] ;  /* 0x0003c40001617983 */ /* 0x000ea20000300800 */
[----:B------:R-:W-:-:S03]  /*203a0*/  IMAD.MOV.U32 R24, RZ, RZ, R101 ;  /* 0x000000ffff187224 */ /* 0x000fc600078e0065 */
[----:B------:R-:W2:Y:S01]  /*203b0*/  LDL.LU R98, [R1+0x3c8] ;  /* 0x0003c80001627983 */ /* 0x000ea20000300800 */
[----:B------:R-:W-:-:S03]  /*203c0*/  IMAD.MOV.U32 R21, RZ, RZ, R102 ;  /* 0x000000ffff157224 */ /* 0x000fc600078e0066 */
[----:B------:R-:W2:Y:S01]  /*203d0*/  LDL.LU R99, [R1+0x3cc] ;  /* 0x0003cc0001637983 */ /* 0x000ea20000300800 */
[----:B------:R-:W-:Y:S01]  /*203e0*/  HMMA.1688.F32.TF32 R176, R228, R8, R112 ;  /* 0x00000008e4b0723c */ /* 0x000fe20000081070 */
[----:B------:R-:W-:Y:S02]  /*203f0*/  IMAD.MOV.U32 R20, RZ, RZ, R103 ;  /* 0x000000ffff147224 */ /* 0x000fe400078e0067 */
        /* <DEDUP_REMOVED lines=9> */
[----:B------:R-:W2:Y:S04]  /*20490*/  LDL.LU R109, [R1+0x434] ;  /* 0x00043400016d7983 */ /* 0x000ea80000300800 */
[----:B------:R-:W2:Y:S04]  /*204a0*/  LDL.LU R110, [R1+0x438] ;  /* 0x00043800016e7983 */ /* 0x000ea80000300800 */
[----:B------:R-:W2:Y:S01]  /*204b0*/  LDL.LU R111, [R1+0x43c] ;  /* 0x00043c00016f7983 */ /* 0x000ea20000300800 */
[----:B------:R-:W-:Y:S03]  /*204c0*/  HMMA.1688.F32.TF32 R172, R228, R60, R116 ;  /* 0x0000003ce4ac723c */ /* 0x000fe60000081074 */
[----:B------:R-:W2:Y:S04]  /*204d0*/  LDL.LU R112, [R1+0x460] ;  /* 0x0004600001707983 */ /* 0x000ea80000300800 */
        /* <DEDUP_REMOVED lines=47> */
[----:B------:R-:W2:Y:S04]  /*207d0*/  LDL.LU R88, [R1+0x380] ;  /* 0x0003800001587983 */ /* 0x000ea80000300800 */
[----:B------:R-:W2:Y:S04]  /*207e0*/  LDL.LU R89, [R1+0x384] ;  /* 0x0003840001597983 */ /* 0x000ea80000300800 */
[----:B------:R-:W2:Y:S01]  /*207f0*/  LDL.LU R90, [R1+0x388] ;  /* 0x00038800015a7983 */ /* 0x000ea20000300800 */
[----:B----4-:R-:W-:-:S03]  /*20800*/  IMAD.MOV.U32 R71, RZ, RZ, R14 ;  /* 0x000000ffff477224 */ /* 0x010fc600078e000e */
[----:B------:R-:W4:Y:S04]  /*20810*/  LDL.LU R91, [R1+0x38c] ;  /* 0x00038c00015b7983 */ /* 0x000f280000300800 */
[----:B------:R-:W4:Y:S04]  /*20820*/  LDL.LU R68, [R1+0x340] ;  /* 0x0003400001447983 */ /* 0x000f280000300800 */
[----:B------:R-:W4:Y:S01]  /*20830*/  LDL.LU R69, [R1+0x344] ;  /* 0x0003440001457983 */ /* 0x000f220000300800 */
[----:B---3--:R-:W-:-:S03]  /*20840*/  IMAD.MOV.U32 R73, RZ, RZ, R18 ;  /* 0x000000ffff497224 */ /* 0x008fc600078e0012 */
[----:B------:R-:W3:Y:S01]  /*20850*/  LDL.LU R70, [R1+0x348] ;  /* 0x0003480001467983 */ /* 0x000ee20000300800 */
[----:B------:R-:W-:-:S03]  /*20860*/  IMAD.MOV.U32 R72, RZ, RZ, R15 ;  /* 0x000000ffff487224 */ /* 0x000fc600078e000f */
[----:B------:R-:W3:Y:S01]  /*20870*/  LDL.LU R14, [R1+0x2044] ;  /* 0x00204400010e7983 */ /* 0x000ee20000300800 */
[----:B------:R-:W-:-:S03]  /*20880*/  IMAD.MOV.U32 R74, RZ, RZ, R19 ;  /* 0x000000ffff4a7224 */ /* 0x000fc600078e0013 */
        /* <DEDUP_REMOVED lines=8> */
[----:B------:R-:W-:Y:S04]  /*20910*/  LDS R232, [R252+0x21000] ;  /* 0x02100000fce87984 */ /* 0x000fe80000000800 */
[----:B------:R-:W-:Y:S04]  /*20920*/  LDS R234, [R252+0x21800] ;  /* 0x02180000fcea7984 */ /* 0x000fe80000000800 */
[----:B------:R-:W-:Y:S04]  /*20930*/  LDS R233, [R0+0x21000] ;  /* 0x0210000000e97984 */ /* 0x000fe80000000800 */
[----:B------:R-:W2:Y:S02]  /*20940*/  LDS R235, [R0+0x21800] ;  /* 0x0218000000eb7984 */ /* 0x000ea40000000800 */
[C---:B--2---:R-:W-:Y:S08]  /*20950*/  HMMA.1688.F32.TF32 R96, R232.reuse, R34, R96 ;  /* 0x00000022e860723c */ /* 0x044ff00000081060 */
[C---:B------:R-:W-:Y:S08]  /*20960*/  HMMA.1688.F32.TF32 R100, R232.reuse, R38, R100 ;  /* 0x00000026e864723c */ /* 0x040ff00000081064 */
        /* <DEDUP_REMOVED lines=10> */
[----:B------:R-:W-:Y:S08]  /*20a10*/  HMMA.1688.F32.TF32 R104, R232, R42, R104 ;  /* 0x0000002ae868723c */ /* 0x000ff00000081068 */
[C---:B---3--:R-:W-:Y:S08]  /*20a20*/  HMMA.1688.F32.TF32 R140, R236.reuse, R14, R140 ;  /* 0x0000000eec8c723c */ /* 0x048ff0000008108c */
[----:B----4-:R-:W-:Y:S01]  /*20a30*/  HMMA.1688.F32.TF32 R144, R236, R18, R144 ;  /* 0x00000012ec90723c */ /* 0x010fe20000081090 */
[----:B------:R-:W-:Y:S04]  /*20a40*/  LDS R236, [R2+0x21080] ;  /* 0x0210800002ec7984 */ /* 0x000fe80000000800 */
[----:B------:R-:W-:Y:S04]  /*20a50*/  LDS R238, [R2+0x21880] ;  /* 0x0218800002ee7984 */ /* 0x000fe80000000800 */
[----:B------:R-:W-:Y:S04]  /*20a60*/  LDS R237, [R3+0x21080] ;  /* 0x0210800003ed7984 */ /* 0x000fe80000000800 */
[----:B------:R-:W1:Y:S01]  /*20a70*/  LDS R239, [R3+0x21880] ;  /* 0x0218800003ef7984 */ /* 0x000e620000000800 */
[C---:B------:R-:W-:Y:S09]  /*20a80*/  HMMA.1688.F32.TF32 R88, R232.reuse, R26, R88 ;  /* 0x0000001ae858723c */ /* 0x040ff20000081058 */
[----:B------:R-:W-:Y:S04]  /*20a90*/  STL.64 [R1+0x930], R144 ;  /* 0x0009309001007387 */ /* 0x000fe80000100a00 */
[----:B------:R-:W-:Y:S04]  /*20aa0*/  STL.64 [R1+0x938], R146 ;  /* 0x0009389201007387 */ /* 0x000fe80000100a00 */
[----:B------:R-:W-:Y:S04]  /*20ab0*/  STL.64 [R1+0x660], R140 ;  /* 0x0006608c01007387 */ /* 0x000fe80000100a00 */
[----:B------:R-:W-:Y:S04]  /*20ac0*/  STL.64 [R1+0x668], R142 ;  /* 0x0006688e01007387 */ /* 0x000fe80000100a00 */
[----:B------:R-:W-:Y:S04]  /*20ad0*/  STL.64 [R1+0x650], R136 ;  /* 0x0006508801007387 */ /* 0x000fe80000100a00 */
[----:B------:R-:W-:Y:S01]  /*20ae0*/  STL.64 [R1+0x658], R138 ;  /* 0x0006588a01007387 */ /* 0x000fe20000100a00 */
[C---:B------:R-:W-:Y:S03]  /*20af0*/  HMMA.1688.F32.TF32 R80, R232.reuse, R18, R80 ;  /* 0x00000012e850723c */ /* 0x040fe60000081050 */
[----:B------:R-:W-:Y:S04]  /*20b00*/  STL.64 [R1+0x640], R132 ;  /* 0x0006408401007387 */ /* 0x000fe80000100a00 */
[----:B------:R-:W-:Y:S01]  /*20b10*/  STL.64 [R1+0x648], R134 ;  /* 0x0006488601007387 */ /* 0x000fe20000100a00 */
[----:B------:R-:W-:Y:S03]  /*20b20*/  HMMA.1688.F32.TF32 R76, R232, R14, R76 ;  /* 0x0000000ee84c723c */ /* 0x000fe6000008104c */
[----:B------:R-:W-:Y:S04]  /*20b30*/  STL.64 [R1+0x470], R128 ;  /* 0x0004708001007387 */ /* 0x000fe80000100a00 */
[----:B------:R-:W-:Y:S04]  /*20b40*/  STL.64 [R1+0x478], R130 ;  /* 0x0004788201007387 */ /* 0x000fe80000100a00 */
[----:B------:R-:W-:Y:S01]  /*20b50*/  STL.64 [R1+0x450], R124 ;  /* 0x0004507c01007387 */ /* 0x000fe20000100a00 */
[C---:B-1----:R-:W-:Y:S03]  /*20b60*/  HMMA.1688.F32.TF32 R72, R236.reuse, R66, R72 ;  /* 0x00000042ec48723c */ /* 0x042fe60000081048 */
[----:B------:R-:W-:Y:S04]  /*20b70*/  STL.64 [R1+0x458], R126 ;  /* 0x0004587e01007387 */ /* 0x000fe80000100a00 */
[----:B------:R-:W-:Y:S01]  /*20b80*/  STL.64 [R1+0x440], R120 ;  /* 0x0004407801007387 */ /* 0x000fe20000100a00 */
[C---:B------:R-:W-:Y:S03]  /*20b90*/  HMMA.1688.F32.TF32 R68, R236.reuse, R62, R68 ;  /* 0x0000003eec44723c */ /* 0x040fe60000081044 */
        /* <DEDUP_REMOVED lines=28> */
[C---:B--2---:R-:W-:Y:S03]  /*20d60*/  HMMA.1688.F32.TF32 R72, R236.reuse, R6, R248 ;  /* 0x00000006ec48723c */ /* 0x044fe600000810f8 */
[----:B------:R-:W-:Y:S04]  /*20d70*/  LDS R232, [R252+0x21080] ;  /* 0x02108000fce87984 */ /* 0x000fe80000000800 */
[----:B------:R-:W-:Y:S01]  /*20d80*/  LDS R234, [R252+0x21880] ;  /* 0x02188000fcea7984 */ /* 0x000fe20000000800 */
[C---:B-1----:R-:W-:Y:S03]  /*20d90*/  HMMA.1688.F32.TF32 R68, R236.reuse, R58, R240 ;  /* 0x0000003aec44723c */ /* 0x042fe600000810f0 */
[----:B------:R-:W-:Y:S04]  /*20da0*/  LDS R233, [R0+0x21080] ;  /* 0x0210800000e97984 */ /* 0x000fe80000000800 */
[----:B------:R-:W1:Y:S04]  /*20db0*/  LDS R235, [R0+0x21880] ;  /* 0x0218800000eb7984 */ /* 0x000e680000000800 */
[----:B------:R-:W-:Y:S04]  /*20dc0*/  STL.64 [R1+0x460], R76 ;  /* 0x0004604c01007387 */ /* 0x000fe80000100a00 */
[----:B------:R-:W-:Y:S04]  /*20dd0*/  STL.64 [R1+0x468], R78 ;  /* 0x0004684e01007387 */ /* 0x000fe80000100a00 */
[----:B------:R-:W2:Y:S04]  /*20de0*/  LDL.LU R244, [R1+0x150] ;  /* 0x0001500001f47983 */ /* 0x000ea80000300800 */
[----:B------:R-:W-:Y:S04]  /*20df0*/  STL.64 [R1+0x8e0], R72 ;  /* 0x0008e04801007387 */ /* 0x000fe80000100a00 */
[----:B------:R-:W-:Y:S04]  /*20e00*/  STL.64 [R1+0x8e8], R74 ;  /* 0x0008e84a01007387 */ /* 0x000fe80000100a00 */
[----:B------:R3:W-:Y:S04]  /*20e10*/  STL.64 [R1+0x8d0], R68 ;  /* 0x0008d04401007387 */ /* 0x0007e80000100a00 */
[----:B------:R4:W-:Y:S04]  /*20e20*/  STL.64 [R1+0x8d8], R70 ;  /* 0x0008d84601007387 */ /* 0x0009e80000100a00 */
[----:B------:R-:W2:Y:S04]  /*20e30*/  LDL.LU R245, [R1+0x154] ;  /* 0x0001540001f57983 */ /* 0x000ea80000300800 */
[----:B------:R-:W2:Y:S04]  /*20e40*/  LDL.LU R246, [R1+0x158] ;  /* 0x0001580001f67983 */ /* 0x000ea80000300800 */
[----:B------:R-:W2:Y:S04]  /*20e50*/  LDL.LU R247, [R1+0x15c] ;  /* 0x00015c0001f77983 */ /* 0x000ea80000300800 */
[----:B---3--:R-:W3:Y:S04]  /*20e60*/  LDL.LU R68, [R1+0x160] ;  /* 0x0001600001447983 */ /* 0x008ee80000300800 */
[----:B------:R-:W3:Y:S04]  /*20e70*/  LDL.LU R69, [R1+0x164] ;  /* 0x0001640001457983 */ /* 0x000ee80000300800 */
[----:B----4-:R-:W3:Y:S04]  /*20e80*/  LDL.LU R70, [R1+0x168] ;  /* 0x0001680001467983 */ /* 0x010ee80000300800 */
[----:B------:R-:W3:Y:S04]  /*20e90*/  LDL.LU R71, [R1+0x16c] ;  /* 0x00016c0001477983 */ /* 0x000ee80000300800 */
[----:B------:R-:W4:Y:S04]  /*20ea0*/  LDL.LU R72, [R1+0x170] ;  /* 0x0001700001487983 */ /* 0x000f280000300800 */
[----:B------:R-:W4:Y:S04]  /*20eb0*/  LDL.LU R73, [R1+0x174] ;  /* 0x0001740001497983 */ /* 0x000f280000300800 */
[----:B------:R-:W4:Y:S04]  /*20ec0*/  LDL.LU R74, [R1+0x178] ;  /* 0x00017800014a7983 */ /* 0x000f280000300800 */
[----:B------:R-:W4:Y:S04]  /*20ed0*/  LDL.LU R75, [R1+0x17c] ;  /* 0x00017c00014b7983 */ /* 0x000f280000300800 */
        /* <DEDUP_REMOVED lines=44> */
[----:B------:R-:W3:Y:S04]  /*211a0*/  LDL.LU R140, [R1+0x2b0] ;  /* 0x0002b000018c7983 */ /* 0x000ee80000300800 */
[----:B------:R-:W3:Y:S04]  /*211b0*/  LDL.LU R141, [R1+0x2b4] ;  /* 0x0002b400018d7983 */ /* 0x000ee80000300800 */
        /* <DEDUP_REMOVED lines=30> */
[----:B------:R-:W1:Y:S04]  /*213a0*/  LDL.LU R120, [R1+0x230] ;  /* 0x0002300001787983 */ /* 0x000e680000300800 */
[----:B------:R-:W1:Y:S04]  /*213b0*/  LDL.LU R121, [R1+0x234] ;  /* 0x0002340001797983 */ /* 0x000e680000300800 */
[----:B------:R-:W1:Y:S04]  /*213c0*/  LDL.LU R122, [R1+0x238] ;  /* 0x00023800017a7983 */ /* 0x000e680000300800 */
[----:B------:R-:W1:Y:S04]  /*213d0*/  LDL.LU R123, [R1+0x23c] ;  /* 0x00023c00017b7983 */ /* 0x000e680000300800 */
        /* <DEDUP_REMOVED lines=16> */
[C---:B--2---:R-:W-:Y:S08]  /*214e0*/  HMMA.1688.F32.TF32 R240, R236.reuse, R26, R240 ;  /* 0x0000001aecf0723c */ /* 0x044ff000000810f0 */
[C---:B---3--:R-:W-:Y:S08]  /*214f0*/  HMMA.1688.F32.TF32 R140, R236.reuse, R34, R140 ;  /* 0x00000022ec8c723c */ /* 0x048ff0000008108c */
[C---:B----4-:R-:W-:Y:S08]  /*21500*/  HMMA.1688.F32.TF32 R144, R236.reuse, R38, R144 ;  /* 0x00000026ec90723c */ /* 0x050ff00000081090 */
[C---:B------:R-:W-:Y:S08]  /*21510*/  HMMA.1688.F32.TF32 R148, R236.reuse, R42, R148 ;  /* 0x0000002aec94723c */ /* 0x040ff00000081094 */
[C---:B------:R-:W-:Y:S08]  /*21520*/  HMMA.1688.F32.TF32 R156, R236.reuse, R50, R156 ;  /* 0x00000032ec9c723c */ /* 0x040ff0000008109c */
[C---:B------:R-:W-:Y:S08]  /*21530*/  HMMA.1688.F32.TF32 R160, R236.reuse, R54, R160 ;  /* 0x00000036eca0723c */ /* 0x040ff000000810a0 */
[C---:B------:R-:W-:Y:S11]  /*21540*/  HMMA.1688.F32.TF32 R152, R236.reuse, R46, R152 ;  /* 0x0000002eec98723c */ /* 0x040ff60000081098 */
[----:B------:R-:W-:Y:S04]  /*21550*/  @!UPT UIADD3 URZ, URZ, URZ, URZ ;  /* 0x0000003f3f3ff290 */ /* 0x000fe8000fffe03f */
[----:B------:R-:W-:Y:S04]  /*21560*/  STL.64 [R1+0x430], R160 ;  /* 0x000430a001007387 */ /* 0x000fe80000100a00 */
[----:B------:R2:W-:Y:S01]  /*21570*/  STL.64 [R1+0x438], R162 ;  /* 0x000438a201007387 */ /* 0x0005e20000100a00 */
[C---:B------:R-:W-:Y:S03]  /*21580*/  HMMA.1688.F32.TF32 R136, R236.reuse, R30, R136 ;  /* 0x0000001eec88723c */ /* 0x040fe60000081088 */
[----:B--2---:R-:W2:Y:S04]  /*21590*/  LDL.LU.64 R162, [R1+0x2030] ;  /* 0x0020300001a27983 */ /* 0x004ea80000300a00 */
[----:B------:R-:W2:Y:S04]  /*215a0*/  LDL.LU.64 R160, [R1+0x2028] ;  /* 0x0020280001a07983 */ /* 0x000ea80000300a00 */
[----:B------:R-:W-:Y:S04]  /*215b0*/  STL.64 [R1+0x8c0], R156 ;  /* 0x0008c09c01007387 */ /* 0x000fe80000100a00 */
[----:B------:R3:W-:Y:S04]  /*215c0*/  STL.64 [R1+0x8c8], R158 ;  /* 0x0008c89e01007387 */ /* 0x0007e80000100a00 */
[----:B---3--:R-:W3:Y:S04]  /*215d0*/  LDL.LU.64 R158, [R1+0x2020] ;  /* 0x00202000019e7983 */ /* 0x008ee80000300a00 */
[----:B------:R-:W3:Y:S04]  /*215e0*/  LDL.LU.64 R156, [R1+0x2018] ;  /* 0x00201800019c7983 */ /* 0x000ee80000300a00 */
[----:B------:R-:W-:Y:S04]  /*215f0*/  STL.64 [R1+0x8b0], R152 ;  /* 0x0008b09801007387 */ /* 0x000fe80000100a00 */
[----:B------:R4:W-:Y:S04]  /*21600*/  STL.64 [R1+0x8b8], R154 ;  /* 0x0008b89a01007387 */ /* 0x0009e80000100a00 */
[----:B----4-:R-:W4:Y:S04]  /*21610*/  LDL.LU.64 R154, [R1+0x2010] ;  /* 0x00201000019a7983 */ /* 0x010f280000300a00 */
[----:B------:R-:W4:Y:S04]  /*21620*/  LDL.LU.64 R152, [R1+0x2008] ;  /* 0x0020080001987983 */ /* 0x000f280000300a00 */
[----:B------:R-:W-:Y:S04]  /*21630*/  STL.64 [R1+0x400], R148 ;  /* 0x0004009401007387 */ /* 0x000fe80000100a00 */
[----:B------:R1:W-:Y:S04]  /*21640*/  STL.64 [R1+0x408], R150 ;  /* 0x0004089601007387 */ /* 0x0003e80000100a00 */
[----:B-1----:R-:W2:Y:S04]  /*21650*/  LDL.LU.64 R150, [R1+0x2000] ;  /* 0x0020000001967983 */ /* 0x002ea80000300a00 */
[----:B------:R-:W2:Y:S04]  /*21660*/  LDL.LU.64 R148, [R1+0x1ff8] ;  /* 0x001ff80001947983 */ /* 0x000ea80000300a00 */
        /* <DEDUP_REMOVED lines=15> */
[----:B------:R-:W3:Y:S01]  /*21760*/  LDL.LU.64 R240, [R1+0x1fb8] ;  /* 0x001fb80001f07983 */ /* 0x000ee20000300a00 */
[C---:B------:R-:W-:Y:S08]  /*21770*/  HMMA.1688.F32.TF32 R132, R236.reuse, R22, R132 ;  /* 0x00000016ec84723c */ /* 0x040ff00000081084 */
[C---:B------:R-:W-:Y:S08]  /*21780*/  HMMA.1688.F32.TF32 R128, R236.reuse, R18, R128 ;  /* 0x00000012ec80723c */ /* 0x040ff00000081080 */
[----:B------:R-:W-:Y:S01]  /*21790*/  HMMA.1688.F32.TF32 R124, R236, R14, R124 ;  /* 0x0000000eec7c723c */ /* 0x000fe2000008107c */
[----:B------:R-:W-:Y:S04]  /*217a0*/  LDS R236, [R2+0x21100] ;  /* 0x0211000002ec7984 */ /* 0x000fe80000000800 */
[----:B------:R-:W-:Y:S04]  /*217b0*/  LDS R238, [R2+0x21900] ;  /* 0x0219000002ee7984 */ /* 0x000fe80000000800 */
[----:B------:R-:W-:Y:S04]  /*217c0*/  STL.64 [R1+0x370], R132 ;  /* 0x0003708401007387 */ /* 0x000fe80000100a00 */
[----:B------:R-:W-:Y:S04]  /*217d0*/  STL.64 [R1+0x378], R134 ;  /* 0x0003788601007387 */ /* 0x000fe80000100a00 */
[----:B------:R-:W-:Y:S04]  /*217e0*/  STL.64 [R1+0x360], R128 ;  /* 0x0003608001007387 */ /* 0x000fe80000100a00 */
[----:B------:R1:W-:Y:S04]  /*217f0*/  STL.64 [R1+0x368], R130 ;  /* 0x0003688201007387 */ /* 0x0003e80000100a00 */
[----:B------:R-:W-:Y:S04]  /*21800*/  STL.64 [R1+0x350], R124 ;  /* 0x0003507c01007387 */ /* 0x000fe80000100a00 */
[----:B------:R1:W-:Y:S02]  /*21810*/  STL.64 [R1+0x358], R126 ;  /* 0x0003587e01007387 */ /* 0x0003e40000100a00 */
[C---:B-1----:R-:W-:Y:S02]  /*21820*/  HMMA.1688.F32.TF32 R128, R232.reuse, R66, R120 ;  /* 0x00000042e880723c */ /* 0x042fe40000081078 */
[----:B------:R-:W-:Y:S04]  /*21830*/  LDS R237, [R3+0x21100] ;  /* 0x0211000003ed7984 */ /* 0x000fe80000000800 */
[----:B------:R-:W1:Y:S02]  /*21840*/  LDS R239, [R3+0x21900] ;  /* 0x0219000003ef7984 */ /* 0x000e640000000800 */
        /* <DEDUP_REMOVED lines=21> */
[----:B------:R-:W-:Y:S03]  /*219a0*/  STL.64 [R1+0x300], R112 ;  /* 0x0003007001007387 */ /* 0x000fe60000100a00 */
[C---:B------:R-:W-:Y:S01]  /*219b0*/  HMMA.1688.F32.TF32 R72, R232.reuse, R18, R244 ;  /* 0x00000012e848723c */ /* 0x040fe200000810f4 */
        /* <DEDUP_REMOVED lines=18> */
[----:B------:R1:W-:Y:S04]  /*21ae0*/  STL.64 [R1+0x890], R76 ;  /* 0x0008904c01007387 */ /* 0x0003e80000100a00 */
[----:B------:R1:W-:Y:S04]  /*21af0*/  STL.64 [R1+0x898], R78 ;  /* 0x0008984e01007387 */ /* 0x0003e80000100a00 */
[----:B------:R1:W-:Y:S04]  /*21b00*/  STL.64 [R1+0x880], R72 ;  /* 0x0008804801007387 */ /* 0x0003e80000100a00 */
[----:B------:R1:W-:Y:S04]  /*21b10*/  STL.64 [R1+0x888], R74 ;  /* 0x0008884a01007387 */ /* 0x0003e80000100a00 */
[----:B------:R1:W-:Y:S04]  /*21b20*/  STL.64 [R1+0x280], R68 ;  /* 0x0002804401007387 */ /* 0x0003e80000100a00 */
[----:B------:R1:W-:Y:S04]  /*21b30*/  STL.64 [R1+0x288], R70 ;  /* 0x0002884601007387 */ /* 0x0003e80000100a00 */
[----:B------:R-:W-:Y:S04]  /*21b40*/  LDS R232, [R252+0x21100] ;  /* 0x02110000fce87984 */ /* 0x000fe80000000800 */
[----:B------:R-:W-:Y:S04]  /*21b50*/  LDS R234, [R252+0x21900] ;  /* 0x02190000fcea7984 */ /* 0x000fe80000000800 */
[----:B------:R-:W-:Y:S04]  /*21b60*/  LDS R233, [R0+0x21100] ;  /* 0x0211000000e97984 */ /* 0x000fe80000000800 */
[----:B------:R-:W1:Y:S01]  /*21b70*/  LDS R235, [R0+0x21900] ;  /* 0x0219000000eb7984 */ /* 0x000e620000000800 */
[----:B--2---:R-:W-:-:S02]  /*21b80*/  IMAD.MOV.U32 R249, RZ, RZ, R242 ;  /* 0x000000fffff97224 */ /* 0x004fc400078e00f2 */
[----:B---3--:R-:W-:Y:S02]  /*21b90*/  IMAD.MOV.U32 R251, RZ, RZ, R240 ;  /* 0x000000fffffb7224 */ /* 0x008fe400078e00f0 */
[----:B------:R-:W-:Y:S01]  /*21ba0*/  IMAD.MOV.U32 R250, RZ, RZ, R241 ;  /* 0x000000fffffa7224 */ /* 0x000fe200078e00f1 */
[----:B------:R-:W2:Y:S01]  /*21bb0*/  LDL.LU R240, [R1+0x40] ;  /* 0x0000400001f07983 */ /* 0x000ea20000300800 */
[----:B------:R-:W-:-:S03]  /*21bc0*/  IMAD.MOV.U32 R248, RZ, RZ, R243 ;  /* 0x000000fffff87224 */ /* 0x000fc600078e00f3 */
[----:B------:R-:W2:Y:S04]  /*21bd0*/  LDL.LU R241, [R1+0x44] ;  /* 0x0000440001f17983 */ /* 0x000ea80000300800 */
[----:B------:R-:W2:Y:S04]  /*21be0*/  LDL.LU R242, [R1+0x48] ;  /* 0x0000480001f27983 */ /* 0x000ea80000300800 */
[----:B------:R-:W2:Y:S04]  /*21bf0*/  LDL.LU R243, [R1+0x4c] ;  /* 0x00004c0001f37983 */ /* 0x000ea80000300800 */
[----:B-1----:R-:W3:Y:S04]  /*21c00*/  LDL.LU R80, [R1+0x70] ;  /* 0x0000700001507983 */ /* 0x002ee80000300800 */
[----:B------:R-:W3:Y:S04]  /*21c10*/  LDL.LU R81, [R1+0x74] ;  /* 0x0000740001517983 */ /* 0x000ee80000300800 */
[----:B------:R-:W3:Y:S04]  /*21c20*/  LDL.LU R82, [R1+0x78] ;  /* 0x0000780001527983 */ /* 0x000ee80000300800 */
[----:B------:R-:W3:Y:S04]  /*21c30*/  LDL.LU R83, [R1+0x7c] ;  /* 0x00007c0001537983 */ /* 0x000ee80000300800 */
[----:B------:R-:W2:Y:S04]  /*21c40*/  LDL.LU R84, [R1+0x80] ;  /* 0x0000800001547983 */ /* 0x000ea80000300800 */
[----:B------:R-:W2:Y:S04]  /*21c50*/  LDL.LU R85, [R1+0x84] ;  /* 0x0000840001557983 */ /* 0x000ea80000300800 */
[----:B------:R-:W2:Y:S04]  /*21c60*/  LDL.LU R86, [R1+0x88] ;  /* 0x0000880001567983 */ /* 0x000ea80000300800 */
[----:B------:R-:W2:Y:S04]  /*21c70*/  LDL.LU R87, [R1+0x8c] ;  /* 0x00008c0001577983 */ /* 0x000ea80000300800 */
        /* <DEDUP_REMOVED lines=64> */
[C---:B---3--:R-:W-:Y:S08]  /*22080*/  HMMA.1688.F32.TF32 R80, R236.reuse, R22, R80 ;  /* 0x00000016ec50723c */ /* 0x048ff00000081050 */
[C---:B--2---:R-:W-:Y:S08]  /*22090*/  HMMA.1688.F32.TF32 R84, R236.reuse, R26, R84 ;  /* 0x0000001aec54723c */ /* 0x044ff00000081054 */
[C---:B----4-:R-:W-:Y:S08]  /*220a0*/  HMMA.1688.F32.TF32 R88, R236.reuse, R30, R88 ;  /* 0x0000001eec58723c */ /* 0x050ff00000081058 */
        /* <DEDUP_REMOVED lines=13> */
[----:B-1----:R-:W2:Y:S04]  /*22180*/  LDL.LU.64 R134, [R1+0x1fb0] ;  /* 0x001fb00001867983 */ /* 0x002ea80000300a00 */
[----:B------:R-:W2:Y:S04]  /*22190*/  LDL.LU.64 R132, [R1+0x1fa8] ;  /* 0x001fa80001847983 */ /* 0x000ea80000300a00 */
[----:B------:R-:W-:Y:S04]  /*221a0*/  STL.64 [R1+0x860], R128 ;  /* 0x0008608001007387 */ /* 0x000fe80000100a00 */
[----:B------:R1:W-:Y:S01]  /*221b0*/  STL.64 [R1+0x868], R130 ;  /* 0x0008688201007387 */ /* 0x0003e20000100a00 */
[C---:B------:R-:W-:Y:S03]  /*221c0*/  HMMA.1688.F32.TF32 R92, R236.reuse, R34, R92 ;  /* 0x00000022ec5c723c */ /* 0x040fe6000008105c */
[----:B-1----:R-:W3:Y:S04]  /*221d0*/  LDL.LU.64 R130, [R1+0x1fa0] ;  /* 0x001fa00001827983 */ /* 0x002ee80000300a00 */
[----:B------:R-:W3:Y:S04]  /*221e0*/  LDL.LU.64 R128, [R1+0x1f98] ;  /* 0x001f980001807983 */ /* 0x000ee80000300a00 */
[----:B------:R-:W-:Y:S04]  /*221f0*/  STL.64 [R1+0x850], R124 ;  /* 0x0008507c01007387 */ /* 0x000fe80000100a00 */
[----:B------:R1:W-:Y:S04]  /*22200*/  STL.64 [R1+0x858], R126 ;  /* 0x0008587e01007387 */ /* 0x0003e80000100a00 */
[----:B-1----:R-:W4:Y:S04]  /*22210*/  LDL.LU.64 R126, [R1+0x1f90] ;  /* 0x001f9000017e7983 */ /* 0x002f280000300a00 */
        /* <DEDUP_REMOVED lines=10> */
[----:B------:R1:W-:Y:S01]  /*222c0*/  STL.64 [R1+0x828], R114 ;  /* 0x0008287201007387 */ /* 0x0003e20000100a00 */
[C---:B------:R-:W-:Y:S03]  /*222d0*/  HMMA.1688.F32.TF32 R76, R236.reuse, R18, R76 ;  /* 0x00000012ec4c723c */ /* 0x040fe6000008104c */
        /* <DEDUP_REMOVED lines=28> */
[----:B------:R-:W-:Y:S03]  /*224a0*/  HMMA.1688.F32.TF32 R236, R236, R14, R240 ;  /* 0x0000000eecec723c */ /* 0x000fe600000810f0 */
        /* <DEDUP_REMOVED lines=10> */
[----:B------:R-:W2:Y:S04]  /*22550*/  LDL.LU.64 R242, [R1+0x1ec0] ;  /* 0x001ec00001f27983 */ /* 0x000ea80000300a00 */
[----:B------:R-:W2:Y:S01]  /*22560*/  LDL.LU.64 R240, [R1+0x1eb8] ;  /* 0x001eb80001f07983 */ /* 0x000ea20000300a00 */
[C---:B------:R-:W-:Y:S08]  /*22570*/  HMMA.1688.F32.TF32 R72, R232.reuse, R62, R72 ;  /* 0x0000003ee848723c */ /* 0x040ff00000081048 */
[C---:B------:R-:W-:Y:S08]  /*22580*/  HMMA.1688.F32.TF32 R68, R232.reuse, R10, R68 ;  /* 0x0000000ae844723c */ /* 0x040ff00000081044 */
[C---:B------:R-:W-:Y:S01]  /*22590*/  HMMA.1688.F32.TF32 R244, R232.reuse, R6, R244 ;  /* 0x00000006e8f4723c */ /* 0x040fe200000810f4 */
[----:B------:R-:W-:Y:S07]  /*225a0*/  STL.64 [R1+0x630], R236 ;  /* 0x000630ec01007387 */ /* 0x000fee0000100a00 */
[C---:B------:R-:W-:Y:S01]  /*225b0*/  HMMA.1688.F32.TF32 R248, R232.reuse, R58, R248 ;  /* 0x0000003ae8f8723c */ /* 0x040fe200000810f8 */
[----:B------:R-:W-:Y:S04]  /*225c0*/  STL.64 [R1+0x638], R238 ;  /* 0x000638ee01007387 */ /* 0x000fe80000100a00 */
[----:B------:R-:W-:Y:S04]  /*225d0*/  LDS R236, [R2+0x21180] ;  /* 0x0211800002ec7984 */ /* 0x000fe80000000800 */
[----:B------:R-:W-:Y:S04]  /*225e0*/  LDS R238, [R2+0x21980] ;  /* 0x0219800002ee7984 */ /* 0x000fe80000000800 */
[----:B------:R-:W-:Y:S04]  /*225f0*/  LDS R237, [R3+0x21180] ;  /* 0x0211800003ed7984 */ /* 0x000fe80000000800 */
[----:B------:R-:W1:Y:S01]  /*22600*/  LDS R239, [R3+0x21980] ;  /* 0x0219800003ef7984 */ /* 0x000e620000000800 */
[C---:B--2---:R-:W-:Y:S11]  /*22610*/  HMMA.1688.F32.TF32 R240, R232.reuse, R66, R240 ;  /* 0x00000042e8f0723c */ /* 0x044ff600000810f0 */
[----:B------:R-:W-:Y:S11]  /*22620*/  @!UPT UIADD3 URZ, URZ, URZ, URZ ;  /* 0x0000003f3f3ff290 */ /* 0x000ff6000fffe03f */
[----:B------:R-:W-:Y:S01]  /*22630*/  @!UPT UIADD3 URZ, URZ, URZ, URZ ;  /* 0x0000003f3f3ff290 */ /* 0x000fe2000fffe03f */
[----:B------:R-:W-:Y:S04]  /*22640*/  STL.64 [R1+0x620], R240 ;  /* 0x000620f001007387 */ /* 0x000fe80000100a00 */
[----:B------:R-:W-:Y:S04]  /*22650*/  STL.64 [R1+0x628], R242 ;  /* 0x000628f201007387 */ /* 0x000fe80000100a00 */
[----:B------:R-:W-:Y:S04]  /*22660*/  STL.64 [R1+0x610], R72 ;  /* 0x0006104801007387 */ /* 0x000fe80000100a00 */
[----:B------:R2:W-:Y:S04]  /*22670*/  STL.64 [R1+0x618], R74 ;  /* 0x0006184a01007387 */ /* 0x0005e80000100a00 */
[----:B------:R-:W-:Y:S04]  /*22680*/  LDS R240, [R252+0x21180] ;  /* 0x02118000fcf07984 */ /* 0x000fe80000000800 */
[----:B------:R-:W-:Y:S04]  /*22690*/  LDS R242, [R252+0x21980] ;  /* 0x02198000fcf27984 */ /* 0x000fe80000000800 */
[----:B--2---:R-:W2:Y:S04]  /*226a0*/  LDL.LU.64 R74, [R1+0x1eb0] ;  /* 0x001eb000014a7983 */ /* 0x004ea80000300a00 */
[----:B------:R-:W2:Y:S04]  /*226b0*/  LDL.LU.64 R72, [R1+0x1ea8] ;  /* 0x001ea80001487983 */ /* 0x000ea80000300a00 */
[----:B------:R-:W-:Y:S04]  /*226c0*/  STL.64 [R1+0x600], R68 ;  /* 0x0006004401007387 */ /* 0x000fe80000100a00 */
[----:B------:R1:W-:Y:S04]  /*226d0*/  STL.64 [R1+0x608], R70 ;  /* 0x0006084601007387 */ /* 0x0003e80000100a00 */
[----:B------:R-:W-:Y:S04]  /*226e0*/  LDS R241, [R0+0x21180] ;  /* 0x0211800000f17984 */ /* 0x000fe80000000800 */
[----:B------:R-:W2:Y:S04]  /*226f0*/  LDS R243, [R0+0x21980] ;  /* 0x0219800000f37984 */ /* 0x000ea80000000800 */
[----:B-1----:R-:W2:Y:S04]  /*22700*/  LDL.LU.64 R70, [R1+0x1ea0] ;  /* 0x001ea00001467983 */ /* 0x002ea80000300a00 */
[----:B------:R-:W2:Y:S04]  /*22710*/  LDL.LU.64 R68, [R1+0x1e98] ;  /* 0x001e980001447983 */ /* 0x000ea80000300a00 */
[----:B------:R-:W-:Y:S04]  /*22720*/  STL.64 [R1+0x5f0], R244 ;  /* 0x0005f0f401007387 */ /* 0x000fe80000100a00 */
[----:B------:R1:W-:Y:S04]  /*22730*/  STL.64 [R1+0x5f8], R246 ;  /* 0x0005f8f601007387 */ /* 0x0003e80000100a00 */
[----:B-1----:R-:W3:Y:S04]  /*22740*/  LDL.LU.64 R246, [R1+0x1e90] ;  /* 0x001e900001f67983 */ /* 0x002ee80000300a00 */
[----:B------:R-:W3:Y:S04]  /*22750*/  LDL.LU.64 R244, [R1+0x1e88] ;  /* 0x001e880001f47983 */ /* 0x000ee80000300a00 */
[----:B------:R-:W-:Y:S04]  /*22760*/  STL.64 [R1+0x5e0], R248 ;  /* 0x0005e0f801007387 */ /* 0x000fe80000100a00 */
[----:B------:R1:W-:Y:S04]  /*22770*/  STL.64 [R1+0x5e8], R250 ;  /* 0x0005e8fa01007387 */ /* 0x0003e80000100a00 */
[----:B-1----:R-:W3:Y:S04]  /*22780*/  LDL.LU.64 R250, [R1+0x1e80] ;  /* 0x001e800001fa7983 */ /* 0x002ee80000300a00 */
[----:B------:R-:W3:Y:S01]  /*22790*/  LDL.LU.64 R248, [R1+0x1e78] ;  /* 0x001e780001f87983 */ /* 0x000ee20000300a00 */
[C---:B--2---:R-:W-:Y:S08]  /*227a0*/  HMMA.1688.F32.TF32 R68, R232.reuse, R46, R68 ;  /* 0x0000002ee844723c */ /* 0x044ff00000081044 */
[C---:B---3--:R-:W-:Y:S11]  /*227b0*/  HMMA.1688.F32.TF32 R248, R232.reuse, R54, R248 ;  /* 0x00000036e8f8723c */ /* 0x048ff600000810f8 */
[----:B------:R-:W-:Y:S11]  /*227c0*/  @!UPT UIADD3 URZ, URZ, URZ, URZ ;  /* 0x0000003f3f3ff290 */ /* 0x000ff6000fffe03f */
[----:B------:R-:W-:Y:S01]  /*227d0*/  @!UPT UIADD3 URZ, URZ, URZ, URZ ;  /* 0x0000003f3f3ff290 */ /* 0x000fe2000fffe03f */
[----:B------:R-:W-:Y:S04]  /*227e0*/  STL.64 [R1+0x5d0], R248 ;  /* 0x0005d0f801007387 */ /* 0x000fe80000100a00 */
[----:B------:R1:W-:Y:S02]  /*227f0*/  STL.64 [R1+0x5d8], R250 ;  /* 0x0005d8fa01007387 */ /* 0x0003e40000100a00 */
[C---:B-1----:R-:W-:Y:S08]  /*22800*/  HMMA.1688.F32.TF32 R248, R232.reuse, R50, R244 ;  /* 0x00000032e8f8723c */ /* 0x042ff000000810f4 */
[C---:B------:R-:W-:Y:S08]  /*22810*/  HMMA.1688.F32.TF32 R244, R232.reuse, R42, R72 ;  /* 0x0000002ae8f4723c */ /* 0x040ff00000081048 */
[C---:B------:R-:W-:Y:S07]  /*22820*/  HMMA.1688.F32.TF32 R72, R232.reuse, R38, R76 ;  /* 0x00000026e848723c */ /* 0x040fee000008104c */
[----:B------:R-:W-:Y:S04]  /*22830*/  STL.64 [R1+0x5c0], R248 ;  /* 0x0005c0f801007387 */ /* 0x000fe80000100a00 */
[----:B------:R-:W-:Y:S04]  /*22840*/  STL.64 [R1+0x5c8], R250 ;  /* 0x0005c8fa01007387 */ /* 0x000fe80000100a00 */
[----:B------:R-:W-:Y:S04]  /*22850*/  STL.64 [R1+0x5b0], R68 ;  /* 0x0005b04401007387 */ /* 0x000fe80000100a00 */
[----:B------:R1:W-:Y:S01]  /*22860*/  STL.64 [R1+0x5b8], R70 ;  /* 0x0005b84601007387 */ /* 0x0003e20000100a00 */
[C---:B------:R-:W-:Y:S03]  /*22870*/  HMMA.1688.F32.TF32 R76, R232.reuse, R30, R84 ;  /* 0x0000001ee84c723c */ /* 0x040fe60000081054 */
[----:B------:R-:W-:Y:S04]  /*22880*/  LDS R248, [R2+0x22000] ;  /* 0x0220000002f87984 */ /* 0x000fe80000000800 */
[----:B------:R-:W-:Y:S01]  /*22890*/  LDS R250, [R2+0x22800] ;  /* 0x0228000002fa7984 */ /* 0x000fe20000000800 */
[C---:B-1----:R-:W-:Y:S03]  /*228a0*/  HMMA.1688.F32.TF32 R68, R232.reuse, R34, R80 ;  /* 0x00000022e844723c */ /* 0x042fe60000081050 */
[----:B------:R-:W-:Y:S04]  /*228b0*/  STL.64 [R1+0x5a0], R244 ;  /* 0x0005a0f401007387 */ /* 0x000fe80000100a00 */
[----:B------:R-:W-:Y:S04]  /*228c0*/  STL.64 [R1+0x5a8], R246 ;  /* 0x0005a8f601007387 */ /* 0x000fe80000100a00 */
[----:B------:R-:W-:Y:S04]  /*228d0*/  STL.64 [R1+0x590], R72 ;  /* 0x0005904801007387 */ /* 0x000fe80000100a00 */
[----:B------:R1:W-:Y:S04]  /*228e0*/  STL.64 [R1+0x598], R74 ;  /* 0x0005984a01007387 */ /* 0x0003e80000100a00 */
[----:B------:R-:W-:Y:S04]  /*228f0*/  LDS R249, [R3+0x22000] ;  /* 0x0220000003f97984 */ /* 0x000fe80000000800 */
[----:B------:R-:W-:Y:S01]  /*22900*/  LDS R251, [R3+0x22800] ;  /* 0x0228000003fb7984 */ /* 0x000fe20000000800 */
[C---:B-1----:R-:W-:Y:S03]  /*22910*/  HMMA.1688.F32.TF32 R72, R232.reuse, R26, R88 ;  /* 0x0000001ae848723c */ /* 0x042fe60000081058 */
[----:B------:R-:W-:Y:S04]  /*22920*/  STL.64 [R1+0x580], R68 ;  /* 0x0005804401007387 */ /* 0x000fe80000100a00 */
[----:B------:R1:W-:Y:S02]  /*22930*/  STL.64 [R1+0x588], R70 ;  /* 0x0005884601007387 */ /* 0x0003e40000100a00 */
[C---:B-1----:R-:W-:Y:S02]  /*22940*/  HMMA.1688.F32.TF32 R68, R232.reuse, R22, R92 ;  /* 0x00000016e844723c */ /* 0x042fe4000008105c */
[----:B------:R-:W-:Y:S04]  /*22950*/  STL.64 [R1+0x570], R76 ;  /* 0x0005704c01007387 */ /* 0x000fe80000100a00 */
[----:B------:R1:W-:Y:S08]  /*22960*/  STL.64 [R1+0x578], R78 ;  /* 0x0005784e01007387 */ /* 0x0003f00000100a00 */
[----:B------:R-:W-:Y:S04]  /*22970*/  STL.64 [R1+0x780], R72 ;  /* 0x0007804801007387 */ /* 0x000fe80000100a00 */
[----:B------:R2:W-:Y:S01]  /*22980*/  STL.64 [R1+0x788], R74 ;  /* 0x0007884a01007387 */ /* 0x0005e20000100a00 */
[C---:B-1----:R-:W-:Y:S04]  /*22990*/  HMMA.1688.F32.TF32 R76, R232.reuse, R18, R96 ;  /* 0x00000012e84c723c */ /* 0x042fe80000081060 */
[----:B------:R-:W-:Y:S04]  /*229a0*/  STL.64 [R1+0x770], R68 ;  /* 0x0007704401007387 */ /* 0x000fe80000100a00 */
[----:B--2---:R-:W-:Y:S01]  /*229b0*/  HMMA.1688.F32.TF32 R72, R232, R14, R100 ;  /* 0x0000000ee848723c */ /* 0x004fe20000081064 */
[----:B------:R1:W-:Y:S07]  /*229c0*/  STL.64 [R1+0x778], R70 ;  /* 0x0007784601007387 */ /* 0x0003ee0000100a00 */
[C---:B-1----:R-:W-:Y:S07]  /*229d0*/  HMMA.1688.F32.TF32 R68, R236.reuse, R66, R104 ;  /* 0x00000042ec44723c */ /* 0x042fee0000081068 */
[----:B------:R-:W-:Y:S04]  /*229e0*/  STL.64 [R1+0x760], R76 ;  /* 0x0007604c01007387 */ /* 0x000fe80000100a00 */
[----:B------:R1:W-:Y:S04]  /*229f0*/  STL.64 [R1+0x768], R78 ;  /* 0x0007684e01007387 */ /* 0x0003e80000100a00 */
[----:B------:R-:W-:Y:S04]  /*22a00*/  STL.64 [R1+0x560], R72 ;  /* 0x0005604801007387 */ /* 0x000fe80000100a00 */
[----:B------:R2:W-:Y:S01]  /*22a10*/  STL.64 [R1+0x568], R74 ;  /* 0x0005684a01007387 */ /* 0x0005e20000100a00 */
[C---:B-1----:R-:W-:Y:S03]  /*22a20*/  HMMA.1688.F32.TF32 R76, R236.reuse, R62, R108 ;  /* 0x0000003eec4c723c */ /* 0x042fe6000008106c */
[----:B------:R-:W-:Y:S05]  /*22a30*/  STL.64 [R1+0x750], R68 ;  /* 0x0007504401007387 */ /* 0x000fea0000100a00 */
[C---:B--2---:R-:W-:Y:S01]  /*22a40*/  HMMA.1688.F32.TF32 R72, R236.reuse, R10, R112 ;  /* 0x0000000aec48723c */ /* 0x044fe20000081070 */
        /* <DEDUP_REMOVED lines=8> */
[C---:B----4-:R-:W-:Y:S01]  /*22ad0*/  HMMA.1688.F32.TF32 R72, R236.reuse, R54, R124 ;  /* 0x00000036ec48723c */ /* 0x050fe2000008107c */
        /* <DEDUP_REMOVED lines=28> */
[----:B-1----:R-:W-:Y:S08]  /*22ca0*/  HMMA.1688.F32.TF32 R68, R236, R14, R164 ;  /* 0x0000000eec44723c */ /* 0x002ff000000810a4 */
[C---:B------:R-:W-:Y:S08]  /*22cb0*/  HMMA.1688.F32.TF32 R236, R240.reuse, R66, R168 ;  /* 0x00000042f0ec723c */ /* 0x040ff000000810a8 */
[C---:B------:R-:W-:Y:S08]  /*22cc0*/  HMMA.1688.F32.TF32 R232, R240.reuse, R62, R172 ;  /* 0x0000003ef0e8723c */ /* 0x040ff000000810ac */
[C---:B------:R-:W-:Y:S08]  /*22cd0*/  HMMA.1688.F32.TF32 R244, R240.reuse, R6, R180 ;  /* 0x00000006f0f4723c */ /* 0x040ff000000810b4 */
[C---:B------:R-:W-:Y:S01]  /*22ce0*/  HMMA.1688.F32.TF32 R60, R240.reuse, R10, R176 ;  /* 0x0000000af03c723c */ /* 0x040fe200000810b0 */
[----:B------:R-:W-:Y:S07]  /*22cf0*/  STL.64 [R1+0x680], R76 ;  /* 0x0006804c01007387 */ /* 0x000fee0000100a00 */
[----:B------:R-:W-:Y:S01]  /*22d00*/  HMMA.1688.F32.TF32 R48, R240, R50, R192 ;  /* 0x00000032f030723c */ /* 0x000fe200000810c0 */
[----:B------:R-:W-:Y:S04]  /*22d10*/  STL.64 [R1+0x688], R78 ;  /* 0x0006884e01007387 */ /* 0x000fe80000100a00 */
[----:B------:R-:W-:Y:S04]  /*22d20*/  STL.64 [R1+0x670], R72 ;  /* 0x0006704801007387 */ /* 0x000fe80000100a00 */
[----:B------:R-:W-:Y:S04]  /*22d30*/  STL.64 [R1+0x678], R74 ;  /* 0x0006784a01007387 */ /* 0x000fe80000100a00 */
[----:B------:R-:W-:Y:S04]  /*22d40*/  STL [R1+0x1e60], R236 ;  /* 0x001e60ec01007387 */ /* 0x000fe80000100800 */
[----:B------:R-:W-:Y:S04]  /*22d50*/  STL.64 [R1+0x550], R68 ;  /* 0x0005504401007387 */ /* 0x000fe80000100a00 */
[----:B------:R-:W-:Y:S04]  /*22d60*/  STL.64 [R1+0x558], R70 ;  /* 0x0005584601007387 */ /* 0x000fe80000100a00 */
[----:B------:R-:W-:Y:S04]  /*22d70*/  STL [R1+0x1e5c], R237 ;  /* 0x001e5ced01007387 */ /* 0x000fe80000100800 */
[----:B------:R-:W-:Y:S04]  /*22d80*/  STL [R1+0x1e58], R238 ;  /* 0x001e58ee01007387 */ /* 0x000fe80000100800 */
[----:B------:R1:W-:Y:S04]  /*22d90*/  STL [R1+0x1e54], R239 ;  /* 0x001e54ef01007387 */ /* 0x0003e80000100800 */
[----:B------:R-:W-:Y:S04]  /*22da0*/  STL [R1+0x1e68], R232 ;  /* 0x001e68e801007387 */ /* 0x000fe80000100800 */
[----:B------:R-:W-:Y:S04]  /*22db0*/  STL [R1+0x1e64], R233 ;  /* 0x001e64e901007387 */ /* 0x000fe80000100800 */
[----:B------:R2:W-:Y:S04]  /*22dc0*/  STL [R1+0x1e50], R234 ;  /* 0x001e50ea01007387 */ /* 0x0005e80000100800 */
[----:B------:R3:W-:Y:S04]  /*22dd0*/  STL [R1+0x1e4c], R235 ;  /* 0x001e4ceb01007387 */ /* 0x0007e80000100800 */
[----:B------:R-:W-:Y:S04]  /*22de0*/  STL [R1+0x1e74], R244 ;  /* 0x001e74f401007387 */ /* 0x000fe80000100800 */
[----:B------:R-:W-:Y:S04]  /*22df0*/  STL.64 [R1+0x540], R60 ;  /* 0x0005403c01007387 */ /* 0x000fe80000100a00 */
[----:B------:R-:W-:Y:S01]  /*22e00*/  STL.64 [R1+0x548], R62 ;  /* 0x0005483e01007387 */ /* 0x000fe20000100a00 */
[----:B-1----:R-:W-:-:S03]  /*22e10*/  IMAD.MOV.U32 R239, RZ, RZ, R48 ;  /* 0x000000ffffef7224 */ /* 0x002fc600078e0030 */
[----:B------:R-:W-:Y:S01]  /*22e20*/  STL [R1+0x1e70], R245 ;  /* 0x001e70f501007387 */ /* 0x000fe20000100800 */
[----:B--2---:R-:W-:-:S03]  /*22e30*/  IMAD.MOV.U32 R234, RZ, RZ, R49 ;  /* 0x000000ffffea7224 */ /* 0x004fc600078e0031 */
[----:B------:R-:W-:Y:S01]  /*22e40*/  STL [R1+0x1e6c], R246 ;  /* 0x001e6cf601007387 */ /* 0x000fe20000100800 */
[----:B---3--:R-:W-:-:S03]  /*22e50*/  IMAD.MOV.U32 R235, RZ, RZ, R50 ;  /* 0x000000ffffeb7224 */ /* 0x008fc600078e0032 */
[----:B------:R1:W-:Y:S01]  /*22e60*/  STL [R1+0x1e48], R247 ;  /* 0x001e48f701007387 */ /* 0x0003e20000100800 */
[----:B------:R-:W-:Y:S01]  /*22e70*/  HMMA.1688.F32.TF32 R36, R240, R38, R204 ;  /* 0x00000026f024723c */ /* 0x000fe200000810cc */
[----:B------:R-:W-:Y:S02]  /*22e80*/  IMAD.MOV.U32 R76, RZ, RZ, R9 ;  /* 0x000000ffff4c7224 */ /* 0x000fe400078e0009 */
[----:B------:R-:W-:Y:S01]  /*22e90*/  IMAD.MOV.U32 R77, RZ, RZ, R8 ;  /* 0x000000ffff4d7224 */ /* 0x000fe200078e0008 */
[----:B------:R-:W-:Y:S01]  /*22ea0*/  LDS R72, [R252+0x22000] ;  /* 0x02200000fc487984 */ /* 0x000fe20000000800 */
[----:B------:R-:W-:-:S03]  /*22eb0*/  IMAD.MOV.U32 R78, RZ, RZ, R5 ;  /* 0x000000ffff4e7224 */ /* 0x000fc600078e0005 */
[C---:B------:R-:W-:Y:S01]  /*22ec0*/  HMMA.1688.F32.TF32 R52, R240.reuse, R54, R188 ;  /* 0x00000036f034723c */ /* 0x040fe200000810bc */
[----:B-1----:R-:W-:Y:S01]  /*22ed0*/  IMAD.MOV.U32 R247, RZ, RZ, R51 ;  /* 0x000000fffff77224 */ /* 0x002fe200078e0033 */
[----:B------:R-:W-:Y:S01]  /*22ee0*/  LDS R74, [R252+0x22800] ;  /* 0x02280000fc4a7984 */ /* 0x000fe20000000800 */
[----:B------:R-:W-:Y:S02]  /*22ef0*/  IMAD.MOV.U32 R79, RZ, RZ, R4 ;  /* 0x000000ffff4f7224 */ /* 0x000fe400078e0004 */
[----:B------:R-:W-:Y:S01]  /*22f00*/  IMAD.MOV.U32 R82, RZ, RZ, R13 ;  /* 0x000000ffff527224 */ /* 0x000fe200078e000d */
[----:B------:R-:W-:Y:S02]  /*22f10*/  LDS R73, [R0+0x22000] ;  /* 0x0220000000497984 */ /* 0x000fe40000000800 */
[C---:B------:R-:W-:Y:S01]  /*22f20*/  HMMA.1688.F32.TF32 R48, R240.reuse, R46, R196 ;  /* 0x0000002ef030723c */ /* 0x040fe200000810c4 */
[----:B------:R-:W-:Y:S01]  /*22f30*/  IMAD.MOV.U32 R83, RZ, RZ, R12 ;  /* 0x000000ffff537224 */ /* 0x000fe200078e000c */
[----:B------:R-:W-:Y:S06]  /*22f40*/  LDS R75, [R0+0x22800] ;  /* 0x02280000004b7984 */ /* 0x000fec0000000800 */
[C---:B------:R-:W-:Y:S11]  /*22f50*/  HMMA.1688.F32.TF32 R44, R240.reuse, R42, R200 ;  /* 0x0000002af02c723c */ /* 0x040ff600000810c8 */
[----:B------:R-:W-:Y:S04]  /*22f60*/  @!UPT UIADD3 URZ, URZ, URZ, URZ ;  /* 0x0000003f3f3ff290 */ /* 0x000fe8000fffe03f */
[----:B------:R-:W-:Y:S04]  /*22f70*/  STL.64 [R1+0x520], R48 ;  /* 0x0005203001007387 */ /* 0x000fe80000100a00 */
[----:B------:R-:W-:Y:S04]  /*22f80*/  STL.64 [R1+0x528], R50 ;  /* 0x0005283201007387 */ /* 0x000fe80000100a00 */
[----:B------:R-:W-:Y:S04]  /*22f90*/  STL.64 [R1+0x510], R44 ;  /* 0x0005102c01007387 */ /* 0x000fe80000100a00 */
[----:B------:R-:W-:Y:S04]  /*22fa0*/  STL.64 [R1+0x518], R46 ;  /* 0x0005182e01007387 */ /* 0x000fe80000100a00 */
[----:B------:R-:W2:Y:S01]  /*22fb0*/  LDL R68, [R1+0xa24] ;  /* 0x000a240001447983 */ /* 0x000ea20000100800 */
[C---:B------:R-:W-:Y:S03]  /*22fc0*/  HMMA.1688.F32.TF32 R40, R240.reuse, R34, R208 ;  /* 0x00000022f028723c */ /* 0x040fe600000810d0 */
[----:B------:R-:W-:Y:S04]  /*22fd0*/  STL.64 [R1+0x500], R36 ;  /* 0x0005002401007387 */ /* 0x000fe80000100a00 */
[----:B------:R1:W-:Y:S02]  /*22fe0*/  STL.64 [R1+0x508], R38 ;  /* 0x0005082601007387 */ /* 0x0003e40000100a00 */
[C---:B-1----:R-:W-:Y:S11]  /*22ff0*/  HMMA.1688.F32.TF32 R36, R240.reuse, R30, R212 ;  /* 0x0000001ef024723c */ /* 0x042ff600000810d4 */
[----:B------:R-:W-:Y:S03]  /*23000*/  @!UPT UIADD3 URZ, URZ, URZ, URZ ;  /* 0x0000003f3f3ff290 */ /* 0x000fe6000fffe03f */
[----:B------:R-:W-:Y:S01]  /*23010*/  STL.64 [R1+0x4f0], R40 ;  /* 0x0004f02801007387 */ /* 0x000fe20000100a00 */
[C---:B------:R-:W-:Y:S03]  /*23020*/  HMMA.1688.F32.TF32 R44, R240.reuse, R26, R216 ;  /* 0x0000001af02c723c */ /* 0x040fe600000810d8 */
[----:B------:R1:W-:Y:S05]  /*23030*/  STL.64 [R1+0x4f8], R42 ;  /* 0x0004f82a01007387 */ /* 0x0003ea0000100a00 */
[C---:B-1----:R-:W-:Y:S01]  /*23040*/  HMMA.1688.F32.TF32 R40, R240.reuse, R22, R220 ;  /* 0x00000016f028723c */ /* 0x042fe200000810dc */
[----:B------:R-:W-:Y:S04]  /*23050*/  STL.64 [R1+0x4e0], R36 ;  /* 0x0004e02401007387 */ /* 0x000fe80000100a00 */
[----:B------:R1:W-:Y:S03]  /*23060*/  STL.64 [R1+0x4e8], R38 ;  /* 0x0004e82601007387 */ /* 0x0003e60000100a00 */
[C---:B------:R-:W-:Y:S08]  /*23070*/  HMMA.1688.F32.TF32 R56, R240.reuse, R58, R184 ;  /* 0x0000003af038723c */ /* 0x040ff000000810b8 */
[----:B-1----:R-:W-:Y:S01]  /*23080*/  HMMA.1688.F32.TF32 R36, R240, R18, R224 ;  /* 0x00000012f024723c */ /* 0x002fe200000810e0 */
[----:B------:R-:W-:-:S02]  /*23090*/  IMAD.MOV.U32 R80, RZ, RZ, R17 ;  /* 0x000000ffff507224 */ /* 0x000fc400078e0011 */
[----:B------:R-:W-:-:S05]  /*230a0*/  IMAD.MOV.U32 R81, RZ, RZ, R16 ;  /* 0x000000ffff517224 */ /* 0x000fca00078e0010 */
[----:B------:R-:W-:Y:S01]  /*230b0*/  HMMA.1688.F32.TF32 R4, R240, R14, R228 ;  /* 0x0000000ef004723c */ /* 0x000fe200000810e4 */
[----:B------:R-:W-:Y:S02]  /*230c0*/  IMAD.MOV.U32 R90, RZ, RZ, R21 ;  /* 0x000000ffff5a7224 */ /* 0x000fe400078e0015 */
[----:B------:R-:W-:Y:S01]  /*230d0*/  IMAD.MOV.U32 R91, RZ, RZ, R20 ;  /* 0x000000ffff5b7224 */ /* 0x000fe200078e0014 */
[----:B------:R-:W-:Y:S01]  /*230e0*/  STL.64 [R1+0x4d0], R44 ;  /* 0x0004d02c01007387 */ /* 0x000fe20000100a00 */
[----:B------:R-:W-:Y:S02]  /*230f0*/  IMAD.MOV.U32 R88, RZ, RZ, R25 ;  /* 0x000000ffff587224 */ /* 0x000fe400078e0019 */
[----:B------:R-:W-:Y:S01]  /*23100*/  IMAD.MOV.U32 R89, RZ, RZ, R24 ;  /* 0x000000ffff597224 */ /* 0x000fe200078e0018 */
[----:B------:R-:W-:Y:S01]  /*23110*/  STL.64 [R1+0x4d8], R46 ;  /* 0x0004d82e01007387 */ /* 0x000fe20000100a00 */
[----:B------:R-:W-:Y:S02]  /*23120*/  IMAD.MOV.U32 R86, RZ, RZ, R29 ;  /* 0x000000ffff567224 */ /* 0x000fe400078e001d */
[----:B------:R-:W-:Y:S01]  /*23130*/  IMAD.MOV.U32 R87, RZ, RZ, R28 ;  /* 0x000000ffff577224 */ /* 0x000fe200078e001c */
[----:B------:R-:W-:Y:S01]  /*23140*/  STL.64 [R1+0x4b0], R40 ;  /* 0x0004b02801007387 */ /* 0x000fe20000100a00 */
[----:B------:R-:W-:-:S02]  /*23150*/  IMAD.MOV.U32 R84, RZ, RZ, R33 ;  /* 0x000000ffff547224 */ /* 0x000fc400078e0021 */
[----:B------:R-:W-:Y:S01]  /*23160*/  IMAD.MOV.U32 R85, RZ, RZ, R32 ;  /* 0x000000ffff557224 */ /* 0x000fe200078e0020 */
[----:B------:R-:W-:Y:S04]  /*23170*/  STL.64 [R1+0x4b8], R42 ;  /* 0x0004b82a01007387 */ /* 0x000fe80000100a00 */
[----:B------:R-:W-:Y:S04]  /*23180*/  STL.64 [R1+0x490], R36 ;  /* 0x0004902401007387 */ /* 0x000fe80000100a00 */
[----:B------:R-:W-:Y:S01]  /*23190*/  STL.64 [R1+0x498], R38 ;  /* 0x0004982601007387 */ /* 0x000fe20000100a00 */
[----:B------:R-:W-:-:S02]  /*231a0*/  IMAD.MOV.U32 R244, RZ, RZ, R52 ;  /* 0x000000fffff47224 */ /* 0x000fc400078e0034 */
        /* <DEDUP_REMOVED lines=10> */
[----:B------:R-:W-:Y:S04]  /*23250*/  LDS R227, [R3+0x22980] ;  /* 0x0229800003e37984 */ /* 0x000fe80000000800 */
[----:B--2---:R-:W1:Y:S04]  /*23260*/  LDSM.16.M88.4 R8, [R68] ;  /* 0x000000004408783b */ /* 0x004e680000000200 */
[----:B------:R-:W2:Y:S04]  /*23270*/  LDSM.16.M88.4 R12, [R68+0x2000] ;  /* 0x00200000440c783b */ /* 0x000ea80000000200 */
[----:B------:R-:W3:Y:S04]  /*23280*/  LDSM.16.M88.4 R16, [R68+0x4000] ;  /* 0x004000004410783b */ /* 0x000ee80000000200 */
[----:B------:R-:W4:Y:S04]  /*23290*/  LDSM.16.M88.4 R20, [R68+0x6000] ;  /* 0x006000004414783b */ /* 0x000f280000000200 */
[----:B------:R-:W1:Y:S04]  /*232a0*/  LDSM.16.M88.4 R24, [R68+0x8000] ;  /* 0x008000004418783b */ /* 0x000e680000000200 */
[----:B------:R-:W1:Y:S04]  /*232b0*/  LDSM.16.M88.4 R28, [R68+0xa000] ;  /* 0x00a00000441c783b */ /* 0x000e680000000200 */
[----:B------:R-:W1:Y:S04]  /*232c0*/  LDSM.16.M88.4 R32, [R68+0xc000] ;  /* 0x00c000004420783b */ /* 0x000e680000000200 */
[----:B------:R-:W2:Y:S04]  /*232d0*/  LDSM.16.M88.4 R36, [R68+0xe000] ;  /* 0x00e000004424783b */ /* 0x000ea80000000200 */
[----:B------:R-:W2:Y:S04]  /*232e0*/  LDSM.16.M88.4 R40, [R68+0x10000] ;  /* 0x010000004428783b */ /* 0x000ea80000000200 */
[----:B------:R-:W3:Y:S04]  /*232f0*/  LDSM.16.M88.4 R44, [R68+0x12000] ;  /* 0x01200000442c783b */ /* 0x000ee80000000200 */
[----:B------:R-:W3:Y:S04]  /*23300*/  LDSM.16.M88.4 R48, [R68+0x14000] ;  /* 0x014000004430783b */ /* 0x000ee80000000200 */
[----:B------:R-:W4:Y:S04]  /*23310*/  LDSM.16.M88.4 R52, [R68+0x16000] ;  /* 0x016000004434783b */ /* 0x000f280000000200 */
[----:B------:R-:W4:Y:S04]  /*23320*/  LDSM.16.M88.4 R56, [R68+0x18000] ;  /* 0x018000004438783b */ /* 0x000f280000000200 */
[----:B------:R-:W4:Y:S04]  /*23330*/  LDSM.16.M88.4 R60, [R68+0x1a000] ;  /* 0x01a00000443c783b */ /* 0x000f280000000200 */
[----:B------:R-:W4:Y:S04]  /*23340*/  LDSM.16.M88.4 R64, [R68+0x1c000] ;  /* 0x01c000004440783b */ /* 0x000f280000000200 */
[----:B------:R-:W4:Y:S04]  /*23350*/  LDSM.16.M88.4 R68, [R68+0x1e000] ;  /* 0x01e000004444783b */ /* 0x000f280000000200 */
[----:B-1----:R-:W-:Y:S04]  /*23360*/  STL [R1+0x1d10], R10 ;  /* 0x001d100a01007387 */ /* 0x002fe80000100800 */
[----:B------:R-:W-:Y:S04]  /*23370*/  STL [R1+0x1d0c], R11 ;  /* 0x001d0c0b01007387 */ /* 0x000fe80000100800 */
[----:B--2---:R-:W-:Y:S04]  /*23380*/  STL [R1+0x1d18], R14 ;  /* 0x001d180e01007387 */ /* 0x004fe80000100800 */
[----:B------:R-:W-:Y:S04]  /*23390*/  STL [R1+0x1d14], R15 ;  /* 0x001d140f01007387 */ /* 0x000fe80000100800 */
[----:B---3--:R-:W-:Y:S04]  /*233a0*/  STL [R1+0x1d1c], R18 ;  /* 0x001d1c1201007387 */ /* 0x008fe80000100800 */
[----:B------:R-:W-:Y:S04]  /*233b0*/  STL [R1+0x1d08], R19 ;  /* 0x001d081301007387 */ /* 0x000fe80000100800 */
[----:B----4-:R-:W-:Y:S01]  /*233c0*/  STL [R1+0x1d20], R22 ;  /* 0x001d201601007387 */ /* 0x010fe20000100800 */
[C---:B------:R-:W-:Y:S03]  /*233d0*/  HMMA.1688.F32.TF32 R92, R248.reuse, R8, R76 ;  /* 0x00000008f85c723c */ /* 0x040fe6000008104c */
        /* <DEDUP_REMOVED lines=25> */
[----:B------:R-:W3:Y:S04]  /*23570*/  LDL.LU R76, [R1+0x9d0] ;  /* 0x0009d000014c7983 */ /* 0x000ee80000300800 */
[----:B------:R-:W-:Y:S04]  /*23580*/  STL.64 [R1+0xe0], R92 ;  /* 0x0000e05c01007387 */ /* 0x000fe80000100a00 */
[----:B------:R-:W-:Y:S04]  /*23590*/  STL.64 [R1+0xe8], R94 ;  /* 0x0000e85e01007387 */ /* 0x000fe80000100a00 */
[----:B------:R-:W3:Y:S04]  /*235a0*/  LDL.LU R77, [R1+0x9d4] ;  /* 0x0009d400014d7983 */ /* 0x000ee80000300800 */
[----:B------:R-:W3:Y:S04]  /*235b0*/  LDL.LU R78, [R1+0x9d8] ;  /* 0x0009d800014e7983 */ /* 0x000ee80000300800 */
[----:B------:R-:W3:Y:S01]  /*235c0*/  LDL.LU R79, [R1+0x9dc] ;  /* 0x0009dc00014f7983 */ /* 0x000ee20000300800 */
[C---:B------:R-:W-:Y:S08]  /*235d0*/  HMMA.1688.F32.TF32 R80, R248.reuse, R12, R80 ;  /* 0x0000000cf850723c */ /* 0x040ff00000081050 */
[C---:B------:R-:W-:Y:S08]  /*235e0*/  HMMA.1688.F32.TF32 R88, R248.reuse, R16, R88 ;  /* 0x00000010f858723c */ /* 0x040ff00000081058 */
[----:B------:R-:W-:Y:S08]  /*235f0*/  HMMA.1688.F32.TF32 R84, R248, R20, R84 ;  /* 0x00000014f854723c */ /* 0x000ff00000081054 */
[----:B-1----:R-:W-:-:S02]  /*23600*/  IMAD.MOV.U32 R70, RZ, RZ, R80 ;  /* 0x000000ffff467224 */ /* 0x002fc400078e0050 */
[----:B--2---:R-:W-:Y:S01]  /*23610*/  IMAD.MOV.U32 R71, RZ, RZ, R81 ;  /* 0x000000ffff477224 */ /* 0x004fe200078e0051 */
[----:B------:R-:W2:Y:S01]  /*23620*/  LDL.LU R80, [R1+0x9c0] ;  /* 0x0009c00001507983 */ /* 0x000ea20000300800 */
[----:B------:R-:W-:Y:S02]  /*23630*/  IMAD.MOV.U32 R66, RZ, RZ, R82 ;  /* 0x000000ffff427224 */ /* 0x000fe400078e0052 */
[----:B------:R-:W-:Y:S01]  /*23640*/  IMAD.MOV.U32 R67, RZ, RZ, R83 ;  /* 0x000000ffff437224 */ /* 0x000fe200078e0053 */
[----:B------:R-:W2:Y:S01]  /*23650*/  LDL.LU R81, [R1+0x9c4] ;  /* 0x0009c40001517983 */ /* 0x000ea20000300800 */
[----:B------:R-:W-:-:S03]  /*23660*/  IMAD.MOV.U32 R59, RZ, RZ, R91 ;  /* 0x000000ffff3b7224 */ /* 0x000fc600078e005b */
[----:B------:R-:W2:Y:S01]  /*23670*/  LDL.LU R82, [R1+0x9c8] ;  /* 0x0009c80001527983 */ /* 0x000ea20000300800 */
[----:B------:R-:W-:-:S03]  /*23680*/  IMAD.MOV.U32 R58, RZ, RZ, R90 ;  /* 0x000000ffff3a7224 */ /* 0x000fc600078e005a */
[----:B------:R-:W2:Y:S01]  /*23690*/  LDL.LU R83, [R1+0x9cc] ;  /* 0x0009cc0001537983 */ /* 0x000ea20000300800 */
[----:B------:R-:W-:-:S03]  /*236a0*/  IMAD.MOV.U32 R63, RZ, RZ, R89 ;  /* 0x000000ffff3f7224 */ /* 0x000fc600078e0059 */
[----:B------:R-:W-:Y:S01]  /*236b0*/  STL [R1+0x1d8c], R70 ;  /* 0x001d8c4601007387 */ /* 0x000fe20000100800 */
[----:B------:R-:W-:-:S03]  /*236c0*/  IMAD.MOV.U32 R62, RZ, RZ, R88 ;  /* 0x000000ffff3e7224 */ /* 0x000fc600078e0058 */
[----:B------:R-:W-:Y:S04]  /*236d0*/  STL [R1+0x1d88], R71 ;  /* 0x001d884701007387 */ /* 0x000fe80000100800 */
[----:B------:R-:W-:Y:S04]  /*236e0*/  STL [R1+0x1d84], R66 ;  /* 0x001d844201007387 */ /* 0x000fe80000100800 */
[----:B------:R1:W-:Y:S04]  /*236f0*/  STL [R1+0x1d80], R67 ;  /* 0x001d804301007387 */ /* 0x0003e80000100800 */
[----:B------:R-:W-:Y:S04]  /*23700*/  STL [R1+0x1d9c], R59 ;  /* 0x001d9c3b01007387 */ /* 0x000fe80000100800 */
[----:B------:R-:W-:Y:S04]  /*23710*/  STL [R1+0x1d98], R58 ;  /* 0x001d983a01007387 */ /* 0x000fe80000100800 */
[----:B------:R4:W-:Y:S01]  /*23720*/  STL [R1+0x1d94], R63 ;  /* 0x001d943f01007387 */ /* 0x0009e20000100800 */
[----:B-1----:R-:W-:-:S03]  /*23730*/  IMAD.MOV.U32 R67, RZ, RZ, R85 ;  /* 0x000000ffff437224 */ /* 0x002fc600078e0055 */
[----:B------:R1:W-:Y:S01]  /*23740*/  STL [R1+0x1d90], R62 ;  /* 0x001d903e01007387 */ /* 0x0003e20000100800 */
[----:B------:R-:W-:-:S03]  /*23750*/  IMAD.MOV.U32 R66, RZ, RZ, R84 ;  /* 0x000000ffff427224 */ /* 0x000fc600078e0054 */
[----:B------:R1:W-:Y:S04]  /*23760*/  STL.64 [R1+0xb8], R86 ;  /* 0x0000b85601007387 */ /* 0x0003e80000100a00 */
[----:B------:R-:W2:Y:S04]  /*23770*/  LDL.LU R88, [R1+0x9b0] ;  /* 0x0009b00001587983 */ /* 0x000ea80000300800 */
[----:B------:R-:W2:Y:S04]  /*23780*/  LDL.LU R89, [R1+0x9b4] ;  /* 0x0009b40001597983 */ /* 0x000ea80000300800 */
[----:B------:R-:W2:Y:S04]  /*23790*/  LDL.LU R90, [R1+0x9b8] ;  /* 0x0009b800015a7983 */ /* 0x000ea80000300800 */
[----:B------:R-:W2:Y:S04]  /*237a0*/  LDL.LU R91, [R1+0x9bc] ;  /* 0x0009bc00015b7983 */ /* 0x000ea80000300800 */
[----:B------:R1:W-:Y:S04]  /*237b0*/  STL [R1+0x1da4], R67 ;  /* 0x001da44301007387 */ /* 0x0003e80000100800 */
[----:B------:R1:W-:Y:S01]  /*237c0*/  STL [R1+0x1da0], R66 ;  /* 0x001da04201007387 */ /* 0x0003e20000100800 */
[C---:B---3--:R-:W-:Y:S11]  /*237d0*/  HMMA.1688.F32.TF32 R76, R248.reuse, R24, R76 ;  /* 0x00000018f84c723c */ /* 0x048ff6000008104c */
[----:B------:R-:W-:Y:S11]  /*237e0*/  @!UPT UIADD3 URZ, URZ, URZ, URZ ;  /* 0x0000003f3f3ff290 */ /* 0x000ff6000fffe03f */
[----:B------:R-:W-:Y:S02]  /*237f0*/  @!UPT UIADD3 URZ, URZ, URZ, URZ ;  /* 0x0000003f3f3ff290 */ /* 0x000fe4000fffe03f */
[----:B----4-:R-:W-:Y:S02]  /*23800*/  IMAD.MOV.U32 R63, RZ, RZ, R76 ;  /* 0x000000ffff3f7224 */ /* 0x010fe400078e004c */
[----:B-1----:R-:W-:Y:S01]  /*23810*/  IMAD.MOV.U32 R62, RZ, RZ, R77 ;  /* 0x000000ffff3e7224 */ /* 0x002fe200078e004d */
[----:B------:R-:W3:Y:S01]  /*23820*/  LDL.LU R76, [R1+0x9a0] ;  /* 0x0009a000014c7983 */ /* 0x000ee20000300800 */
[----:B------:R-:W-:Y:S02]  /*23830*/  IMAD.MOV.U32 R70, RZ, RZ, R78 ;  /* 0x000000ffff467224 */ /* 0x000fe400078e004e */
[----:B------:R-:W-:Y:S01]  /*23840*/  IMAD.MOV.U32 R71, RZ, RZ, R79 ;  /* 0x000000ffff477224 */ /* 0x000fe200078e004f */
[----:B------:R-:W3:Y:S04]  /*23850*/  LDL.LU R77, [R1+0x9a4] ;  /* 0x0009a400014d7983 */ /* 0x000ee80000300800 */
[----:B------:R-:W3:Y:S04]  /*23860*/  LDL.LU R78, [R1+0x9a8] ;  /* 0x0009a800014e7983 */ /* 0x000ee80000300800 */
[----:B------:R-:W3:Y:S01]  /*23870*/  LDL.LU R79, [R1+0x9ac] ;  /* 0x0009ac00014f7983 */ /* 0x000ee20000300800 */
[C---:B--2---:R-:W-:Y:S03]  /*23880*/  HMMA.1688.F32.TF32 R80, R248.reuse, R28, R80 ;  /* 0x0000001cf850723c */ /* 0x044fe60000081050 */
[----:B------:R1:W-:Y:S04]  /*23890*/  STL [R1+0x1db4], R71 ;  /* 0x001db44701007387 */ /* 0x0003e80000100800 */
[----:B------:R2:W-:Y:S04]  /*238a0*/  STL [R1+0x1db0], R70 ;  /* 0x001db04601007387 */ /* 0x0005e80000100800 */
[----:B------:R4:W-:Y:S04]  /*238b0*/  STL [R1+0x1dac], R63 ;  /* 0x001dac3f01007387 */ /* 0x0009e80000100800 */
[----:B------:R1:W-:Y:S04]  /*238c0*/  STL [R1+0x1da8], R62 ;  /* 0x001da83e01007387 */ /* 0x0003e80000100800 */
[----:B------:R-:W2:Y:S04]  /*238d0*/  LDL.LU R84, [R1+0x990] ;  /* 0x0009900001547983 */ /* 0x000ea80000300800 */
[----:B------:R-:W2:Y:S04]  /*238e0*/  LDL.LU R85, [R1+0x994] ;  /* 0x0009940001557983 */ /* 0x000ea80000300800 */
[----:B------:R-:W4:Y:S04]  /*238f0*/  LDL.LU R86, [R1+0x998] ;  /* 0x0009980001567983 */ /* 0x000f280000300800 */
[----:B------:R-:W4:Y:S01]  /*23900*/  LDL.LU R87, [R1+0x99c] ;  /* 0x00099c0001577983 */ /* 0x000f220000300800 */
[----:B------:R-:W-:Y:S01]  /*23910*/  IMAD.MOV.U32 R67, RZ, RZ, R80 ;  /* 0x000000ffff437224 */ /* 0x000fe200078e0050 */
[----:B------:R-:W-:Y:S01]  /*23920*/  HMMA.1688.F32.TF32 R88, R248, R32, R88 ;  /* 0x00000020f858723c */ /* 0x000fe20000081058 */
[----:B------:R-:W-:Y:S01]  /*23930*/  IMAD.MOV.U32 R58, RZ, RZ, R83 ;  /* 0x000000ffff3a7224 */ /* 0x000fe200078e0053 */
[----:B------:R-:W4:Y:S01]  /*23940*/  LDL.LU R80, [R1+0x980] ;  /* 0x0009800001507983 */ /* 0x000f220000300800 */
[----:B------:R-:W-:-:S02]  /*23950*/  IMAD.MOV.U32 R66, RZ, RZ, R81 ;  /* 0x000000ffff427224 */ /* 0x000fc400078e0051 */
[----:B------:R-:W-:Y:S01]  /*23960*/  IMAD.MOV.U32 R59, RZ, RZ, R82 ;  /* 0x000000ffff3b7224 */ /* 0x000fe200078e0052 */
[----:B------:R-:W4:Y:S04]  /*23970*/  LDL.LU R81, [R1+0x984] ;  /* 0x0009840001517983 */ /* 0x000f280000300800 */
[----:B------:R-:W4:Y:S04]  /*23980*/  LDL.LU R82, [R1+0x988] ;  /* 0x0009880001527983 */ /* 0x000f280000300800 */
[----:B------:R-:W4:Y:S04]  /*23990*/  LDL.LU R83, [R1+0x98c] ;  /* 0x00098c0001537983 */ /* 0x000f280000300800 */
[----:B------:R-:W-:Y:S04]  /*239a0*/  STL [R1+0x1dc4], R58 ;  /* 0x001dc43a01007387 */ /* 0x000fe80000100800 */
[----:B------:R-:W-:Y:S02]  /*239b0*/  STL [R1+0x1dc0], R59 ;  /* 0x001dc03b01007387 */ /* 0x000fe40000100800 */
[----:B------:R-:W-:-:S02]  /*239c0*/  IMAD.MOV.U32 R51, RZ, RZ, R91 ;  /* 0x000000ffff337224 */ /* 0x000fc400078e005b */
[----:B------:R-:W-:Y:S01]  /*239d0*/  IMAD.MOV.U32 R50, RZ, RZ, R90 ;  /* 0x000000ffff327224 */ /* 0x000fe200078e005a */
[----:B------:R-:W-:Y:S01]  /*239e0*/  STL [R1+0x1dbc], R67 ;  /* 0x001dbc4301007387 */ /* 0x000fe20000100800 */
[----:B------:R-:W-:Y:S02]  /*239f0*/  IMAD.MOV.U32 R55, RZ, RZ, R89 ;  /* 0x000000ffff377224 */ /* 0x000fe400078e0059 */
[----:B------:R-:W-:Y:S01]  /*23a00*/  IMAD.MOV.U32 R54, RZ, RZ, R88 ;  /* 0x000000ffff367224 */ /* 0x000fe200078e0058 */
[----:B------:R1:W-:Y:S04]  /*23a10*/  STL [R1+0x1db8], R66 ;  /* 0x001db84201007387 */ /* 0x0003e80000100800 */
[----:B------:R-:W-:Y:S04]  /*23a20*/  STL [R1+0x1dd4], R51 ;  /* 0x001dd43301007387 */ /* 0x000fe80000100800 */
[----:B------:R-:W-:Y:S04]  /*23a30*/  STL [R1+0x1dd0], R50 ;  /* 0x001dd03201007387 */ /* 0x000fe80000100800 */
[----:B------:R-:W-:Y:S04]  /*23a40*/  STL [R1+0x1dcc], R55 ;  /* 0x001dcc3701007387 */ /* 0x000fe80000100800 */
[----:B------:R1:W-:Y:S01]  /*23a50*/  STL [R1+0x1dc8], R54 ;  /* 0x001dc83601007387 */ /* 0x0003e20000100800 */
[C---:B---3--:R-:W-:Y:S11]  /*23a60*/  HMMA.1688.F32.TF32 R76, R248.reuse, R36, R76 ;  /* 0x00000024f84c723c */ /* 0x048ff6000008104c */
[----:B------:R-:W-:Y:S11]  /*23a70*/  @!UPT UIADD3 URZ, URZ, URZ, URZ ;  /* 0x0000003f3f3ff290 */ /* 0x000ff6000fffe03f */
[----:B------:R-:W-:Y:S02]  /*23a80*/  @!UPT UIADD3 URZ, URZ, URZ, URZ ;  /* 0x0000003f3f3ff290 */ /* 0x000fe4000fffe03f */
[----:B-1----:R-:W-:Y:S02]  /*23a90*/  IMAD.MOV.U32 R71, RZ, RZ, R76 ;  /* 0x000000ffff477224 */ /* 0x002fe400078e004c */
[----:B--2---:R-:W-:Y:S01]  /*23aa0*/  IMAD.MOV.U32 R70, RZ, RZ, R77 ;  /* 0x000000ffff467224 */ /* 0x004fe200078e004d */
[----:B------:R-:W2:Y:S01]  /*23ab0*/  LDL.LU R76, [R1+0x970] ;  /* 0x00097000014c7983 */ /* 0x000ea20000300800 */
[----:B----4-:R-:W-:Y:S02]  /*23ac0*/  IMAD.MOV.U32 R63, RZ, RZ, R78 ;  /* 0x000000ffff3f7224 */ /* 0x010fe400078e004e */
[----:B------:R-:W-:Y:S01]  /*23ad0*/  IMAD.MOV.U32 R62, RZ, RZ, R79 ;  /* 0x000000ffff3e7224 */ /* 0x000fe200078e004f */
[----:B------:R-:W2:Y:S04]  /*23ae0*/  LDL.LU R77, [R1+0x974] ;  /* 0x00097400014d7983 */ /* 0x000ea80000300800 */
[----:B------:R-:W2:Y:S04]  /*23af0*/  LDL.LU R78, [R1+0x978] ;  /* 0x00097800014e7983 */ /* 0x000ea80000300800 */
[----:B------:R-:W2:Y:S01]  /*23b00*/  LDL.LU R79, [R1+0x97c] ;  /* 0x00097c00014f7983 */ /* 0x000ea20000300800 */
[C---:B------:R-:W-:Y:S03]  /*23b10*/  HMMA.1688.F32.TF32 R84, R248.reuse, R40, R84 ;  /* 0x00000028f854723c */ /* 0x040fe60000081054 */
[----:B------:R-:W-:Y:S04]  /*23b20*/  STL [R1+0x1de4], R62 ;  /* 0x001de43e01007387 */ /* 0x000fe80000100800 */
[----:B------:R-:W-:Y:S04]  /*23b30*/  STL [R1+0x1de0], R63 ;  /* 0x001de03f01007387 */ /* 0x000fe80000100800 */
[----:B------:R-:W-:Y:S01]  /*23b40*/  STL [R1+0x1ddc], R70 ;  /* 0x001ddc4601007387 */ /* 0x000fe20000100800 */
[----:B------:R-:W-:Y:S11]  /*23b50*/  HMMA.1688.F32.TF32 R80, R248, R44, R80 ;  /* 0x0000002cf850723c */ /* 0x000ff60000081050 */
[----:B------:R-:W-:Y:S01]  /*23b60*/  @!UPT UIADD3 URZ, URZ, URZ, URZ ;  /* 0x0000003f3f3ff290 */ /* 0x000fe2000fffe03f */
[----:B------:R-:W-:Y:S02]  /*23b70*/  IMAD.MOV.U32 R66, RZ, RZ, R87 ;  /* 0x000000ffff427224 */ /* 0x000fe400078e0057 */
[----:B------:R-:W-:Y:S02]  /*23b80*/  IMAD.MOV.U32 R67, RZ, RZ, R86 ;  /* 0x000000ffff437224 */ /* 0x000fe400078e0056 */
[----:B------:R-:W-:Y:S01]  /*23b90*/  IMAD.MOV.U32 R59, RZ, RZ, R85 ;  /* 0x000000ffff3b7224 */ /* 0x000fe200078e0055 */
[----:B------:R1:W-:Y:S01]  /*23ba0*/  STL [R1+0x1dd8], R71 ;  /* 0x001dd84701007387 */ /* 0x0003e20000100800 */
[----:B------:R-:W-:-:S03]  /*23bb0*/  IMAD.MOV.U32 R58, RZ, RZ, R84 ;  /* 0x000000ffff3a7224 */ /* 0x000fc600078e0054 */
[----:B------:R-:W-:Y:S04]  /*23bc0*/  STL [R1+0x1df4], R66 ;  /* 0x001df44201007387 */ /* 0x000fe80000100800 */
[----:B------:R-:W-:Y:S04]  /*23bd0*/  STL [R1+0x1df0], R67 ;  /* 0x001df04301007387 */ /* 0x000fe80000100800 */
[----:B------:R-:W-:Y:S04]  /*23be0*/  STL [R1+0x1dec], R59 ;  /* 0x001dec3b01007387 */ /* 0x000fe80000100800 */
[----:B------:R3:W-:Y:S04]  /*23bf0*/  STL [R1+0x1de8], R58 ;  /* 0x001de83a01007387 */ /* 0x0007e80000100800 */
[----:B------:R-:W4:Y:S01]  /*23c00*/  LDL.LU R96, [R1+0x960] ;  /* 0x0009600001607983 */ /* 0x000f220000300800 */
[----:B------:R-:W-:-:S03]  /*23c10*/  IMAD.MOV.U32 R54, RZ, RZ, R83 ;  /* 0x000000ffff367224 */ /* 0x000fc600078e0053 */
[----:B------:R-:W4:Y:S01]  /*23c20*/  LDL.LU R97, [R1+0x964] ;  /* 0x0009640001617983 */ /* 0x000f220000300800 */
[----:B------:R-:W-:-:S03]  /*23c30*/  IMAD.MOV.U32 R55, RZ, RZ, R82 ;  /* 0x000000ffff377224 */ /* 0x000fc600078e0052 */
[----:B------:R-:W4:Y:S01]  /*23c40*/  LDL.LU R98, [R1+0x968] ;  /* 0x0009680001627983 */ /* 0x000f220000300800 */
[----:B------:R-:W-:-:S03]  /*23c50*/  IMAD.MOV.U32 R50, RZ, RZ, R81 ;  /* 0x000000ffff327224 */ /* 0x000fc600078e0051 */
[----:B------:R-:W4:Y:S01]  /*23c60*/  LDL.LU R99, [R1+0x96c] ;  /* 0x00096c0001637983 */ /* 0x000f220000300800 */
[----:B------:R-:W-:-:S03]  /*23c70*/  IMAD.MOV.U32 R51, RZ, RZ, R80 ;  /* 0x000000ffff337224 */ /* 0x000fc600078e0050 */
[----:B------:R-:W3:Y:S04]  /*23c80*/  LDL.LU R92, [R1+0x950] ;  /* 0x00095000015c7983 */ /* 0x000ee80000300800 */
[----:B------:R-:W3:Y:S04]  /*23c90*/  LDL.LU R93, [R1+0x954] ;  /* 0x00095400015d7983 */ /* 0x000ee80000300800 */
[----:B------:R-:W3:Y:S04]  /*23ca0*/  LDL.LU R94, [R1+0x958] ;  /* 0x00095800015e7983 */ /* 0x000ee80000300800 */
[----:B------:R-:W3:Y:S04]  /*23cb0*/  LDL.LU R95, [R1+0x95c] ;  /* 0x00095c00015f7983 */ /* 0x000ee80000300800 */
[----:B------:R-:W-:Y:S04]  /*23cc0*/  STL [R1+0x1e04], R54 ;  /* 0x001e043601007387 */ /* 0x000fe80000100800 */
[----:B------:R-:W-:Y:S04]  /*23cd0*/  STL [R1+0x1e00], R55 ;  /* 0x001e003701007387 */ /* 0x000fe80000100800 */
[----:B------:R-:W-:Y:S04]  /*23ce0*/  STL [R1+0x1dfc], R50 ;  /* 0x001dfc3201007387 */ /* 0x000fe80000100800 */
[----:B------:R1:W-:Y:S01]  /*23cf0*/  STL [R1+0x1df8], R51 ;  /* 0x001df83301007387 */ /* 0x0003e20000100800 */
[C---:B--2---:R-:W-:Y:S11]  /*23d00*/  HMMA.1688.F32.TF32 R76, R248.reuse, R48, R76 ;  /* 0x00000030f84c723c */ /* 0x044ff6000008104c */
[----:B------:R-:W-:Y:S11]  /*23d10*/  @!UPT UIADD3 URZ, URZ, URZ, URZ ;  /* 0x0000003f3f3ff290 */ /* 0x000ff6000fffe03f */
[----:B------:R-:W-:Y:S02]  /*23d20*/  @!UPT UIADD3 URZ, URZ, URZ, URZ ;  /* 0x0000003f3f3ff290 */ /* 0x000fe4000fffe03f */
[----:B------:R-:W-:Y:S02]  /*23d30*/  IMAD.MOV.U32 R46, RZ, RZ, R76 ;  /* 0x000000ffff2e7224 */ /* 0x000fe400078e004c */
[----:B------:R-:W-:Y:S01]  /*23d40*/  IMAD.MOV.U32 R47, RZ, RZ, R77 ;  /* 0x000000ffff2f7224 */ /* 0x000fe200078e004d */
[----:B------:R-:W2:Y:S01]  /*23d50*/  LDL.LU R76, [R1+0x650] ;  /* 0x00065000014c7983 */ /* 0x000ea20000300800 */
[----:B------:R-:W-:Y:S02]  /*23d60*/  IMAD.MOV.U32 R42, RZ, RZ, R78 ;  /* 0x000000ffff2a7224 */ /* 0x000fe400078e004e */
[----:B------:R-:W-:Y:S01]  /*23d70*/  IMAD.MOV.U32 R43, RZ, RZ, R79 ;  /* 0x000000ffff2b7224 */ /* 0x000fe200078e004f */
        /* <DEDUP_REMOVED lines=15> */
[C---:B----4-:R-:W-:Y:S08]  /*23e70*/  HMMA.1688.F32.TF32 R96, R248.reuse, R52, R96 ;  /* 0x00000034f860723c */ /* 0x050ff00000081060 */
[----:B---3--:R-:W-:Y:S01]  /*23e80*/  HMMA.1688.F32.TF32 R92, R248, R56, R92 ;  /* 0x00000038f85c723c */ /* 0x008fe2000008105c */
[----:B------:R-:W-:Y:S04]  /*23e90*/  STL [R1+0x1e14], R43 ;  /* 0x001e142b01007387 */ /* 0x000fe80000100800 */
[----:B------:R-:W-:Y:S04]  /*23ea0*/  STL [R1+0x1e10], R42 ;  /* 0x001e102a01007387 */ /* 0x000fe80000100800 */
[----:B------:R-:W-:Y:S07]  /*23eb0*/  STL [R1+0x1e0c], R47 ;  /* 0x001e0c2f01007387 */ /* 0x000fee0000100800 */
[----:B-1----:R-:W-:-:S02]  /*23ec0*/  IMAD.MOV.U32 R71, RZ, RZ, R99 ;  /* 0x000000ffff477224 */ /* 0x002fc400078e0063 */
[----:B------:R-:W-:Y:S02]  /*23ed0*/  IMAD.MOV.U32 R70, RZ, RZ, R98 ;  /* 0x000000ffff467224 */ /* 0x000fe400078e0062 */
[----:B------:R-:W-:Y:S01]  /*23ee0*/  IMAD.MOV.U32 R63, RZ, RZ, R97 ;  /* 0x000000ffff3f7224 */ /* 0x000fe200078e0061 */
[----:B------:R-:W-:Y:S01]  /*23ef0*/  STL [R1+0x1e08], R46 ;  /* 0x001e082e01007387 */ /* 0x000fe20000100800 */
[----:B------:R-:W-:Y:S02]  /*23f00*/  IMAD.MOV.U32 R62, RZ, RZ, R96 ;  /* 0x000000ffff3e7224 */ /* 0x000fe400078e0060 */
[----:B------:R-:W-:Y:S01]  /*23f10*/  IMAD.MOV.U32 R58, RZ, RZ, R95 ;  /* 0x000000ffff3a7224 */ /* 0x000fe200078e005f */
[----:B------:R-:W-:Y:S01]  /*23f20*/  STL [R1+0x1e24], R71 ;  /* 0x001e244701007387 */ /* 0x000fe20000100800 */
[----:B------:R-:W-:Y:S02]  /*23f30*/  IMAD.MOV.U32 R59, RZ, RZ, R94 ;  /* 0x000000ffff3b7224 */ /* 0x000fe400078e005e */
[----:B------:R-:W-:Y:S01]  /*23f40*/  IMAD.MOV.U32 R67, RZ, RZ, R93 ;  /* 0x000000ffff437224 */ /* 0x000fe200078e005d */
[----:B------:R-:W-:Y:S01]  /*23f50*/  STL [R1+0x1e20], R70 ;  /* 0x001e204601007387 */ /* 0x000fe20000100800 */
[----:B------:R-:W-:-:S03]  /*23f60*/  IMAD.MOV.U32 R66, RZ, RZ, R92 ;  /* 0x000000ffff427224 */ /* 0x000fc600078e005c */
[----:B------:R-:W-:Y:S04]  /*23f70*/  STL [R1+0x1e1c], R63 ;  /* 0x001e1c3f01007387 */ /* 0x000fe80000100800 */
[----:B------:R-:W-:Y:S04]  /*23f80*/  STL [R1+0x1e18], R62 ;  /* 0x001e183e01007387 */ /* 0x000fe80000100800 */
[----:B------:R-:W-:Y:S04]  /*23f90*/  STL [R1+0x1e34], R58 ;  /* 0x001e343a01007387 */ /* 0x000fe80000100800 */
[----:B------:R-:W-:Y:S04]  /*23fa0*/  STL [R1+0x1e30], R59 ;  /* 0x001e303b01007387 */ /* 0x000fe80000100800 */
[----:B------:R-:W-:Y:S04]  /*23fb0*/  STL [R1+0x1e2c], R67 ;  /* 0x001e2c4301007387 */ /* 0x000fe80000100800 */
[----:B------:R-:W-:Y:S01]  /*23fc0*/  STL [R1+0x1e28], R66 ;  /* 0x001e284201007387 */ /* 0x000fe20000100800 */
[----:B--2---:R-:W-:Y:S08]  /*23fd0*/  HMMA.1688.F32.TF32 R76, R72, R8, R76 ;  /* 0x00000008484c723c */ /* 0x004ff0000008104c */
[----:B------:R-:W-:Y:S11]  /*23fe0*/  HMMA.1688.F32.TF32 R88, R248, R60, R88 ;  /* 0x0000003cf858723c */ /* 0x000ff60000081058 */
[----:B------:R-:W-:Y:S05]  /*23ff0*/  @!UPT UIADD3 URZ, URZ, URZ, URZ ;  /* 0x0000003f3f3ff290 */ /* 0x000fea000fffe03f */
[----:B------:R-:W-:Y:S02]  /*24000*/  IMAD.MOV.U32 R30, RZ, RZ, R76 ;  /* 0x000000ffff1e7224 */ /* 0x000fe400078e004c */
[----:B------:R-:W-:Y:S02]  /*24010*/  IMAD.MOV.U32 R31, RZ, RZ, R77 ;  /* 0x000000ffff1f7224 */ /* 0x000fe400078e004d */
[----:B------:R-:W-:-:S04]  /*24020*/  IMAD.MOV.U32 R26, RZ, RZ, R78 ;  /* 0x000000ffff1a7224 */ /* 0x000fc800078e004e */
[----:B------:R-:W-:Y:S02]  /*24030*/  IMAD.MOV.U32 R51, RZ, RZ, R91 ;  /* 0x000000ffff337224 */ /* 0x000fe400078e005b */
[----:B------:R-:W-:Y:S02]  /*24040*/  IMAD.MOV.U32 R50, RZ, RZ, R90 ;  /* 0x000000ffff327224 */ /* 0x000fe400078e005a */
[----:B------:R-:W-:Y:S01]  /*24050*/  IMAD.MOV.U32 R55, RZ, RZ, R89 ;  /* 0x000000ffff377224 */ /* 0x000fe200078e0059 */
[----:B------:R-:W-:Y:S01]  /*24060*/  HMMA.1688.F32.TF32 R84, R248, R64, R84 ;  /* 0x00000040f854723c */ /* 0x000fe20000081054 */
[----:B------:R-:W-:Y:S01]  /*24070*/  IMAD.MOV.U32 R54, RZ, RZ, R88 ;  /* 0x000000ffff367224 */ /* 0x000fe200078e0058 */
[----:B------:R-:W-:Y:S04]  /*24080*/  STL [R1+0x1e44], R51 ;  /* 0x001e443301007387 */ /* 0x000fe80000100800 */
[----:B------:R-:W-:Y:S04]  /*24090*/  STL [R1+0x1e40], R50 ;  /* 0x001e403201007387 */ /* 0x000fe80000100800 */
[----:B------:R-:W-:Y:S01]  /*240a0*/  STL [R1+0x1e3c], R55 ;  /* 0x001e3c3701007387 */ /* 0x000fe20000100800 */
[----:B------:R-:W-:-:S03]  /*240b0*/  IMAD.MOV.U32 R22, RZ, RZ, R79 ;  /* 0x000000ffff167224 */ /* 0x000fc600078e004f */
[----:B------:R-:W-:Y:S01]  /*240c0*/  STL [R1+0x1e38], R54 ;  /* 0x001e383601007387 */ /* 0x000fe20000100800 */
[----:B------:R-:W-:Y:S03]  /*240d0*/  HMMA.1688.F32.TF32 R248, R248, R68, R80 ;  /* 0x00000044f8f8723c */ /* 0x000fe60000081050 */
        /* <DEDUP_REMOVED lines=11> */
[----:B------:R-:W4:Y:S01]  /*24190*/  LDL.LU R119, [R1+0x64c] ;  /* 0x00064c0001777983 */ /* 0x000f220000300800 */
[----:B------:R-:W-:-:S03]  /*241a0*/  IMAD.MOV.U32 R38, RZ, RZ, R84 ;  /* 0x000000ffff267224 */ /* 0x000fc600078e0054 */
[----:B------:R-:W3:Y:S01]  /*241b0*/  LDL.LU R112, [R1+0x470] ;  /* 0x0004700001707983 */ /* 0x000ee20000300800 */
[----:B------:R-:W-:-:S03]  /*241c0*/  IMAD.MOV.U32 R39, RZ, RZ, R85 ;  /* 0x000000ffff277224 */ /* 0x000fc600078e0055 */
[----:B------:R-:W3:Y:S01]  /*241d0*/  LDL.LU R113, [R1+0x474] ;  /* 0x0004740001717983 */ /* 0x000ee20000300800 */
[----:B------:R-:W-:-:S03]  /*241e0*/  IMAD.MOV.U32 R34, RZ, RZ, R86 ;  /* 0x000000ffff227224 */ /* 0x000fc600078e0056 */
[----:B------:R-:W3:Y:S01]  /*241f0*/  LDL.LU R114, [R1+0x478] ;  /* 0x0004780001727983 */ /* 0x000ee20000300800 */
[----:B------:R-:W-:-:S03]  /*24200*/  IMAD.MOV.U32 R35, RZ, RZ, R87 ;  /* 0x000000ffff237224 */ /* 0x000fc600078e0057 */
[----:B------:R-:W3:Y:S04]  /*24210*/  LDL.LU R115, [R1+0x47c] ;  /* 0x00047c0001737983 */ /* 0x000ee80000300800 */
        /* <DEDUP_REMOVED lines=27> */
[----:B------:R-:W3:Y:S01]  /*243d0*/  LDL.LU R95, [R1+0x3fc] ;  /* 0x0003fc00015f7983 */ /* 0x000ee20000300800 */
[C---:B--2---:R-:W-:Y:S08]  /*243e0*/  HMMA.1688.F32.TF32 R76, R72.reuse, R52, R76 ;  /* 0x00000034484c723c */ /* 0x044ff0000008104c */
[C---:B----4-:R-:W-:Y:S08]  /*243f0*/  HMMA.1688.F32.TF32 R116, R72.reuse, R12, R116 ;  /* 0x0000000c4874723c */ /* 0x050ff00000081074 */
[C---:B---3--:R-:W-:Y:S11]  /*24400*/  HMMA.1688.F32.TF32 R96, R72.reuse, R32, R96 ;  /* 0x000000204860723c */ /* 0x048ff60000081060 */
[----:B------:R-:W-:Y:S11]  /*24410*/  @!UPT UIADD3 URZ, URZ, URZ, URZ ;  /* 0x0000003f3f3ff290 */ /* 0x000ff6000fffe03f */
[----:B------:R-:W-:Y:S02]  /*24420*/  @!UPT UIADD3 URZ, URZ, URZ, URZ ;  /* 0x0000003f3f3ff290 */ /* 0x000fe4000fffe03f */
[----:B------:R-:W-:Y:S02]  /*24430*/  IMAD.MOV.U32 R11, RZ, RZ, R96 ;  /* 0x000000ffff0b7224 */ /* 0x000fe400078e0060 */
[----:B------:R-:W-:Y:S02]  /*24440*/  IMAD.MOV.U32 R19, RZ, RZ, R97 ;  /* 0x000000ffff137224 */ /* 0x000fe400078e0061 */
[----:B------:R-:W-:Y:S02]  /*24450*/  IMAD.MOV.U32 R23, RZ, RZ, R98 ;  /* 0x000000ffff177224 */ /* 0x000fe400078e0062 */
[----:B------:R-:W-:Y:S02]  /*24460*/  IMAD.MOV.U32 R27, RZ, RZ, R99 ;  /* 0x000000ffff1b7224 */ /* 0x000fe400078e0063 */
[C---:B------:R-:W-:Y:S08]  /*24470*/  HMMA.1688.F32.TF32 R96, R72.reuse, R36, R92 ;  /* 0x000000244860723c */ /* 0x040ff0000008105c */
[C---:B------:R-:W-:Y:S08]  /*24480*/  HMMA.1688.F32.TF32 R92, R72.reuse, R40, R88 ;  /* 0x00000028485c723c */ /* 0x040ff00000081058 */
[C---:B------:R-:W-:Y:S08]  /*24490*/  HMMA.1688.F32.TF32 R88, R72.reuse, R44, R84 ;  /* 0x0000002c4858723c */ /* 0x040ff00000081054 */
        /* <DEDUP_REMOVED lines=8> */
[----:B------:R-:W-:Y:S04]  /*24520*/  STL.64 [R1+0x158], R90 ;  /* 0x0001585a01007387 */ /* 0x000fe80000100a00 */
[----:B------:R-:W2:Y:S01]  /*24530*/  LDL.LU R80, [R1+0x2e0] ;  /* 0x0002e00001507983 */ /* 0x000ea20000300800 */
[----:B------:R-:W-:Y:S03]  /*24540*/  HMMA.1688.F32.TF32 R108, R72, R20, R108 ;  /* 0x00000014486c723c */ /* 0x000fe6000008106c */
[----:B------:R1:W-:Y:S04]  /*24550*/  STL.64 [R1+0x140], R84 ;  /* 0x0001405401007387 */ /* 0x0003e80000100a00 */
[----:B------:R3:W-:Y:S04]  /*24560*/  STL.64 [R1+0x148], R86 ;  /* 0x0001485601007387 */ /* 0x0007e80000100a00 */
[----:B------:R-:W-:Y:S04]  /*24570*/  STL.64 [R1+0x130], R76 ;  /* 0x0001304c01007387 */ /* 0x000fe80000100a00 */
[----:B------:R-:W-:Y:S04]  /*24580*/  STL.64 [R1+0x138], R78 ;  /* 0x0001384e01007387 */ /* 0x000fe80000100a00 */
[----:B------:R-:W2:Y:S04]  /*24590*/  LDL.LU R81, [R1+0x2e4] ;  /* 0x0002e40001517983 */ /* 0x000ea80000300800 */
[----:B------:R-:W2:Y:S04]  /*245a0*/  LDL.LU R82, [R1+0x2e8] ;  /* 0x0002e80001527983 */ /* 0x000ea80000300800 */
[----:B------:R-:W2:Y:S04]  /*245b0*/  LDL.LU R83, [R1+0x2ec] ;  /* 0x0002ec0001537983 */ /* 0x000ea80000300800 */
[----:B-1----:R-:W4:Y:S04]  /*245c0*/  LDL.LU R84, [R1+0x2f0] ;  /* 0x0002f00001547983 */ /* 0x002f280000300800 */
[----:B------:R-:W4:Y:S04]  /*245d0*/  LDL.LU R85, [R1+0x2f4] ;  /* 0x0002f40001557983 */ /* 0x000f280000300800 */
[----:B---3--:R-:W4:Y:S04]  /*245e0*/  LDL.LU R86, [R1+0x2f8] ;  /* 0x0002f80001567983 */ /* 0x008f280000300800 */
[----:B------:R-:W4:Y:S04]  /*245f0*/  LDL.LU R87, [R1+0x2fc] ;  /* 0x0002fc0001577983 */ /* 0x000f280000300800 */
[----:B------:R-:W3:Y:S04]  /*24600*/  LDL.LU R88, [R1+0x300] ;  /* 0x0003000001587983 */ /* 0x000ee80000300800 */
[----:B------:R-:W3:Y:S04]  /*24610*/  LDL.LU R89, [R1+0x304] ;  /* 0x0003040001597983 */ /* 0x000ee80000300800 */
[----:B------:R-:W3:Y:S04]  /*24620*/  LDL.LU R90, [R1+0x308] ;  /* 0x00030800015a7983 */ /* 0x000ee80000300800 */
[----:B------:R-:W3:Y:S01]  /*24630*/  LDL.LU R91, [R1+0x30c] ;  /* 0x00030c00015b7983 */ /* 0x000ee20000300800 */
        /* <DEDUP_REMOVED lines=88> */
[----:B------:R-:W-:Y:S03]  /*24bc0*/  HMMA.1688.F32.TF32 R112, R72, R16, R112 ;  /* 0x000000104870723c */ /* 0x000fe60000081070 */
        /* <DEDUP_REMOVED lines=16> */
[----:B------:R-:W-:-:S02]  /*24cd0*/  IMAD.MOV.U32 R18, RZ, RZ, R112 ;  /* 0x000000ffff127224 */ /* 0x000fc400078e0070 */
[----:B------:R-:W-:Y:S01]  /*24ce0*/  IMAD.MOV.U32 R14, RZ, RZ, R113 ;  /* 0x000000ffff0e7224 */ /* 0x000fe200078e0071 */
[----:B------:R-:W4:Y:S01]  /*24cf0*/  LDL.LU R112, [R1+0x360] ;  /* 0x0003600001707983 */ /* 0x000f220000300800 */
[----:B------:R-:W-:Y:S02]  /*24d00*/  IMAD.MOV.U32 R15, RZ, RZ, R114 ;  /* 0x000000ffff0f7224 */ /* 0x000fe400078e0072 */
[----:B------:R-:W-:Y:S01]  /*24d10*/  IMAD.MOV.U32 R10, RZ, RZ, R115 ;  /* 0x000000ffff0a7224 */ /* 0x000fe200078e0073 */
        /* <DEDUP_REMOVED lines=12> */
[C---:B---3--:R-:W-:Y:S08]  /*24de0*/  HMMA.1688.F32.TF32 R136, R76.reuse, R40, R136 ;  /* 0x000000284c88723c */ /* 0x048ff00000081088 */
[C---:B----4-:R-:W-:Y:S08]  /*24df0*/  HMMA.1688.F32.TF32 R140, R76.reuse, R36, R140 ;  /* 0x000000244c8c723c */ /* 0x050ff0000008108c */
[C---:B------:R-:W-:Y:S08]  /*24e00*/  HMMA.1688.F32.TF32 R148, R76.reuse, R28, R148 ;  /* 0x0000001c4c94723c */ /* 0x040ff00000081094 */
[C---:B------:R-:W-:Y:S08]  /*24e10*/  HMMA.1688.F32.TF32 R152, R76.reuse, R24, R152 ;  /* 0x000000184c98723c */ /* 0x040ff00000081098 */
[C---:B------:R-:W-:Y:S08]  /*24e20*/  HMMA.1688.F32.TF32 R156, R76.reuse, R20, R156 ;  /* 0x000000144c9c723c */ /* 0x040ff0000008109c */
[----:B------:R-:W-:Y:S08]  /*24e30*/  HMMA.1688.F32.TF32 R164, R76, R12, R164 ;  /* 0x0000000c4ca4723c */ /* 0x000ff000000810a4 */
[C---:B------:R-:W-:Y:S08]  /*24e40*/  HMMA.1688.F32.TF32 R172, R72.reuse, R68, R172 ;  /* 0x0000004448ac723c */ /* 0x040ff000000810ac */
[C---:B------:R-:W-:Y:S08]  /*24e50*/  HMMA.1688.F32.TF32 R180, R72.reuse, R60, R180 ;  /* 0x0000003c48b4723c */ /* 0x040ff000000810b4 */
[C---:B------:R-:W-:Y:S08]  /*24e60*/  HMMA.1688.F32.TF32 R184, R72.reuse, R56, R184 ;  /* 0x0000003848b8723c */ /* 0x040ff000000810b8 */
[----:B------:R-:W-:Y:S01]  /*24e70*/  HMMA.1688.F32.TF32 R176, R72, R64, R176 ;  /* 0x0000004048b0723c */ /* 0x000fe200000810b0 */
[----:B------:R-:W-:Y:S04]  /*24e80*/  LDS R72, [R252+0x22080] ;  /* 0x02208000fc487984 */ /* 0x000fe80000000800 */
[----:B------:R-:W-:Y:S04]  /*24e90*/  LDS R74, [R252+0x22880] ;  /* 0x02288000fc4a7984 */ /* 0x000fe80000000800 */
[----:B------:R-:W-:Y:S04]  /*24ea0*/  LDS R73, [R0+0x22080] ;  /* 0x0220800000497984 */ /* 0x000fe80000000800 */
[----:B------:R-:W1:Y:S01]  /*24eb0*/  LDS R75, [R0+0x22880] ;  /* 0x02288000004b7984 */ /* 0x000e620000000800 */
[C---:B------:R-:W-:Y:S03]  /*24ec0*/  HMMA.1688.F32.TF32 R168, R76.reuse, R8, R168 ;  /* 0x000000084ca8723c */ /* 0x040fe600000810a8 */
[----:B------:R-:W-:Y:S05]  /*24ed0*/  STL.64 [R1+0x120], R184 ;  /* 0x000120b801007387 */ /* 0x000fea0000100a00 */
[C---:B------:R-:W-:Y:S01]  /*24ee0*/  HMMA.1688.F32.TF32 R160, R76.reuse, R16, R160 ;  /* 0x000000104ca0723c */ /* 0x040fe200000810a0 */
[----:B------:R-:W-:Y:S04]  /*24ef0*/  STL.64 [R1+0x128], R186 ;  /* 0x000128ba01007387 */ /* 0x000fe80000100a00 */
[----:B------:R-:W-:Y:S04]  /*24f00*/  STL.64 [R1+0x110], R180 ;  /* 0x000110b401007387 */ /* 0x000fe80000100a00 */
[----:B------:R-:W-:Y:S01]  /*24f10*/  STL.64 [R1+0x118], R182 ;  /* 0x000118b601007387 */ /* 0x000fe20000100a00 */
[C---:B------:R-:W-:Y:S03]  /*24f20*/  HMMA.1688.F32.TF32 R144, R76.reuse, R32, R144 ;  /* 0x000000204c90723c */ /* 0x040fe60000081090 */
        /* <DEDUP_REMOVED lines=17> */
[----:B------:R-:W-:Y:S03]  /*25040*/  HMMA.1688.F32.TF32 R108, R76, R68, R108 ;  /* 0x000000444c6c723c */ /* 0x000fe6000008106c */
[----:B------:R-:W-:Y:S04]  /*25050*/  STL.64 [R1+0x440], R152 ;  /* 0x0004409801007387 */ /* 0x000fe80000100a00 */
[----:B------:R-:W-:Y:S01]  /*25060*/  STL.64 [R1+0x448], R154 ;  /* 0x0004489a01007387 */ /* 0x000fe20000100a00 */
[C---:B-1----:R-:W-:Y:S03]  /*25070*/  HMMA.1688.F32.TF32 R76, R72.reuse, R8, R104 ;  /* 0x00000008484c723c */ /* 0x042fe60000081068 */
        /* <DEDUP_REMOVED lines=22> */
[----:B------:R-:W-:Y:S04]  /*251e0*/  STL.64 [R1+0x1f0], R108 ;  /* 0x0001f06c01007387 */ /* 0x000fe80000100a00 */
[----:B------:R-:W-:Y:S04]  /*251f0*/  STL.64 [R1+0x1f8], R110 ;  /* 0x0001f86e01007387 */ /* 0x000fe80000100a00 */
[----:B------:R-:W-:Y:S04]  /*25200*/  STL.64 [R1+0x410], R76 ;  /* 0x0004104c01007387 */ /* 0x000fe80000100a00 */
[----:B------:R1:W-:Y:S02]  /*25210*/  STL.64 [R1+0x418], R78 ;  /* 0x0004184e01007387 */ /* 0x0003e40000100a00 */
[C---:B-1----:R-:W-:Y:S02]  /*25220*/  HMMA.1688.F32.TF32 R76, R72.reuse, R20, R92 ;  /* 0x00000014484c723c */ /* 0x042fe4000008105c */
[----:B------:R-:W-:Y:S04]  /*25230*/  STL.64 [R1+0x400], R100 ;  /* 0x0004006401007387 */ /* 0x000fe80000100a00 */
[----:B------:R-:W-:Y:S02]  /*25240*/  STL.64 [R1+0x408], R102 ;  /* 0x0004086601007387 */ /* 0x000fe40000100a00 */
[C---:B------:R-:W-:Y:S02]  /*25250*/  HMMA.1688.F32.TF32 R92, R72.reuse, R24, R88 ;  /* 0x00000018485c723c */ /* 0x040fe40000081058 */
[----:B------:R-:W-:Y:S04]  /*25260*/  STL.64 [R1+0x3f0], R96 ;  /* 0x0003f06001007387 */ /* 0x000fe80000100a00 */
[----:B------:R-:W-:Y:S02]  /*25270*/  STL.64 [R1+0x3f8], R98 ;  /* 0x0003f86201007387 */ /* 0x000fe40000100a00 */
[C---:B------:R-:W-:Y:S07]  /*25280*/  HMMA.1688.F32.TF32 R88, R72.reuse, R28, R84 ;  /* 0x0000001c4858723c */ /* 0x040fee0000081054 */
[----:B------:R-:W-:Y:S04]  /*25290*/  STL.64 [R1+0x3e0], R76 ;  /* 0x0003e04c01007387 */ /* 0x000fe80000100a00 */
[----:B------:R1:W-:Y:S02]  /*252a0*/  STL.64 [R1+0x3e8], R78 ;  /* 0x0003e84e01007387 */ /* 0x0003e40000100a00 */
[C---:B-1----:R-:W-:Y:S02]  /*252b0*/  HMMA.1688.F32.TF32 R76, R72.reuse, R32, R80 ;  /* 0x00000020484c723c */ /* 0x042fe40000081050 */
[----:B------:R1:W-:Y:S04]  /*252c0*/  STL.64 [R1+0x3d0], R92 ;  /* 0x0003d05c01007387 */ /* 0x0003e80000100a00 */
[----:B------:R2:W-:Y:S04]  /*252d0*/  STL.64 [R1+0x3d8], R94 ;  /* 0x0003d85e01007387 */ /* 0x0005e80000100a00 */
[----:B------:R-:W3:Y:S04]  /*252e0*/  LDL.LU R84, [R1+0x7d0] ;  /* 0x0007d00001547983 */ /* 0x000ee80000300800 */
[----:B------:R4:W-:Y:S04]  /*252f0*/  STL.64 [R1+0x3c0], R88 ;  /* 0x0003c05801007387 */ /* 0x0009e80000100a00 */
[----:B------:R1:W-:Y:S05]  /*25300*/  STL.64 [R1+0x3c8], R90 ;  /* 0x0003c85a01007387 */ /* 0x0003ea0000100a00 */
[----:B------:R-:W-:Y:S04]  /*25310*/  STL.64 [R1+0x3b0], R76 ;  /* 0x0003b04c01007387 */ /* 0x000fe80000100a00 */
[----:B------:R1:W-:Y:S04]  /*25320*/  STL.64 [R1+0x3b8], R78 ;  /* 0x0003b84e01007387 */ /* 0x0003e80000100a00 */
        /* <DEDUP_REMOVED lines=35> */
[----:B-1----:R-:W3:Y:S04]  /*25560*/  LDL.LU R92, [R1+0x290] ;  /* 0x00029000015c7983 */ /* 0x002ee80000300800 */
[----:B------:R-:W3:Y:S04]  /*25570*/  LDL.LU R93, [R1+0x294] ;  /* 0x00029400015d7983 */ /* 0x000ee80000300800 */
[----:B--2---:R-:W3:Y:S04]  /*25580*/  LDL.LU R94, [R1+0x298] ;  /* 0x00029800015e7983 */ /* 0x004ee80000300800 */
[----:B------:R-:W3:Y:S04]  /*25590*/  LDL.LU R95, [R1+0x29c] ;  /* 0x00029c00015f7983 */ /* 0x000ee80000300800 */
        /* <DEDUP_REMOVED lines=36> */
[----:B----4-:R-:W4:Y:S04]  /*257e0*/  LDL.LU R88, [R1+0x7e0] ;  /* 0x0007e00001587983 */ /* 0x010f280000300800 */
[----:B------:R-:W4:Y:S04]  /*257f0*/  LDL.LU R89, [R1+0x7e4] ;  /* 0x0007e40001597983 */ /* 0x000f280000300800 */
[----:B------:R-:W4:Y:S04]  /*25800*/  LDL.LU R90, [R1+0x7e8] ;  /* 0x0007e800015a7983 */ /* 0x000f280000300800 */
[----:B------:R-:W4:Y:S04]  /*25810*/  LDL.LU R91, [R1+0x7ec] ;  /* 0x0007ec00015b7983 */ /* 0x000f280000300800 */
[----:B------:R-:W4:Y:S04]  /*25820*/  LDL.LU R80, [R1+0x7c0] ;  /* 0x0007c00001507983 */ /* 0x000f280000300800 */
[----:B------:R-:W4:Y:S04]  /*25830*/  LDL.LU R81, [R1+0x7c4] ;  /* 0x0007c40001517983 */ /* 0x000f280000300800 */
[----:B------:R-:W4:Y:S04]  /*25840*/  LDL.LU R82, [R1+0x7c8] ;  /* 0x0007c80001527983 */ /* 0x000f280000300800 */
[----:B------:R-:W4:Y:S01]  /*25850*/  LDL.LU R83, [R1+0x7cc] ;  /* 0x0007cc0001537983 */ /* 0x000f220000300800 */
[C---:B--2---:R-:W-:Y:S03]  /*25860*/  HMMA.1688.F32.TF32 R76, R72.reuse, R40, R156 ;  /* 0x00000028484c723c */ /* 0x044fe6000008109c */
[----:B------:R-:W-:Y:S04]  /*25870*/  LDS R156, [R252+0x22100] ;  /* 0x02210000fc9c7984 */ /* 0x000fe80000000800 */
[----:B------:R-:W-:Y:S01]  /*25880*/  LDS R158, [R252+0x22900] ;  /* 0x02290000fc9e7984 */ /* 0x000fe20000000800 */
[C---:B------:R-:W-:Y:S03]  /*25890*/  HMMA.1688.F32.TF32 R148, R72.reuse, R48, R148 ;  /* 0x000000304894723c */ /* 0x040fe60000081094 */
[----:B------:R-:W-:Y:S04]  /*258a0*/  LDS R157, [R0+0x22100] ;  /* 0x02210000009d7984 */ /* 0x000fe80000000800 */
[----:B------:R-:W-:Y:S01]  /*258b0*/  LDS R159, [R0+0x22900] ;  /* 0x02290000009f7984 */ /* 0x000fe20000000800 */
[C---:B---3--:R-:W-:Y:S08]  /*258c0*/  HMMA.1688.F32.TF32 R160, R72.reuse, R36, R160 ;  /* 0x0000002448a0723c */ /* 0x048ff000000810a0 */
[C---:B------:R-:W-:Y:S11]  /*258d0*/  HMMA.1688.F32.TF32 R152, R72.reuse, R44, R152 ;  /* 0x0000002c4898723c */ /* 0x040ff60000081098 */
[----:B------:R-:W-:Y:S04]  /*258e0*/  @!UPT UIADD3 URZ, URZ, URZ, URZ ;  /* 0x0000003f3f3ff290 */ /* 0x000fe8000fffe03f */
[----:B------:R-:W-:Y:S04]  /*258f0*/  STL.64 [R1+0x3a0], R160 ;  /* 0x0003a0a001007387 */ /* 0x000fe80000100a00 */
[----:B------:R-:W-:Y:S04]  /*25900*/  STL.64 [R1+0x3a8], R162 ;  /* 0x0003a8a201007387 */ /* 0x000fe80000100a00 */
[----:B------:R-:W-:Y:S04]  /*25910*/  STL.64 [R1+0x390], R76 ;  /* 0x0003904c01007387 */ /* 0x000fe80000100a00 */
[----:B------:R1:W-:Y:S02]  /*25920*/  STL.64 [R1+0x398], R78 ;  /* 0x0003984e01007387 */ /* 0x0003e40000100a00 */
[C---:B-1----:R-:W-:Y:S02]  /*25930*/  HMMA.1688.F32.TF32 R76, R72.reuse, R52, R92 ;  /* 0x00000034484c723c */ /* 0x042fe4000008105c */
[----:B------:R-:W-:Y:S04]  /*25940*/  LDS R92, [R2+0x22100] ;  /* 0x02210000025c7984 */ /* 0x000fe80000000800 */
[----:B------:R-:W-:Y:S04]  /*25950*/  LDS R94, [R2+0x22900] ;  /* 0x02290000025e7984 */ /* 0x000fe80000000800 */
[----:B------:R-:W-:Y:S04]  /*25960*/  LDS R93, [R3+0x22100] ;  /* 0x02210000035d7984 */ /* 0x000fe80000000800 */
[----:B------:R-:W1:Y:S01]  /*25970*/  LDS R95, [R3+0x22900] ;  /* 0x02290000035f7984 */ /* 0x000e620000000800 */
[C---:B------:R-:W-:Y:S03]  /*25980*/  HMMA.1688.F32.TF32 R144, R72.reuse, R56, R144 ;  /* 0x000000384890723c */ /* 0x040fe60000081090 */
[----:B------:R-:W-:Y:S04]  /*25990*/  STL.64 [R1+0x380], R152 ;  /* 0x0003809801007387 */ /* 0x000fe80000100a00 */
[----:B------:R-:W-:Y:S01]  /*259a0*/  STL.64 [R1+0x388], R154 ;  /* 0x0003889a01007387 */ /* 0x000fe20000100a00 */
[C---:B------:R-:W-:Y:S03]  /*259b0*/  HMMA.1688.F32.TF32 R140, R72.reuse, R60, R140 ;  /* 0x0000003c488c723c */ /* 0x040fe6000008108c */
[----:B------:R-:W-:Y:S04]  /*259c0*/  STL.64 [R1+0x370], R148 ;  /* 0x0003709401007387 */ /* 0x000fe80000100a00 */
[----:B------:R-:W-:Y:S04]  /*259d0*/  STL.64 [R1+0x378], R150 ;  /* 0x0003789601007387 */ /* 0x000fe80000100a00 */
[----:B------:R-:W-:Y:S04]  /*259e0*/  STL.64 [R1+0x360], R76 ;  /* 0x0003604c01007387 */ /* 0x000fe80000100a00 */
[----:B------:R2:W-:Y:S02]  /*259f0*/  STL.64 [R1+0x368], R78 ;  /* 0x0003684e01007387 */ /* 0x0005e40000100a00 */
[C---:B--2---:R-:W-:Y:S08]  /*25a00*/  HMMA.1688.F32.TF32 R76, R72.reuse, R64, R136 ;  /* 0x00000040484c723c */ /* 0x044ff00000081088 */
[----:B------:R-:W-:Y:S01]  /*25a10*/  HMMA.1688.F32.TF32 R72, R72, R68, R132 ;  /* 0x000000444848723c */ /* 0x000fe20000081084 */
        /* <DEDUP_REMOVED lines=8> */
[C---:B-1----:R-:W-:Y:S08]  /*25aa0*/  HMMA.1688.F32.TF32 R76, R92.reuse, R8, R128 ;  /* 0x000000085c4c723c */ /* 0x042ff00000081080 */
[C---:B--2---:R-:W-:Y:S08]  /*25ab0*/  HMMA.1688.F32.TF32 R72, R92.reuse, R12, R124 ;  /* 0x0000000c5c48723c */ /* 0x044ff0000008107c */
[C---:B------:R-:W-:Y:S07]  /*25ac0*/  HMMA.1688.F32.TF32 R120, R92.reuse, R16, R120 ;  /* 0x000000105c78723c */ /* 0x040fee0000081078 */
[----:B------:R-:W-:Y:S04]  /*25ad0*/  STL.64 [R1+0x320], R76 ;  /* 0x0003204c01007387 */ /* 0x000fe80000100a00 */
[----:B------:R1:W-:Y:S04]  /*25ae0*/  STL.64 [R1+0x328], R78 ;  /* 0x0003284e01007387 */ /* 0x0003e80000100a00 */
[----:B------:R-:W-:Y:S04]  /*25af0*/  STL.64 [R1+0x310], R72 ;  /* 0x0003104801007387 */ /* 0x000fe80000100a00 */
[----:B------:R2:W-:Y:S01]  /*25b00*/  STL.64 [R1+0x318], R74 ;  /* 0x0003184a01007387 */ /* 0x0005e20000100a00 */
[C---:B-1----:R-:W-:Y:S08]  /*25b10*/  HMMA.1688.F32.TF32 R76, R92.reuse, R20, R116 ;  /* 0x000000145c4c723c */ /* 0x042ff00000081074 */
[C---:B--2---:R-:W-:Y:S01]  /*25b20*/  HMMA.1688.F32.TF32 R72, R92.reuse, R24, R112 ;  /* 0x000000185c48723c */ /* 0x044fe20000081070 */
[----:B------:R-:W-:Y:S04]  /*25b30*/  STL.64 [R1+0x300], R120 ;  /* 0x0003007801007387 */ /* 0x000fe80000100a00 */
[----:B------:R-:W-:Y:S03]  /*25b40*/  STL.64 [R1+0x308], R122 ;  /* 0x0003087a01007387 */ /* 0x000fe60000100a00 */
        /* <DEDUP_REMOVED lines=14> */
[C---:B----4-:R-:W-:Y:S08]  /*25c30*/  HMMA.1688.F32.TF32 R76, R92.reuse, R44, R88 ;  /* 0x0000002c5c4c723c */ /* 0x050ff00000081058 */
[C---:B-1----:R-:W-:Y:S01]  /*25c40*/  HMMA.1688.F32.TF32 R72, R92.reuse, R48, R84 ;  /* 0x000000305c48723c */ /* 0x042fe20000081054 */
[----:B------:R-:W-:Y:S04]  /*25c50*/  STL.64 [R1+0x2a0], R96 ;  /* 0x0002a06001007387 */ /* 0x000fe80000100a00 */
[----:B------:R-:W-:Y:S11]  /*25c60*/  STL.64 [R1+0x2a8], R98 ;  /* 0x0002a86201007387 */ /* 0x000ff60000100a00 */
[----:B------:R-:W-:Y:S07]  /*25c70*/  @!UPT UIADD3 URZ, URZ, URZ, URZ ;  /* 0x0000003f3f3ff290 */ /* 0x000fee000fffe03f */
[----:B------:R-:W-:Y:S04]  /*25c80*/  STL.64 [R1+0x1b98], R74 ;  /* 0x001b984a01007387 */ /* 0x000fe80000100a00 */
[----:B------:R-:W-:Y:S04]  /*25c90*/  STL.64 [R1+0x290], R76 ;  /* 0x0002904c01007387 */ /* 0x000fe80000100a00 */
[----:B------:R1:W-:Y:S04]  /*25ca0*/  STL.64 [R1+0x298], R78 ;  /* 0x0002984e01007387 */ /* 0x0003e80000100a00 */
[----:B------:R2:W-:Y:S04]  /*25cb0*/  STL.64 [R1+0x1b90], R72 ;  /* 0x001b904801007387 */ /* 0x0005e80000100a00 */
        /* <DEDUP_REMOVED lines=8> */
[----:B-1----:R-:W-:Y:S03]  /*25d40*/  HMMA.1688.F32.TF32 R76, R92, R52, R80 ;  /* 0x000000345c4c723c */ /* 0x002fe60000081050 */
        /* <DEDUP_REMOVED lines=36> */
[----:B------:R-:W-:Y:S04]  /*25f90*/  STL.64 [R1+0x1ba8], R78 ;  /* 0x001ba84e01007387 */ /* 0x000fe80000100a00 */
[----:B------:R-:W-:Y:S01]  /*25fa0*/  STL.64 [R1+0x1ba0], R76 ;  /* 0x001ba04c01007387 */ /* 0x000fe20000100a00 */
[C---:B---3--:R-:W-:Y:S08]  /*25fb0*/  HMMA.1688.F32.TF32 R116, R156.reuse, R28, R116 ;  /* 0x0000001c9c74723c */ /* 0x048ff00000081074 */
[----:B----4-:R-:W-:Y:S08]  /*25fc0*/  HMMA.1688.F32.TF32 R100, R156, R12, R100 ;  /* 0x0000000c9c64723c */ /* 0x010ff00000081064 */
[C---:B--2---:R-:W-:Y:S08]  /*25fd0*/  HMMA.1688.F32.TF32 R84, R92.reuse, R60, R84 ;  /* 0x0000003c5c54723c */ /* 0x044ff00000081054 */
[C---:B------:R-:W-:Y:S08]  /*25fe0*/  HMMA.1688.F32.TF32 R80, R92.reuse, R56, R80 ;  /* 0x000000385c50723c */ /* 0x040ff00000081050 */
[C---:B------:R-:W-:Y:S08]  /*25ff0*/  HMMA.1688.F32.TF32 R88, R92.reuse, R64, R88 ;  /* 0x000000405c58723c */ /* 0x040ff00000081058 */
[----:B------:R-:W-:Y:S07]  /*26000*/  HMMA.1688.F32.TF32 R92, R92, R68, R124 ;  /* 0x000000445c5c723c */ /* 0x000fee000008107c */
[----:B------:R-:W-:Y:S01]  /*26010*/  STL.64 [R1+0x1bb8], R82 ;  /* 0x001bb85201007387 */ /* 0x000fe20000100a00 */
[C---:B------:R-:W-:Y:S03]  /*26020*/  HMMA.1688.F32.TF32 R96, R156.reuse, R8, R96 ;  /* 0x000000089c60723c */ /* 0x040fe60000081060 */
[----:B------:R1:W-:Y:S05]  /*26030*/  STL.64 [R1+0x1bb0], R80 ;  /* 0x001bb05001007387 */ /* 0x0003ea0000100a00 */
        /* <DEDUP_REMOVED lines=57> */
[C---:B------:R-:W-:Y:S11]  /*263d0*/  HMMA.1688.F32.TF32 R120, R156.reuse, R32, R120 ;  /* 0x000000209c78723c */ /* 0x040ff60000081078 */
[----:B------:R-:W-:Y:S11]  /*263e0*/  @!UPT UIADD3 URZ, URZ, URZ, URZ ;  /* 0x0000003f3f3ff290 */ /* 0x000ff6000fffe03f */
[----:B------:R-:W-:Y:S01]  /*263f0*/  @!UPT UIADD3 URZ, URZ, URZ, URZ ;  /* 0x0000003f3f3ff290 */ /* 0x000fe2000fffe03f */
[----:B------:R-:W-:Y:S04]  /*26400*/  STL.64 [R1+0x1c58], R122 ;  /* 0x001c587a01007387 */ /* 0x000fe80000100a00 */
[----:B------:R-:W-:Y:S01]  /*26410*/  STL.64 [R1+0x1c50], R120 ;  /* 0x001c507801007387 */ /* 0x000fe20000100a00 */
[C---:B--2---:R-:W-:Y:S08]  /*26420*/  HMMA.1688.F32.TF32 R128, R156.reuse, R40, R128 ;  /* 0x000000289c80723c */ /* 0x044ff00000081080 */
[C---:B---3--:R-:W-:Y:S08]  /*26430*/  HMMA.1688.F32.TF32 R124, R156.reuse, R36, R124 ;  /* 0x000000249c7c723c */ /* 0x048ff0000008107c */
[C---:B----4-:R-:W-:Y:S08]  /*26440*/  HMMA.1688.F32.TF32 R132, R156.reuse, R44, R132 ;  /* 0x0000002c9c84723c */ /* 0x050ff00000081084 */
[C---:B------:R-:W-:Y:S07]  /*26450*/  HMMA.1688.F32.TF32 R136, R156.reuse, R48, R136 ;  /* 0x000000309c88723c */ /* 0x040fee0000081088 */
[----:B------:R-:W-:Y:S01]  /*26460*/  STL.64 [R1+0x1c68], R126 ;  /* 0x001c687e01007387 */ /* 0x000fe20000100a00 */
[C---:B------:R-:W-:Y:S03]  /*26470*/  HMMA.1688.F32.TF32 R140, R156.reuse, R52, R140 ;  /* 0x000000349c8c723c */ /* 0x040fe6000008108c */
[----:B------:R-:W-:Y:S05]  /*26480*/  STL.64 [R1+0x1c60], R124 ;  /* 0x001c607c01007387 */ /* 0x000fea0000100a00 */
[C---:B------:R-:W-:Y:S01]  /*26490*/  HMMA.1688.F32.TF32 R144, R156.reuse, R56, R144 ;  /* 0x000000389c90723c */ /* 0x040fe20000081090 */
[----:B------:R-:W-:Y:S07]  /*264a0*/  STL.64 [R1+0x1c78], R130 ;  /* 0x001c788201007387 */ /* 0x000fee0000100a00 */
        /* <DEDUP_REMOVED lines=68> */
[----:B------:R-:W-:Y:S04]  /*268f0*/  STL.64 [R1+0x1ce8], R158 ;  /* 0x001ce89e01007387 */ /* 0x000fe80000100a00 */
[----:B------:R-:W-:Y:S04]  /*26900*/  STL.64 [R1+0x1ce0], R156 ;  /* 0x001ce09c01007387 */ /* 0x000fe80000100a00 */
        /* <DEDUP_REMOVED lines=14> */
[----:B------:R-:W-:Y:S01]  /*269f0*/  LDS R160, [R252+0x22180] ;  /* 0x02218000fca07984 */ /* 0x000fe20000000800 */
[----:B------:R-:W-:Y:S02]  /*26a00*/  IMAD.MOV.U32 R74, RZ, RZ, R246 ;  /* 0x000000ffff4a7224 */ /* 0x000fe400078e00f6 */
[----:B------:R-:W-:Y:S01]  /*26a10*/  IMAD.MOV.U32 R75, RZ, RZ, R232 ;  /* 0x000000ffff4b7224 */ /* 0x000fe200078e00e8 */
[----:B------:R-:W-:Y:S01]  /*26a20*/  LDS R162, [R252+0x22980] ;  /* 0x02298000fca27984 */ /* 0x000fe20000000800 */
[----:B-1----:R-:W-:Y:S02]  /*26a30*/  IMAD.MOV.U32 R80, RZ, RZ, R233 ;  /* 0x000000ffff507224 */ /* 0x002fe400078e00e9 */
[----:B------:R-:W-:Y:S01]  /*26a40*/  IMAD.MOV.U32 R81, RZ, RZ, R236 ;  /* 0x000000ffff517224 */ /* 0x000fe200078e00ec */
[----:B------:R-:W-:Y:S01]  /*26a50*/  LDS R161, [R0+0x22180] ;  /* 0x0221800000a17984 */ /* 0x000fe20000000800 */
[----:B------:R-:W-:-:S02]  /*26a60*/  IMAD.MOV.U32 R82, RZ, RZ, R237 ;  /* 0x000000ffff527224 */ /* 0x000fc400078e00ed */
[----:B------:R-:W-:Y:S01]  /*26a70*/  IMAD.MOV.U32 R83, RZ, RZ, R238 ;  /* 0x000000ffff537224 */ /* 0x000fe200078e00ee */
[----:B------:R-:W1:Y:S01]  /*26a80*/  LDS R163, [R0+0x22980] ;  /* 0x0229800000a37984 */ /* 0x000e620000000800 */
[C---:B--2---:R-:W-:Y:S08]  /*26a90*/  HMMA.1688.F32.TF32 R212, R224.reuse, R56, R212 ;  /* 0x00000038e0d4723c */ /* 0x044ff000000810d4 */
[----:B---3--:R-:W-:Y:S01]  /*26aa0*/  HMMA.1688.F32.TF32 R208, R224, R52, R208 ;  /* 0x00000034e0d0723c */ /* 0x008fe200000810d0 */
[----:B------:R-:W-:-:S02]  /*26ab0*/  IMAD.MOV.U32 R76, RZ, RZ, R239 ;  /* 0x000000ffff4c7224 */ /* 0x000fc400078e00ef */
[----:B------:R-:W-:Y:S02]  /*26ac0*/  IMAD.MOV.U32 R77, RZ, RZ, R234 ;  /* 0x000000ffff4d7224 */ /* 0x000fe400078e00ea */
[----:B------:R-:W-:Y:S02]  /*26ad0*/  IMAD.MOV.U32 R78, RZ, RZ, R235 ;  /* 0x000000ffff4e7224 */ /* 0x000fe400078e00eb */
[----:B------:R-:W-:Y:S01]  /*26ae0*/  IMAD.MOV.U32 R79, RZ, RZ, R247 ;  /* 0x000000ffff4f7224 */ /* 0x000fe200078e00f7 */
[C---:B----4-:R-:W-:Y:S11]  /*26af0*/  HMMA.1688.F32.TF32 R164, R224.reuse, R8, R164 ;  /* 0x00000008e0a4723c */ /* 0x050ff600000810a4 */
[----:B------:R-:W-:Y:S11]  /*26b00*/  @!UPT UIADD3 URZ, URZ, URZ, URZ ;  /* 0x0000003f3f3ff290 */ /* 0x000ff6000fffe03f */
[----:B------:R-:W-:Y:S01]  /*26b10*/  @!UPT UIADD3 URZ, URZ, URZ, URZ ;  /* 0x0000003f3f3ff290 */ /* 0x000fe2000fffe03f */
[----:B------:R-:W-:Y:S04]  /*26b20*/  STL.64 [R1+0x1cf8], R166 ;  /* 0x001cf8a601007387 */ /* 0x000fe80000100a00 */
[----:B------:R-:W-:Y:S04]  /*26b30*/  STL.64 [R1+0x1cf0], R164 ;  /* 0x001cf0a401007387 */ /* 0x000fe80000100a00 */
[----:B------:R-:W-:Y:S04]  /*26b40*/  STL [R1+0x1b00], R208 ;  /* 0x001b00d001007387 */ /* 0x000fe80000100800 */
[----:B------:R-:W-:Y:S04]  /*26b50*/  STL [R1+0x1afc], R209 ;  /* 0x001afcd101007387 */ /* 0x000fe80000100800 */
[----:B------:R-:W-:Y:S04]  /*26b60*/  STL [R1+0x1af8], R210 ;  /* 0x001af8d201007387 */ /* 0x000fe80000100800 */
[----:B------:R-:W-:Y:S04]  /*26b70*/  STL [R1+0x1af4], R211 ;  /* 0x001af4d301007387 */ /* 0x000fe80000100800 */
[----:B------:R-:W-:Y:S04]  /*26b80*/  STL [R1+0x1af0], R212 ;  /* 0x001af0d401007387 */ /* 0x000fe80000100800 */
[----:B------:R-:W-:Y:S04]  /*26b90*/  STL [R1+0x1aec], R213 ;  /* 0x001aecd501007387 */ /* 0x000fe80000100800 */
[----:B------:R-:W-:Y:S04]  /*26ba0*/  STL [R1+0x1ae8], R214 ;  /* 0x001ae8d601007387 */ /* 0x000fe80000100800 */
[----:B------:R-:W-:Y:S01]  /*26bb0*/  STL [R1+0x1ae4], R215 ;  /* 0x001ae4d701007387 */ /* 0x000fe20000100800 */
[C---:B------:R-:W-:Y:S08]  /*26bc0*/  HMMA.1688.F32.TF32 R216, R224.reuse, R60, R216 ;  /* 0x0000003ce0d8723c */ /* 0x040ff000000810d8 */
[C---:B------:R-:W-:Y:S11]  /*26bd0*/  HMMA.1688.F32.TF32 R220, R224.reuse, R64, R220 ;  /* 0x00000040e0dc723c */ /* 0x040ff600000810dc */
[----:B------:R-:W-:Y:S04]  /*26be0*/  @!UPT UIADD3 URZ, URZ, URZ, URZ ;  /* 0x0000003f3f3ff290 */ /* 0x000fe8000fffe03f */
[----:B------:R2:W-:Y:S04]  /*26bf0*/  STL [R1+0x1b0c], R216 ;  /* 0x001b0cd801007387 */ /* 0x0005e80000100800 */
[----:B------:R3:W-:Y:S04]  /*26c00*/  STL [R1+0x1b08], R217 ;  /* 0x001b08d901007387 */ /* 0x0007e80000100800 */
[----:B------:R2:W-:Y:S04]  /*26c10*/  STL [R1+0x1b04], R218 ;  /* 0x001b04da01007387 */ /* 0x0005e80000100800 */
[----:B------:R-:W-:Y:S04]  /*26c20*/  STL [R1+0x1ae0], R219 ;  /* 0x001ae0db01007387 */ /* 0x000fe80000100800 */
[----:B------:R1:W-:Y:S04]  /*26c30*/  STL [R1+0x1b1c], R220 ;  /* 0x001b1cdc01007387 */ /* 0x0003e80000100800 */
[----:B------:R1:W-:Y:S04]  /*26c40*/  STL [R1+0x1b18], R221 ;  /* 0x001b18dd01007387 */ /* 0x0003e80000100800 */
[----:B------:R1:W-:Y:S04]  /*26c50*/  STL [R1+0x1b14], R222 ;  /* 0x001b14de01007387 */ /* 0x0003e80000100800 */
[----:B------:R1:W-:Y:S04]  /*26c60*/  STL [R1+0x1b10], R223 ;  /* 0x001b10df01007387 */ /* 0x0003e80000100800 */
        /* <DEDUP_REMOVED lines=27> */
[C---:B-1----:R-:W-:Y:S08]  /*26e20*/  HMMA.1688.F32.TF32 R80, R160.reuse, R24, R80 ;  /* 0x00000018a050723c */ /* 0x042ff00000081050 */
[C---:B------:R-:W-:Y:S07]  /*26e30*/  HMMA.1688.F32.TF32 R72, R160.reuse, R28, R72 ;  /* 0x0000001ca048723c */ /* 0x040fee0000081048 */
[----:B------:R-:W-:Y:S04]  /*26e40*/  STL [R1+0x1b2c], R224 ;  /* 0x001b2ce001007387 */ /* 0x000fe80000100800 */
[----:B------:R-:W-:Y:S04]  /*26e50*/  STL [R1+0x1b28], R225 ;  /* 0x001b28e101007387 */ /* 0x000fe80000100800 */
[----:B------:R-:W-:Y:S04]  /*26e60*/  STL [R1+0x1b24], R226 ;  /* 0x001b24e201007387 */ /* 0x000fe80000100800 */
[----:B------:R-:W-:Y:S01]  /*26e70*/  STL [R1+0x1b20], R227 ;  /* 0x001b20e301007387 */ /* 0x000fe20000100800 */
[----:B------:R-:W-:Y:S04]  /*26e80*/  HMMA.1688.F32.TF32 R76, R160, R32, R76 ;  /* 0x00000020a04c723c */ /* 0x000fe8000008104c */
[----:B--2---:R-:W-:-:S02]  /*26e90*/  IMAD.MOV.U32 R216, RZ, RZ, R72 ;  /* 0x000000ffffd87224 */ /* 0x004fc400078e0048 */
[----:B------:R-:W-:Y:S02]  /*26ea0*/  IMAD.MOV.U32 R208, RZ, RZ, R75 ;  /* 0x000000ffffd07224 */ /* 0x000fe400078e004b */
[----:B---3--:R-:W-:Y:S02]  /*26eb0*/  IMAD.MOV.U32 R217, RZ, RZ, R73 ;  /* 0x000000ffffd97224 */ /* 0x008fe400078e0049 */
[----:B------:R-:W-:Y:S11]  /*26ec0*/  IMAD.MOV.U32 R218, RZ, RZ, R74 ;  /* 0x000000ffffda7224 */ /* 0x000ff600078e004a */
[----:B------:R-:W-:Y:S03]  /*26ed0*/  @!UPT UIADD3 URZ, URZ, URZ, URZ ;  /* 0x0000003f3f3ff290 */ /* 0x000fe6000fffe03f */
[----:B------:R-:W-:Y:S02]  /*26ee0*/  IMAD.MOV.U32 R220, RZ, RZ, R76 ;  /* 0x000000ffffdc7224 */ /* 0x000fe400078e004c */
[----:B------:R-:W-:Y:S02]  /*26ef0*/  IMAD.MOV.U32 R221, RZ, RZ, R77 ;  /* 0x000000ffffdd7224 */ /* 0x000fe400078e004d */
[----:B------:R-:W-:Y:S02]  /*26f00*/  IMAD.MOV.U32 R222, RZ, RZ, R78 ;  /* 0x000000ffffde7224 */ /* 0x000fe400078e004e */
[----:B------:R-:W-:Y:S01]  /*26f10*/  IMAD.MOV.U32 R223, RZ, RZ, R79 ;  /* 0x000000ffffdf7224 */ /* 0x000fe200078e004f */
[C---:B----4-:R-:W-:Y:S08]  /*26f20*/  HMMA.1688.F32.TF32 R240, R160.reuse, R16, R240 ;  /* 0x00000010a0f0723c */ /* 0x050ff000000810f0 */
[----:B------:R-:W-:Y:S01]  /*26f30*/  HMMA.1688.F32.TF32 R228, R160, R8, R236 ;  /* 0x00000008a0e4723c */ /* 0x000fe200000810ec */
[----:B------:R-:W-:Y:S01]  /*26f40*/  IMAD.MOV.U32 R100, RZ, RZ, R38 ;  /* 0x000000ffff647224 */ /* 0x000fe200078e0026 */
[----:B------:R-:W-:Y:S01]  /*26f50*/  LDS R236, [R2+0x23000] ;  /* 0x0230000002ec7984 */ /* 0x000fe20000000800 */
[----:B------:R-:W-:-:S02]  /*26f60*/  IMAD.MOV.U32 R101, RZ, RZ, R39 ;  /* 0x000000ffff657224 */ /* 0x000fc400078e0027 */
[----:B------:R-:W-:Y:S01]  /*26f70*/  IMAD.MOV.U32 R102, RZ, RZ, R34 ;  /* 0x000000ffff667224 */ /* 0x000fe200078e0022 */
[----:B------:R-:W-:Y:S02]  /*26f80*/  LDS R238, [R2+0x23800] ;  /* 0x0238000002ee7984 */ /* 0x000fe40000000800 */
[C---:B------:R-:W-:Y:S01]  /*26f90*/  HMMA.1688.F32.TF32 R232, R160.reuse, R12, R232 ;  /* 0x0000000ca0e8723c */ /* 0x040fe200000810e8 */
[----:B------:R-:W-:Y:S01]  /*26fa0*/  IMAD.MOV.U32 R103, RZ, RZ, R35 ;  /* 0x000000ffff677224 */ /* 0x000fe200078e0023 */
[----:B------:R-:W-:Y:S04]  /*26fb0*/  LDS R237, [R3+0x23000] ;  /* 0x0230000003ed7984 */ /* 0x000fe80000000800 */
[----:B------:R-:W1:Y:S02]  /*26fc0*/  LDS R239, [R3+0x23800] ;  /* 0x0238000003ef7984 */ /* 0x000e640000000800 */
[C---:B------:R-:W-:Y:S07]  /*26fd0*/  HMMA.1688.F32.TF32 R244, R160.reuse, R20, R244 ;  /* 0x00000014a0f4723c */ /* 0x040fee00000810f4 */
        /* <DEDUP_REMOVED lines=16> */
[----:B------:R2:W-:Y:S04]  /*270e0*/  STL.64 [R1+0x4a0], R80 ;  /* 0x0004a05001007387 */ /* 0x0005e80000100a00 */
[----:B------:R3:W-:Y:S04]  /*270f0*/  STL.64 [R1+0x4a8], R82 ;  /* 0x0004a85201007387 */ /* 0x0007e80000100a00 */
[----:B------:R-:W4:Y:S04]  /*27100*/  LDL.LU R72, [R1+0x520] ;  /* 0x0005200001487983 */ /* 0x000f280000300800 */
[----:B------:R-:W4:Y:S04]  /*27110*/  LDL.LU R73, [R1+0x524] ;  /* 0x0005240001497983 */ /* 0x000f280000300800 */
[----:B------:R-:W4:Y:S04]  /*27120*/  LDL.LU R74, [R1+0x528] ;  /* 0x00052800014a7983 */ /* 0x000f280000300800 */
[----:B------:R-:W4:Y:S04]  /*27130*/  LDL.LU R75, [R1+0x52c] ;  /* 0x00052c00014b7983 */ /* 0x000f280000300800 */
        /* <DEDUP_REMOVED lines=24> */
[----:B--2---:R-:W2:Y:S04]  /*272c0*/  LDL.LU R80, [R1+0x4d0] ;  /* 0x0004d00001507983 */ /* 0x004ea80000300800 */
[----:B------:R-:W2:Y:S04]  /*272d0*/  LDL.LU R81, [R1+0x4d4] ;  /* 0x0004d40001517983 */ /* 0x000ea80000300800 */
[----:B---3--:R-:W2:Y:S04]  /*272e0*/  LDL.LU R82, [R1+0x4d8] ;  /* 0x0004d80001527983 */ /* 0x008ea80000300800 */
[----:B------:R-:W2:Y:S04]  /*272f0*/  LDL.LU R83, [R1+0x4dc] ;  /* 0x0004dc0001537983 */ /* 0x000ea80000300800 */
[----:B------:R3:W-:Y:S04]  /*27300*/  STL [R1+0x1b8c], R223 ;  /* 0x001b8cdf01007387 */ /* 0x0007e80000100800 */
[----:B------:R1:W-:Y:S04]  /*27310*/  STL [R1+0x1b88], R222 ;  /* 0x001b88de01007387 */ /* 0x0003e80000100800 */
[----:B------:R1:W-:Y:S04]  /*27320*/  STL [R1+0x1b84], R221 ;  /* 0x001b84dd01007387 */ /* 0x0003e80000100800 */
[----:B------:R1:W-:Y:S01]  /*27330*/  STL [R1+0x1b80], R220 ;  /* 0x001b80dc01007387 */ /* 0x0003e20000100800 */
[C---:B----4-:R-:W-:Y:S11]  /*27340*/  HMMA.1688.F32.TF32 R72, R160.reuse, R36, R72 ;  /* 0x00000024a048723c */ /* 0x050ff60000081048 */
[----:B------:R-:W-:Y:S11]  /*27350*/  @!UPT UIADD3 URZ, URZ, URZ, URZ ;  /* 0x0000003f3f3ff290 */ /* 0x000ff6000fffe03f */
[----:B------:R-:W-:Y:S02]  /*27360*/  @!UPT UIADD3 URZ, URZ, URZ, URZ ;  /* 0x0000003f3f3ff290 */ /* 0x000fe4000fffe03f */
[----:B------:R-:W-:Y:S02]  /*27370*/  IMAD.MOV.U32 R224, RZ, RZ, R72 ;  /* 0x000000ffffe07224 */ /* 0x000fe400078e0048 */
[----:B------:R-:W-:Y:S01]  /*27380*/  IMAD.MOV.U32 R225, RZ, RZ, R73 ;  /* 0x000000ffffe17224 */ /* 0x000fe200078e0049 */
[----:B------:R-:W4:Y:S01]  /*27390*/  LDL.LU R72, [R1+0x490] ;  /* 0x0004900001487983 */ /* 0x000f220000300800 */
[----:B------:R-:W-:Y:S01]  /*273a0*/  HMMA.1688.F32.TF32 R76, R160, R60, R76 ;  /* 0x0000003ca04c723c */ /* 0x000fe2000008104c */
[----:B------:R-:W-:Y:S02]  /*273b0*/  IMAD.MOV.U32 R226, RZ, RZ, R74 ;  /* 0x000000ffffe27224 */ /* 0x000fe400078e004a */
[----:B------:R-:W4:Y:S01]  /*273c0*/  LDL.LU R73, [R1+0x494] ;  /* 0x0004940001497983 */ /* 0x000f220000300800 */
[----:B------:R-:W-:-:S03]  /*273d0*/  IMAD.MOV.U32 R227, RZ, RZ, R75 ;  /* 0x000000ffffe37224 */ /* 0x000fc600078e004b */
[----:B------:R-:W4:Y:S04]  /*273e0*/  LDL.LU R74, [R1+0x498] ;  /* 0x00049800014a7983 */ /* 0x000f280000300800 */
[----:B------:R-:W4:Y:S11]  /*273f0*/  LDL.LU R75, [R1+0x49c] ;  /* 0x00049c00014b7983 */ /* 0x000f360000300800 */
[----:B------:R-:W-:Y:S02]  /*27400*/  @!UPT UIADD3 URZ, URZ, URZ, URZ ;  /* 0x0000003f3f3ff290 */ /* 0x000fe4000fffe03f */
[----:B------:R-:W-:Y:S02]  /*27410*/  IMAD.MOV.U32 R213, RZ, RZ, R76 ;  /* 0x000000ffffd57224 */ /* 0x000fe400078e004c */
[----:B------:R-:W-:Y:S02]  /*27420*/  IMAD.MOV.U32 R214, RZ, RZ, R77 ;  /* 0x000000ffffd67224 */ /* 0x000fe400078e004d */
[----:B------:R-:W-:Y:S02]  /*27430*/  IMAD.MOV.U32 R76, RZ, RZ, R51 ;  /* 0x000000ffff4c7224 */ /* 0x000fe400078e0033 */
[----:B------:R-:W-:Y:S01]  /*27440*/  IMAD.MOV.U32 R215, RZ, RZ, R78 ;  /* 0x000000ffffd77224 */ /* 0x000fe200078e004e */
[----:B------:R-:W3:Y:S01]  /*27450*/  LDL.LU R51, [R1+0x1e44] ;  /* 0x001e440001337983 */ /* 0x000ee20000300800 */
[----:B------:R-:W-:Y:S02]  /*27460*/  IMAD.MOV.U32 R77, RZ, RZ, R50 ;  /* 0x000000ffff4d7224 */ /* 0x000fe400078e0032 */
[----:B------:R-:W-:Y:S01]  /*27470*/  IMAD.MOV.U32 R219, RZ, RZ, R79 ;  /* 0x000000ffffdb7224 */ /* 0x000fe200078e004f */
[----:B------:R-:W4:Y:S01]  /*27480*/  LDL.LU R50, [R1+0x1e40] ;  /* 0x001e400001327983 */ /* 0x000f220000300800 */
[----:B------:R-:W-:-:S02]  /*27490*/  IMAD.MOV.U32 R78, RZ, RZ, R55 ;  /* 0x000000ffff4e7224 */ /* 0x000fc400078e0037 */
[----:B------:R-:W-:Y:S01]  /*274a0*/  IMAD.MOV.U32 R79, RZ, RZ, R54 ;  /* 0x000000ffff4f7224 */ /* 0x000fe200078e0036 */
[----:B------:R-:W4:Y:S04]  /*274b0*/  LDL.LU R55, [R1+0x1e3c] ;  /* 0x001e3c0001377983 */ /* 0x000f280000300800 */
[----:B------:R-:W4:Y:S01]  /*274c0*/  LDL.LU R54, [R1+0x1e38] ;  /* 0x001e380001367983 */ /* 0x000f220000300800 */
[----:B--2---:R-:W-:Y:S11]  /*274d0*/  HMMA.1688.F32.TF32 R80, R160, R56, R80 ;  /* 0x00000038a050723c */ /* 0x004ff60000081050 */
[----:B------:R-:W-:Y:S11]  /*274e0*/  @!UPT UIADD3 URZ, URZ, URZ, URZ ;  /* 0x0000003f3f3ff290 */ /* 0x000ff6000fffe03f */
[----:B------:R-:W-:Y:S02]  /*274f0*/  @!UPT UIADD3 URZ, URZ, URZ, URZ ;  /* 0x0000003f3f3ff290 */ /* 0x000fe4000fffe03f */
[----:B------:R-:W-:Y:S02]  /*27500*/  IMAD.MOV.U32 R244, RZ, RZ, R80 ;  /* 0x000000fffff47224 */ /* 0x000fe400078e0050 */
[----:B------:R-:W-:Y:S02]  /*27510*/  IMAD.MOV.U32 R245, RZ, RZ, R81 ;  /* 0x000000fffff57224 */ /* 0x000fe400078e0051 */
[----:B------:R-:W-:Y:S02]  /*27520*/  IMAD.MOV.U32 R80, RZ, RZ, R58 ;  /* 0x000000ffff507224 */ /* 0x000fe400078e003a */
[----:B------:R-:W-:Y:S01]  /*27530*/  IMAD.MOV.U32 R246, RZ, RZ, R82 ;  /* 0x000000fffff67224 */ /* 0x000fe200078e0052 */
[----:B------:R-:W2:Y:S01]  /*27540*/  LDL.LU R58, [R1+0x1e34] ;  /* 0x001e3400013a7983 */ /* 0x000ea20000300800 */
[----:B------:R-:W-:Y:S02]  /*27550*/  IMAD.MOV.U32 R81, RZ, RZ, R59 ;  /* 0x000000ffff517224 */ /* 0x000fe400078e003b */
[----:B------:R-:W-:Y:S01]  /*27560*/  IMAD.MOV.U32 R247, RZ, RZ, R83 ;  /* 0x000000fffff77224 */ /* 0x000fe200078e0053 */
[----:B------:R-:W2:Y:S01]  /*27570*/  LDL.LU R59, [R1+0x1e30] ;  /* 0x001e3000013b7983 */ /* 0x000ea20000300800 */
[----:B------:R-:W-:-:S02]  /*27580*/  IMAD.MOV.U32 R82, RZ, RZ, R67 ;  /* 0x000000ffff527224 */ /* 0x000fc400078e0043 */
[----:B------:R-:W-:Y:S01]  /*27590*/  IMAD.MOV.U32 R83, RZ, RZ, R66 ;  /* 0x000000ffff537224 */ /* 0x000fe200078e0042 */
[----:B------:R-:W2:Y:S04]  /*275a0*/  LDL.LU R67, [R1+0x1e2c] ;  /* 0x001e2c0001437983 */ /* 0x000ea80000300800 */
[----:B------:R-:W2:Y:S01]  /*275b0*/  LDL.LU R66, [R1+0x1e28] ;  /* 0x001e280001427983 */ /* 0x000ea20000300800 */
[C---:B------:R-:W-:Y:S08]  /*275c0*/  HMMA.1688.F32.TF32 R84, R160.reuse, R52, R84 ;  /* 0x00000034a054723c */ /* 0x040ff00000081054 */
[----:B------:R-:W-:Y:S11]  /*275d0*/  HMMA.1688.F32.TF32 R92, R160, R44, R92 ;  /* 0x0000002ca05c723c */ /* 0x000ff6000008105c */
[----:B------:R-:W-:Y:S05]  /*275e0*/  @!UPT UIADD3 URZ, URZ, URZ, URZ ;  /* 0x0000003f3f3ff290 */ /* 0x000fea000fffe03f */
        /* <DEDUP_REMOVED lines=10> */
[----:B------:R-:W2:Y:S01]  /*27690*/  LDL.LU R63, [R1+0x1e1c] ;  /* 0x001e1c00013f7983 */ /* 0x000ea20000300800 */
        /* <DEDUP_REMOVED lines=11> */
[----:B------:R-:W2:Y:S04]  /*27750*/  LDL.LU R47, [R1+0x1e0c] ;  /* 0x001e0c00012f7983 */ /* 0x000ea80000300800 */
[----:B------:R-:W2:Y:S01]  /*27760*/  LDL.LU R46, [R1+0x1e08] ;  /* 0x001e0800012e7983 */ /* 0x000ea20000300800 */
[----:B---3--:R-:W-:-:S02]  /*27770*/  IMAD.MOV.U32 R107, RZ, RZ, R51 ;  /* 0x000000ffff6b7224 */ /* 0x008fc400078e0033 */
[----:B----4-:R-:W-:Y:S02]  /*27780*/  IMAD.MOV.U32 R106, RZ, RZ, R50 ;  /* 0x000000ffff6a7224 */ /* 0x010fe400078e0032 */
[----:B------:R-:W-:Y:S02]  /*27790*/  IMAD.MOV.U32 R105, RZ, RZ, R55 ;  /* 0x000000ffff697224 */ /* 0x000fe400078e0037 */
[----:B------:R-:W-:Y:S02]  /*277a0*/  IMAD.MOV.U32 R104, RZ, RZ, R54 ;  /* 0x000000ffff687224 */ /* 0x000fe400078e0036 */
[----:B------:R-:W3:Y:S04]  /*277b0*/  LDL.LU R54, [R1+0x1e04] ;  /* 0x001e040001367983 */ /* 0x000ee80000300800 */
[----:B------:R-:W4:Y:S04]  /*277c0*/  LDL.LU R55, [R1+0x1e00] ;  /* 0x001e000001377983 */ /* 0x000f280000300800 */
[----:B------:R-:W4:Y:S04]  /*277d0*/  LDL.LU R50, [R1+0x1dfc] ;  /* 0x001dfc0001327983 */ /* 0x000f280000300800 */
[----:B------:R-:W4:Y:S01]  /*277e0*/  LDL.LU R51, [R1+0x1df8] ;  /* 0x001df80001337983 */ /* 0x000f220000300800 */
[----:B--2---:R-:W-:-:S02]  /*277f0*/  IMAD.MOV.U32 R111, RZ, RZ, R58 ;  /* 0x000000ffff6f7224 */ /* 0x004fc400078e003a */
[----:B------:R-:W-:Y:S02]  /*27800*/  IMAD.MOV.U32 R110, RZ, RZ, R59 ;  /* 0x000000ffff6e7224 */ /* 0x000fe400078e003b */
[----:B------:R-:W-:Y:S02]  /*27810*/  IMAD.MOV.U32 R109, RZ, RZ, R67 ;  /* 0x000000ffff6d7224 */ /* 0x000fe400078e0043 */
[----:B------:R-:W-:Y:S02]  /*27820*/  IMAD.MOV.U32 R108, RZ, RZ, R66 ;  /* 0x000000ffff6c7224 */ /* 0x000fe400078e0042 */
[----:B------:R-:W2:Y:S04]  /*27830*/  LDL.LU R66, [R1+0x1df4] ;  /* 0x001df40001427983 */ /* 0x000ea80000300800 */
[----:B------:R-:W2:Y:S04]  /*27840*/  LDL.LU R67, [R1+0x1df0] ;  /* 0x001df00001437983 */ /* 0x000ea80000300800 */
[----:B------:R-:W2:Y:S04]  /*27850*/  LDL.LU R59, [R1+0x1dec] ;  /* 0x001dec00013b7983 */ /* 0x000ea80000300800 */
[----:B------:R-:W2:Y:S01]  /*27860*/  LDL.LU R58, [R1+0x1de8] ;  /* 0x001de800013a7983 */ /* 0x000ea20000300800 */
[----:B------:R-:W-:-:S02]  /*27870*/  IMAD.MOV.U32 R115, RZ, RZ, R71 ;  /* 0x000000ffff737224 */ /* 0x000fc400078e0047 */
[----:B------:R-:W-:Y:S02]  /*27880*/  IMAD.MOV.U32 R114, RZ, RZ, R70 ;  /* 0x000000ffff727224 */ /* 0x000fe400078e0046 */
[----:B------:R-:W-:Y:S02]  /*27890*/  IMAD.MOV.U32 R113, RZ, RZ, R63 ;  /* 0x000000ffff717224 */ /* 0x000fe400078e003f */
[----:B------:R-:W-:Y:S02]  /*278a0*/  IMAD.MOV.U32 R112, RZ, RZ, R62 ;  /* 0x000000ffff707224 */ /* 0x000fe400078e003e */
[----:B------:R-:W2:Y:S04]  /*278b0*/  LDL.LU R62, [R1+0x1de4] ;  /* 0x001de400013e7983 */ /* 0x000ea80000300800 */
[----:B------:R-:W2:Y:S04]  /*278c0*/  LDL.LU R63, [R1+0x1de0] ;  /* 0x001de000013f7983 */ /* 0x000ea80000300800 */
        /* <DEDUP_REMOVED lines=8> */
[----:B------:R-:W3:Y:S04]  /*27950*/  LDL.LU R55, [R1+0x1dcc] ;  /* 0x001dcc0001377983 */ /* 0x000ee80000300800 */
[----:B------:R-:W3:Y:S01]  /*27960*/  LDL.LU R54, [R1+0x1dc8] ;  /* 0x001dc80001367983 */ /* 0x000ee20000300800 */
[----:B--2---:R-:W-:-:S02]  /*27970*/  IMAD.MOV.U32 R127, RZ, RZ, R66 ;  /* 0x000000ffff7f7224 */ /* 0x004fc400078e0042 */
[----:B------:R-:W-:Y:S02]  /*27980*/  IMAD.MOV.U32 R126, RZ, RZ, R67 ;  /* 0x000000ffff7e7224 */ /* 0x000fe400078e0043 */
[----:B------:R-:W-:Y:S02]  /*27990*/  IMAD.MOV.U32 R125, RZ, RZ, R59 ;  /* 0x000000ffff7d7224 */ /* 0x000fe400078e003b */
[----:B------:R-:W-:Y:S02]  /*279a0*/  IMAD.MOV.U32 R124, RZ, RZ, R58 ;  /* 0x000000ffff7c7224 */ /* 0x000fe400078e003a */
[----:B------:R-:W2:Y:S04]  /*279b0*/  LDL.LU R58, [R1+0x1dc4] ;  /* 0x001dc400013a7983 */ /* 0x000ea80000300800 */
[----:B------:R-:W2:Y:S04]  /*279c0*/  LDL.LU R59, [R1+0x1dc0] ;  /* 0x001dc000013b7983 */ /* 0x000ea80000300800 */
[----:B------:R-:W2:Y:S04]  /*279d0*/  LDL.LU R67, [R1+0x1dbc] ;  /* 0x001dbc0001437983 */ /* 0x000ea80000300800 */
[----:B------:R-:W3:Y:S01]  /*279e0*/  LDL.LU R66, [R1+0x1db8] ;  /* 0x001db80001427983 */ /* 0x000ee20000300800 */
[----:B------:R-:W-:-:S02]  /*279f0*/  IMAD.MOV.U32 R131, RZ, RZ, R62 ;  /* 0x000000ffff837224 */ /* 0x000fc400078e003e */
[----:B------:R-:W-:Y:S02]  /*27a00*/  IMAD.MOV.U32 R130, RZ, RZ, R63 ;  /* 0x000000ffff827224 */ /* 0x000fe400078e003f */
[----:B------:R-:W-:Y:S02]  /*27a10*/  IMAD.MOV.U32 R129, RZ, RZ, R70 ;  /* 0x000000ffff817224 */ /* 0x000fe400078e0046 */
[----:B------:R-:W-:Y:S02]  /*27a20*/  IMAD.MOV.U32 R128, RZ, RZ, R71 ;  /* 0x000000ffff807224 */ /* 0x000fe400078e0047 */
[----:B------:R-:W4:Y:S04]  /*27a30*/  LDL.LU R71, [R1+0x1db4] ;  /* 0x001db40001477983 */ /* 0x000f280000300800 */
[----:B------:R-:W4:Y:S04]  /*27a40*/  LDL.LU R70, [R1+0x1db0] ;  /* 0x001db00001467983 */ /* 0x000f280000300800 */
[----:B------:R-:W4:Y:S04]  /*27a50*/  LDL.LU R63, [R1+0x1dac] ;  /* 0x001dac00013f7983 */ /* 0x000f280000300800 */
[----:B------:R-:W4:Y:S01]  /*27a60*/  LDL.LU R62, [R1+0x1da8] ;  /* 0x001da800013e7983 */ /* 0x000f220000300800 */
[----:B--2---:R-:W-:-:S03]  /*27a70*/  IMAD.MOV.U32 R136, RZ, RZ, R67 ;  /* 0x000000ffff887224 */ /* 0x004fc600078e0043 */
[----:B------:R-:W2:Y:S01]  /*27a80*/  LDL.LU R67, [R1+0x1da4] ;  /* 0x001da40001437983 */ /* 0x000ea20000300800 */
[----:B---3--:R-:W-:-:S03]  /*27a90*/  IMAD.MOV.U32 R137, RZ, RZ, R66 ;  /* 0x000000ffff897224 */ /* 0x008fc600078e0042 */
[----:B------:R-:W3:Y:S01]  /*27aa0*/  LDL.LU R66, [R1+0x1da0] ;  /* 0x001da00001427983 */ /* 0x000ee20000300800 */
[----:B------:R-:W-:Y:S02]  /*27ab0*/  IMAD.MOV.U32 R138, RZ, RZ, R59 ;  /* 0x000000ffff8a7224 */ /* 0x000fe400078e003b */
[----:B------:R-:W-:Y:S01]  /*27ac0*/  IMAD.MOV.U32 R139, RZ, RZ, R58 ;  /* 0x000000ffff8b7224 */ /* 0x000fe200078e003a */
[----:B------:R-:W3:Y:S04]  /*27ad0*/  LDL.LU R59, [R1+0x1d9c] ;  /* 0x001d9c00013b7983 */ /* 0x000ee80000300800 */
[----:B------:R-:W3:Y:S01]  /*27ae0*/  LDL.LU R58, [R1+0x1d98] ;  /* 0x001d9800013a7983 */ /* 0x000ee20000300800 */
[----:B----4-:R-:W-:Y:S02]  /*27af0*/  IMAD.MOV.U32 R143, RZ, RZ, R71 ;  /* 0x000000ffff8f7224 */ /* 0x010fe400078e0047 */
[----:B------:R-:W-:-:S02]  /*27b00*/  IMAD.MOV.U32 R142, RZ, RZ, R70 ;  /* 0x000000ffff8e7224 */ /* 0x000fc400078e0046 */
[----:B------:R-:W-:Y:S02]  /*27b10*/  IMAD.MOV.U32 R140, RZ, RZ, R63 ;  /* 0x000000ffff8c7224 */ /* 0x000fe400078e003f */
[----:B------:R-:W4:Y:S01]  /*27b20*/  LDL.LU R63, [R1+0x1d94] ;  /* 0x001d9400013f7983 */ /* 0x000f220000300800 */
[----:B------:R-:W-:-:S03]  /*27b30*/  IMAD.MOV.U32 R141, RZ, RZ, R62 ;  /* 0x000000ffff8d7224 */ /* 0x000fc600078e003e */
[----:B------:R-:W4:Y:S04]  /*27b40*/  LDL.LU R62, [R1+0x1d90] ;  /* 0x001d9000013e7983 */ /* 0x000f280000300800 */
[----:B------:R-:W4:Y:S04]  /*27b50*/  LDL.LU R70, [R1+0x1d8c] ;  /* 0x001d8c0001467983 */ /* 0x000f280000300800 */
[----:B------:R-:W4:Y:S01]  /*27b60*/  LDL.LU R71, [R1+0x1d88] ;  /* 0x001d880001477983 */ /* 0x000f220000300800 */
[----:B--2---:R-:W-:Y:S02]  /*27b70*/  IMAD.MOV.U32 R145, RZ, RZ, R67 ;  /* 0x000000ffff917224 */ /* 0x004fe400078e0043 */
[----:B---3--:R-:W-:-:S02]  /*27b80*/  IMAD.MOV.U32 R144, RZ, RZ, R66 ;  /* 0x000000ffff907224 */ /* 0x008fc400078e0042 */
[----:B------:R-:W2:Y:S04]  /*27b90*/  LDL.LU R66, [R1+0x1d84] ;  /* 0x001d840001427983 */ /* 0x000ea80000300800 */
[----:B------:R-:W3:Y:S01]  /*27ba0*/  LDL.LU R67, [R1+0x1d80] ;  /* 0x001d800001437983 */ /* 0x000ee20000300800 */
[C---:B------:R-:W-:Y:S03]  /*27bb0*/  HMMA.1688.F32.TF32 R96, R160.reuse, R40, R96 ;  /* 0x00000028a060723c */ /* 0x040fe60000081060 */
[----:B------:R-:W3:Y:S04]  /*27bc0*/  LDL.LU R146, [R1+0xb8] ;  /* 0x0000b80001927983 */ /* 0x000ee80000300800 */
[----:B------:R-:W3:Y:S01]  /*27bd0*/  LDL.LU R147, [R1+0xbc] ;  /* 0x0000bc0001937983 */ /* 0x000ee20000300800 */
[----:B------:R-:W-:Y:S01]  /*27be0*/  HMMA.1688.F32.TF32 R88, R160, R48, R88 ;  /* 0x00000030a058723c */ /* 0x000fe20000081058 */
[----:B------:R-:W-:-:S02]  /*27bf0*/  IMAD.MOV.U32 R150, RZ, RZ, R58 ;  /* 0x000000ffff967224 */ /* 0x000fc400078e003a */
[----:B------:R-:W-:-:S05]  /*27c00*/  IMAD.MOV.U32 R151, RZ, RZ, R59 ;  /* 0x000000ffff977224 */ /* 0x000fca00078e003b */
[----:B------:R-:W-:Y:S01]  /*27c10*/  HMMA.1688.F32.TF32 R72, R160, R64, R72 ;  /* 0x00000040a048723c */ /* 0x000fe20000081048 */
[----:B------:R-:W-:Y:S02]  /*27c20*/  IMAD.MOV.U32 R132, RZ, RZ, R54 ;  /* 0x000000ffff847224 */ /* 0x000fe400078e0036 */
[----:B------:R-:W-:Y:S02]  /*27c30*/  IMAD.MOV.U32 R133, RZ, RZ, R55 ;  /* 0x000000ffff857224 */ /* 0x000fe400078e0037 */
[----:B------:R-:W-:Y:S02]  /*27c40*/  IMAD.MOV.U32 R134, RZ, RZ, R50 ;  /* 0x000000ffff867224 */ /* 0x000fe400078e0032 */
[----:B------:R-:W-:Y:S02]  /*27c50*/  IMAD.MOV.U32 R135, RZ, RZ, R51 ;  /* 0x000000ffff877224 */ /* 0x000fe400078e0033 */
[----:B------:R-:W-:Y:S02]  /*27c60*/  IMAD.MOV.U32 R116, RZ, RZ, R46 ;  /* 0x000000ffff747224 */ /* 0x000fe400078e002e */
[----:B----4-:R-:W-:-:S02]  /*27c70*/  IMAD.MOV.U32 R152, RZ, RZ, R70 ;  /* 0x000000ffff987224 */ /* 0x010fc400078e0046 */
[----:B------:R-:W4:Y:S01]  /*27c80*/  LDL.LU R70, [R1+0x1d7c] ;  /* 0x001d7c0001467983 */ /* 0x000f220000300800 */
[----:B------:R-:W-:-:S03]  /*27c90*/  IMAD.MOV.U32 R153, RZ, RZ, R71 ;  /* 0x000000ffff997224 */ /* 0x000fc600078e0047 */
[----:B------:R-:W4:Y:S01]  /*27ca0*/  LDL.LU R71, [R1+0x1d78] ;  /* 0x001d780001477983 */ /* 0x000f220000300800 */
[----:B------:R-:W-:Y:S02]  /*27cb0*/  IMAD.MOV.U32 R148, RZ, RZ, R62 ;  /* 0x000000ffff947224 */ /* 0x000fe400078e003e */
        /* <DEDUP_REMOVED lines=19> */
[----:B-1----:R-:W-:Y:S02]  /*27df0*/  IMAD.MOV.U32 R208, RZ, RZ, R72 ;  /* 0x000000ffffd07224 */ /* 0x002fe400078e0048 */
        /* <DEDUP_REMOVED lines=8> */
[----:B--2---:R-:W-:-:S02]  /*27e80*/  IMAD.MOV.U32 R154, RZ, RZ, R66 ;  /* 0x000000ffff9a7224 */ /* 0x004fc400078e0042 */
[----:B------:R-:W2:Y:S01]  /*27e90*/  LDL.LU R66, [R1+0x1d74] ;  /* 0x001d740001427983 */ /* 0x000ea20000300800 */
[----:B---3--:R-:W-:-:S03]  /*27ea0*/  IMAD.MOV.U32 R155, RZ, RZ, R67 ;  /* 0x000000ffff9b7224 */ /* 0x008fc600078e0043 */
[----:B------:R-:W2:Y:S04]  /*27eb0*/  LDL.LU R67, [R1+0x1d70] ;  /* 0x001d700001437983 */ /* 0x000ea80000300800 */
[----:B------:R-:W3:Y:S04]  /*27ec0*/  LDL.LU R156, [R1+0xe0] ;  /* 0x0000e000019c7983 */ /* 0x000ee80000300800 */
[----:B------:R-:W3:Y:S04]  /*27ed0*/  LDL.LU R157, [R1+0xe4] ;  /* 0x0000e400019d7983 */ /* 0x000ee80000300800 */
[----:B------:R-:W3:Y:S04]  /*27ee0*/  LDL.LU R158, [R1+0xe8] ;  /* 0x0000e800019e7983 */ /* 0x000ee80000300800 */
        /* <DEDUP_REMOVED lines=26> */
[----:B------:R-:W2:Y:S04]  /*28090*/  LDL.LU R19, [R1+0x1d08] ;  /* 0x001d080001137983 */ /* 0x000ea80000300800 */
[----:B------:R-:W2:Y:S04]  /*280a0*/  LDL.LU R23, [R1+0x1d04] ;  /* 0x001d040001177983 */ /* 0x000ea80000300800 */
[----:B------:R-:W4:Y:S01]  /*280b0*/  LDL.LU R27, [R1+0x1d00] ;  /* 0x001d0000011b7983 */ /* 0x000f220000300800 */
[----:B------:R-:W-:Y:S11]  /*280c0*/  HMMA.1688.F32.TF32 R4, R160, R68, R4 ;  /* 0x00000044a004723c */ /* 0x000ff60000081004 */
[----:B------:R-:W-:Y:S11]  /*280d0*/  @!UPT UIADD3 URZ, URZ, URZ, URZ ;  /* 0x0000003f3f3ff290 */ /* 0x000ff6000fffe03f */
[----:B------:R-:W-:Y:S02]  /*280e0*/  @!UPT UIADD3 URZ, URZ, URZ, URZ ;  /* 0x0000003f3f3ff290 */ /* 0x000fe4000fffe03f */
[----:B------:R-:W-:Y:S02]  /*280f0*/  IMAD.MOV.U32 R223, RZ, RZ, R4 ;  /* 0x000000ffffdf7224 */ /* 0x000fe400078e0004 */
[----:B------:R-:W-:Y:S01]  /*28100*/  IMAD.MOV.U32 R222, RZ, RZ, R5 ;  /* 0x000000ffffde7224 */ /* 0x000fe200078e0005 */
[----:B------:R-:W-:Y:S01]  /*28110*/  LDS R4, [R252+0x23000] ;  /* 0x02300000fc047984 */ /* 0x000fe20000000800 */
[----:B------:R-:W-:Y:S02]  /*28120*/  IMAD.MOV.U32 R221, RZ, RZ, R6 ;  /* 0x000000ffffdd7224 */ /* 0x000fe400078e0006 */
[----:B------:R-:W-:Y:S01]  /*28130*/  IMAD.MOV.U32 R220, RZ, RZ, R7 ;  /* 0x000000ffffdc7224 */ /* 0x000fe200078e0007 */
[----:B------:R-:W-:Y:S04]  /*28140*/  LDS R6, [R252+0x23800] ;  /* 0x02380000fc067984 */ /* 0x000fe80000000800 */
[----:B------:R-:W-:Y:S04]  /*28150*/  LDS R5, [R0+0x23000] ;  /* 0x0230000000057984 */ /* 0x000fe80000000800 */
[----:B------:R-:W1:Y:S01]  /*28160*/  LDS R7, [R0+0x23800] ;  /* 0x0238000000077984 */ /* 0x000e620000000800 */
[C---:B---3--:R-:W-:Y:S08]  /*28170*/  HMMA.1688.F32.TF32 R160, R236.reuse, R10, R156 ;  /* 0x0000000aeca0723c */ /* 0x048ff0000008109c */
[C---:B--2---:R-:W-:Y:S08]  /*28180*/  HMMA.1688.F32.TF32 R156, R236.reuse, R14, R152 ;  /* 0x0000000eec9c723c */ /* 0x044ff00000081098 */
[C---:B------:R-:W-:Y:S08]  /*28190*/  HMMA.1688.F32.TF32 R152, R236.reuse, R18, R148 ;  /* 0x00000012ec98723c */ /* 0x040ff00000081094 */
[C---:B------:R-:W-:Y:S08]  /*281a0*/  HMMA.1688.F32.TF32 R148, R236.reuse, R22, R144 ;  /* 0x00000016ec94723c */ /* 0x040ff00000081090 */
[C---:B----4-:R-:W-:Y:S08]  /*281b0*/  HMMA.1688.F32.TF32 R144, R236.reuse, R26, R140 ;  /* 0x0000001aec90723c */ /* 0x050ff0000008108c */
[C---:B------:R-:W-:Y:S08]  /*281c0*/  HMMA.1688.F32.TF32 R140, R236.reuse, R30, R136 ;  /* 0x0000001eec8c723c */ /* 0x040ff00000081088 */
[C---:B------:R-:W-:Y:S08]  /*281d0*/  HMMA.1688.F32.TF32 R136, R236.reuse, R34, R132 ;  /* 0x00000022ec88723c */ /* 0x040ff00000081084 */
[C---:B------:R-:W-:Y:S01]  /*281e0*/  HMMA.1688.F32.TF32 R132, R236.reuse, R38, R128 ;  /* 0x00000026ec84723c */ /* 0x040fe20000081080 */
[----:B------:R-:W-:Y:S07]  /*281f0*/  STL.64 [R1+0xe0], R160 ;  /* 0x0000e0a001007387 */ /* 0x000fee0000100a00 */
[C---:B------:R-:W-:Y:S01]  /*28200*/  HMMA.1688.F32.TF32 R128, R236.reuse, R42, R124 ;  /* 0x0000002aec80723c */ /* 0x040fe2000008107c */
[----:B------:R-:W-:Y:S04]  /*28210*/  STL.64 [R1+0xe8], R162 ;  /* 0x0000e8a201007387 */ /* 0x000fe80000100a00 */
[----:B------:R-:W-:Y:S03]  /*28220*/  LDS R160, [R2+0x23080] ;  /* 0x0230800002a07984 */ /* 0x000fe60000000800 */
        /* <DEDUP_REMOVED lines=8> */
[----:B------:R-:W2:Y:S03]  /*282b0*/  LDS R163, [R3+0x23880] ;  /* 0x0238800003a37984 */ /* 0x000ea60000000800 */
        /* <DEDUP_REMOVED lines=27> */
[----:B------:R-:W-:Y:S04]  /*28470*/  STL.64 [R1], R104 ;  /* 0x0000006801007387 */ /* 0x000fe80000100a00 */
[----:B------:R-:W-:Y:S04]  /*28480*/  STL.64 [R1+0x8], R106 ;  /* 0x0000086a01007387 */ /* 0x000fe80000100a00 */
        /* <DEDUP_REMOVED lines=19> */
[----:B------:R-:W3:Y:S04]  /*285c0*/  LDL.LU R76, [R1+0x200] ;  /* 0x00020000014c7983 */ /* 0x000ee80000300800 */
[----:B------:R1:W-:Y:S04]  /*285d0*/  STL.64 [R1+0x190], R80 ;  /* 0x0001905001007387 */ /* 0x0003e80000100a00 */
[----:B------:R4:W-:Y:S04]  /*285e0*/  STL.64 [R1+0x198], R82 ;  /* 0x0001985201007387 */ /* 0x0009e80000100a00 */
[----:B------:R1:W-:Y:S04]  /*285f0*/  STL.64 [R1+0x180], R72 ;  /* 0x0001804801007387 */ /* 0x0003e80000100a00 */
[----:B------:R1:W-:Y:S04]  /*28600*/  STL.64 [R1+0x188], R74 ;  /* 0x0001884a01007387 */ /* 0x0003e80000100a00 */
[----:B------:R-:W3:Y:S04]  /*28610*/  LDL.LU R77, [R1+0x204] ;  /* 0x00020400014d7983 */ /* 0x000ee80000300800 */
[----:B------:R-:W3:Y:S04]  /*28620*/  LDL.LU R78, [R1+0x208] ;  /* 0x00020800014e7983 */ /* 0x000ee80000300800 */
[----:B------:R-:W3:Y:S04]  /*28630*/  LDL.LU R79, [R1+0x20c] ;  /* 0x00020c00014f7983 */ /* 0x000ee80000300800 */
[----:B-1----:R-:W2:Y:S04]  /*28640*/  LDL.LU R80, [R1+0x210] ;  /* 0x0002100001507983 */ /* 0x002ea80000300800 */
[----:B------:R-:W2:Y:S04]  /*28650*/  LDL.LU R81, [R1+0x214] ;  /* 0x0002140001517983 */ /* 0x000ea80000300800 */
[----:B----4-:R-:W4:Y:S04]  /*28660*/  LDL.LU R82, [R1+0x218] ;  /* 0x0002180001527983 */ /* 0x010f280000300800 */
        /* <DEDUP_REMOVED lines=95> */
[C---:B------:R-:W-:Y:S08]  /*28c60*/  HMMA.1688.F32.TF32 R100, R160.reuse, R42, R100 ;  /* 0x0000002aa064723c */ /* 0x040ff00000081064 */
[C---:B----4-:R-:W-:Y:S08]  /*28c70*/  HMMA.1688.F32.TF32 R116, R160.reuse, R26, R116 ;  /* 0x0000001aa074723c */ /* 0x050ff00000081074 */
[----:B------:R-:W-:Y:S08]  /*28c80*/  HMMA.1688.F32.TF32 R120, R160, R22, R120 ;  /* 0x00000016a078723c */ /* 0x000ff00000081078 */
        /* <DEDUP_REMOVED lines=15> */
[----:B------:R-:W-:Y:S03]  /*28d80*/  HMMA.1688.F32.TF32 R4, R4, R70, R128 ;  /* 0x000000460404723c */ /* 0x000fe60000081080 */
[----:B-1----:R-:W3:Y:S04]  /*28d90*/  LDL.LU.64 R158, [R1+0x1ce8] ;  /* 0x001ce800019e7983 */ /* 0x002ee80000300a00 */
[----:B------:R-:W3:Y:S04]  /*28da0*/  LDL.LU.64 R156, [R1+0x1ce0] ;  /* 0x001ce000019c7983 */ /* 0x000ee80000300a00 */
[----:B------:R-:W-:Y:S04]  /*28db0*/  STL.64 [R1+0x150], R152 ;  /* 0x0001509801007387 */ /* 0x000fe80000100a00 */
[----:B------:R1:W-:Y:S01]  /*28dc0*/  STL.64 [R1+0x158], R154 ;  /* 0x0001589a01007387 */ /* 0x0003e20000100a00 */
[C---:B------:R-:W-:Y:S03]  /*28dd0*/  HMMA.1688.F32.TF32 R124, R160.reuse, R10, R124 ;  /* 0x0000000aa07c723c */ /* 0x040fe6000008107c */
[----:B-1----:R-:W4:Y:S04]  /*28de0*/  LDL.LU.64 R154, [R1+0x1cd8] ;  /* 0x001cd800019a7983 */ /* 0x002f280000300a00 */
[----:B------:R-:W4:Y:S04]  /*28df0*/  LDL.LU.64 R152, [R1+0x1cd0] ;  /* 0x001cd00001987983 */ /* 0x000f280000300a00 */
        /* <DEDUP_REMOVED lines=22> */
[----:B------:R-:W2:Y:S04]  /*28f60*/  LDL.LU.64 R128, [R1+0x1c70] ;  /* 0x001c700001807983 */ /* 0x000ea80000300a00 */
[----:B------:R-:W-:Y:S04]  /*28f70*/  STL.64 [R1+0x100], R4 ;  /* 0x0001000401007387 */ /* 0x000fe80000100a00 */
[----:B------:R-:W-:Y:S04]  /*28f80*/  STL.64 [R1+0x108], R6 ;  /* 0x0001080601007387 */ /* 0x000fe80000100a00 */
[----:B------:R-:W-:Y:S04]  /*28f90*/  STL.64 [R1+0x910], R124 ;  /* 0x0009107c01007387 */ /* 0x000fe80000100a00 */
[----:B------:R1:W-:Y:S01]  /*28fa0*/  STL.64 [R1+0x918], R126 ;  /* 0x0009187e01007387 */ /* 0x0003e20000100a00 */
[C---:B------:R-:W-:Y:S08]  /*28fb0*/  HMMA.1688.F32.TF32 R112, R160.reuse, R30, R112 ;  /* 0x0000001ea070723c */ /* 0x040ff00000081070 */
[C---:B------:R-:W-:Y:S08]  /*28fc0*/  HMMA.1688.F32.TF32 R96, R160.reuse, R46, R96 ;  /* 0x0000002ea060723c */ /* 0x040ff00000081060 */
[C---:B------:R-:W-:Y:S01]  /*28fd0*/  HMMA.1688.F32.TF32 R92, R160.reuse, R50, R92 ;  /* 0x00000032a05c723c */ /* 0x040fe2000008105c */
[----:B-1----:R-:W2:Y:S04]  /*28fe0*/  LDL.LU.64 R126, [R1+0x1c68] ;  /* 0x001c6800017e7983 */ /* 0x002ea80000300a00 */
[----:B------:R-:W2:Y:S04]  /*28ff0*/  LDL.LU.64 R124, [R1+0x1c60] ;  /* 0x001c6000017c7983 */ /* 0x000ea80000300a00 */
[----:B------:R-:W-:Y:S04]  /*29000*/  STL.64 [R1+0x900], R236 ;  /* 0x000900ec01007387 */ /* 0x000fe80000100a00 */
[----:B------:R1:W-:Y:S01]  /*29010*/  STL.64 [R1+0x908], R238 ;  /* 0x000908ee01007387 */ /* 0x0003e20000100a00 */
[C---:B------:R-:W-:Y:S08]  /*29020*/  HMMA.1688.F32.TF32 R88, R160.reuse, R54, R88 ;  /* 0x00000036a058723c */ /* 0x040ff00000081058 */
[C---:B------:R-:W-:Y:S08]  /*29030*/  HMMA.1688.F32.TF32 R84, R160.reuse, R58, R84 ;  /* 0x0000003aa054723c */ /* 0x040ff00000081054 */
[C---:B------:R-:W-:Y:S08]  /*29040*/  HMMA.1688.F32.TF32 R80, R160.reuse, R62, R80 ;  /* 0x0000003ea050723c */ /* 0x040ff00000081050 */
[C---:B------:R-:W-:Y:S08]  /*29050*/  HMMA.1688.F32.TF32 R76, R160.reuse, R66, R76 ;  /* 0x00000042a04c723c */ /* 0x040ff0000008104c */
[----:B------:R-:W-:Y:S01]  /*29060*/  HMMA.1688.F32.TF32 R72, R160, R70, R72 ;  /* 0x00000046a048723c */ /* 0x000fe20000081048 */
[----:B------:R-:W-:Y:S01]  /*29070*/  IMAD.MOV.U32 R33, RZ, RZ, R102 ;  /* 0x000000ffff217224 */ /* 0x000fe200078e0066 */
[----:B------:R-:W-:Y:S01]  /*29080*/  LDS R4, [R252+0x23080] ;  /* 0x02308000fc047984 */ /* 0x000fe20000000800 */
[----:B------:R-:W-:-:S03]  /*29090*/  IMAD.MOV.U32 R32, RZ, RZ, R103 ;  /* 0x000000ffff207224 */ /* 0x000fc600078e0067 */
[----:B------:R-:W-:Y:S02]  /*290a0*/  LDS R6, [R252+0x23880] ;  /* 0x02388000fc067984 */ /* 0x000fe40000000800 */
[----:B-1----:R-:W-:Y:S02]  /*290b0*/  HMMA.1688.F32.TF32 R236, R160, R18, R248 ;  /* 0x00000012a0ec723c */ /* 0x002fe400000810f8 */
[----:B------:R-:W-:Y:S04]  /*290c0*/  LDS R5, [R0+0x23080] ;  /* 0x0230800000057984 */ /* 0x000fe80000000800 */
[----:B------:R-:W1:Y:S04]  /*290d0*/  LDS R7, [R0+0x23880] ;  /* 0x0238800000077984 */ /* 0x000e680000000800 */
[----:B------:R-:W-:Y:S04]  /*290e0*/  LDS R160, [R2+0x23100] ;  /* 0x0231000002a07984 */ /* 0x000fe80000000800 */
[----:B------:R-:W-:Y:S02]  /*290f0*/  LDS R162, [R2+0x23900] ;  /* 0x0239000002a27984 */ /* 0x000fe40000000800 */
[----:B------:R-:W-:-:S02]  /*29100*/  IMAD.MOV.U32 R41, RZ, RZ, R72 ;  /* 0x000000ffff297224 */ /* 0x000fc400078e0048 */
[----:B------:R-:W-:Y:S01]  /*29110*/  IMAD.MOV.U32 R40, RZ, RZ, R73 ;  /* 0x000000ffff287224 */ /* 0x000fe200078e0049 */
[----:B------:R-:W-:Y:S04]  /*29120*/  LDS R161, [R3+0x23100] ;  /* 0x0231000003a17984 */ /* 0x000fe80000000800 */
        /* <DEDUP_REMOVED lines=23> */
[----:B------:R-:W-:-:S03]  /*292a0*/  IMAD.MOV.U32 R37, RZ, RZ, R74 ;  /* 0x000000ffff257224 */ /* 0x000fc600078e004a */
[----:B------:R1:W-:Y:S01]  /*292b0*/  STL.64 [R1+0x830], R76 ;  /* 0x0008304c01007387 */ /* 0x0003e20000100a00 */
[----:B------:R-:W-:-:S03]  /*292c0*/  IMAD.MOV.U32 R36, RZ, RZ, R75 ;  /* 0x000000ffff247224 */ /* 0x000fc600078e004b */
[----:B------:R1:W-:Y:S04]  /*292d0*/  STL.64 [R1+0x838], R78 ;  /* 0x0008384e01007387 */ /* 0x0003e80000100a00 */
[----:B------:R-:W2:Y:S04]  /*292e0*/  LDL.LU R72, [R1+0x370] ;  /* 0x0003700001487983 */ /* 0x000ea80000300800 */
[----:B------:R-:W2:Y:S04]  /*292f0*/  LDL.LU R73, [R1+0x374] ;  /* 0x0003740001497983 */ /* 0x000ea80000300800 */
[----:B------:R-:W2:Y:S04]  /*29300*/  LDL.LU R74, [R1+0x378] ;  /* 0x00037800014a7983 */ /* 0x000ea80000300800 */
[----:B------:R-:W2:Y:S04]  /*29310*/  LDL.LU R75, [R1+0x37c] ;  /* 0x00037c00014b7983 */ /* 0x000ea80000300800 */
[----:B-1----:R-:W3:Y:S04]  /*29320*/  LDL.LU R76, [R1+0x380] ;  /* 0x00038000014c7983 */ /* 0x002ee80000300800 */
        /* <DEDUP_REMOVED lines=39> */
[----:B------:R-:W-:Y:S04]  /*295a0*/  STL [R1+0x1adc], R36 ;  /* 0x001adc2401007387 */ /* 0x000fe80000100800 */
[----:B------:R-:W-:Y:S04]  /*295b0*/  STL [R1+0x1ad8], R37 ;  /* 0x001ad82501007387 */ /* 0x000fe80000100800 */
[----:B------:R-:W-:Y:S04]  /*295c0*/  STL [R1+0x1ad4], R40 ;  /* 0x001ad42801007387 */ /* 0x000fe80000100800 */
[----:B------:R-:W-:Y:S04]  /*295d0*/  STL [R1+0x1ad0], R41 ;  /* 0x001ad02901007387 */ /* 0x000fe80000100800 */
[----:B------:R-:W1:Y:S01]  /*295e0*/  LDS R163, [R3+0x23900] ;  /* 0x0239000003a37984 */ /* 0x000e620000000800 */
[C---:B--2---:R-:W-:Y:S08]  /*295f0*/  HMMA.1688.F32.TF32 R72, R4.reuse, R50, R72 ;  /* 0x000000320448723c */ /* 0x044ff00000081048 */
[C---:B---3--:R-:W-:Y:S08]  /*29600*/  HMMA.1688.F32.TF32 R76, R4.reuse, R46, R76 ;  /* 0x0000002e044c723c */ /* 0x048ff0000008104c */
[C---:B----4-:R-:W-:Y:S08]  /*29610*/  HMMA.1688.F32.TF32 R80, R4.reuse, R42, R80 ;  /* 0x0000002a0450723c */ /* 0x050ff00000081050 */
[----:B------:R-:W-:Y:S01]  /*29620*/  HMMA.1688.F32.TF32 R84, R4, R38, R84 ;  /* 0x000000260454723c */ /* 0x000fe20000081054 */
[----:B------:R-:W-:-:S02]  /*29630*/  IMAD.MOV.U32 R69, RZ, RZ, R74 ;  /* 0x000000ffff457224 */ /* 0x000fc400078e004a */
[----:B------:R-:W-:-:S05]  /*29640*/  IMAD.MOV.U32 R68, RZ, RZ, R75 ;  /* 0x000000ffff447224 */ /* 0x000fca00078e004b */
[C---:B------:R-:W-:Y:S08]  /*29650*/  HMMA.1688.F32.TF32 R92, R4.reuse, R30, R92 ;  /* 0x0000001e045c723c */ /* 0x040ff0000008105c */
[C---:B------:R-:W-:Y:S08]  /*29660*/  HMMA.1688.F32.TF32 R96, R4.reuse, R26, R96 ;  /* 0x0000001a0460723c */ /* 0x040ff00000081060 */
[C---:B------:R-:W-:Y:S11]  /*29670*/  HMMA.1688.F32.TF32 R88, R4.reuse, R34, R88 ;  /* 0x000000220458723c */ /* 0x040ff60000081058 */
[----:B------:R-:W-:Y:S04]  /*29680*/  @!UPT UIADD3 URZ, URZ, URZ, URZ ;  /* 0x0000003f3f3ff290 */ /* 0x000fe8000fffe03f */
        /* <DEDUP_REMOVED lines=13> */
[----:B------:R-:W3:Y:S04]  /*29760*/  LDL.LU R236, [R1+0x2a0] ;  /* 0x0002a00001ec7983 */ /* 0x000ee80000300800 */
[----:B------:R-:W3:Y:S04]  /*29770*/  LDL.LU R237, [R1+0x2a4] ;  /* 0x0002a40001ed7983 */ /* 0x000ee80000300800 */
[----:B------:R-:W3:Y:S04]  /*29780*/  LDL.LU R238, [R1+0x2a8] ;  /* 0x0002a80001ee7983 */ /* 0x000ee80000300800 */
[----:B------:R-:W3:Y:S01]  /*29790*/  LDL.LU R239, [R1+0x2ac] ;  /* 0x0002ac0001ef7983 */ /* 0x000ee20000300800 */
[C---:B------:R-:W-:Y:S03]  /*297a0*/  HMMA.1688.F32.TF32 R104, R4.reuse, R18, R104 ;  /* 0x000000120468723c */ /* 0x040fe60000081068 */
[----:B--2---:R-:W1:Y:S04]  /*297b0*/  LDL.LU R72, [R1+0x2b0] ;  /* 0x0002b00001487983 */ /* 0x004e680000300800 */
[----:B------:R-:W1:Y:S04]  /*297c0*/  LDL.LU R73, [R1+0x2b4] ;  /* 0x0002b40001497983 */ /* 0x000e680000300800 */
[----:B------:R-:W1:Y:S04]  /*297d0*/  LDL.LU R74, [R1+0x2b8] ;  /* 0x0002b800014a7983 */ /* 0x000e680000300800 */
[----:B------:R-:W1:Y:S01]  /*297e0*/  LDL.LU R75, [R1+0x2bc] ;  /* 0x0002bc00014b7983 */ /* 0x000e620000300800 */
[C---:B------:R-:W-:Y:S03]  /*297f0*/  HMMA.1688.F32.TF32 R112, R4.reuse, R10, R112 ;  /* 0x0000000a0470723c */ /* 0x040fe60000081070 */
[----:B------:R-:W2:Y:S04]  /*29800*/  LDL.LU R76, [R1+0x2c0] ;  /* 0x0002c000014c7983 */ /* 0x000ea80000300800 */
[----:B------:R-:W2:Y:S04]  /*29810*/  LDL.LU R77, [R1+0x2c4] ;  /* 0x0002c400014d7983 */ /* 0x000ea80000300800 */
[----:B------:R-:W2:Y:S04]  /*29820*/  LDL.LU R78, [R1+0x2c8] ;  /* 0x0002c800014e7983 */ /* 0x000ea80000300800 */
[----:B------:R-:W2:Y:S01]  /*29830*/  LDL.LU R79, [R1+0x2cc] ;  /* 0x0002cc00014f7983 */ /* 0x000ea20000300800 */
[C---:B------:R-:W-:Y:S03]  /*29840*/  HMMA.1688.F32.TF32 R108, R4.reuse, R14, R108 ;  /* 0x0000000e046c723c */ /* 0x040fe6000008106c */
[----:B------:R-:W4:Y:S04]  /*29850*/  LDL.LU R84, [R1+0x2e0] ;  /* 0x0002e00001547983 */ /* 0x000f280000300800 */
[----:B------:R-:W4:Y:S04]  /*29860*/  LDL.LU R85, [R1+0x2e4] ;  /* 0x0002e40001557983 */ /* 0x000f280000300800 */
[----:B------:R-:W4:Y:S04]  /*29870*/  LDL.LU R86, [R1+0x2e8] ;  /* 0x0002e80001567983 */ /* 0x000f280000300800 */
[----:B------:R-:W4:Y:S04]  /*29880*/  LDL.LU R87, [R1+0x2ec] ;  /* 0x0002ec0001577983 */ /* 0x000f280000300800 */
[----:B------:R-:W3:Y:S04]  /*29890*/  LDL.LU R88, [R1+0x2f0] ;  /* 0x0002f00001587983 */ /* 0x000ee80000300800 */
[----:B------:R-:W3:Y:S04]  /*298a0*/  LDL.LU R89, [R1+0x2f4] ;  /* 0x0002f40001597983 */ /* 0x000ee80000300800 */
[----:B------:R-:W3:Y:S04]  /*298b0*/  LDL.LU R90, [R1+0x2f8] ;  /* 0x0002f800015a7983 */ /* 0x000ee80000300800 */
[----:B------:R-:W3:Y:S01]  /*298c0*/  LDL.LU R91, [R1+0x2fc] ;  /* 0x0002fc00015b7983 */ /* 0x000ee20000300800 */
[----:B------:R-:W-:Y:S03]  /*298d0*/  HMMA.1688.F32.TF32 R100, R4, R22, R100 ;  /* 0x000000160464723c */ /* 0x000fe60000081064 */
        /* <DEDUP_REMOVED lines=8> */
[----:B------:R-:W-:-:S03]  /*29960*/  IMAD.MOV.U32 R36, RZ, RZ, R104 ;  /* 0x000000ffff247224 */ /* 0x000fc600078e0068 */
        /* <DEDUP_REMOVED lines=26> */
[----:B------:R-:W3:Y:S01]  /*29b10*/  LDL.LU R111, [R1+0x33c] ;  /* 0x00033c00016f7983 */ /* 0x000ee20000300800 */
[----:B------:R-:W-:-:S02]  /*29b20*/  IMAD.MOV.U32 R13, RZ, RZ, R100 ;  /* 0x000000ffff0d7224 */ /* 0x000fc400078e0064 */
[----:B------:R-:W-:Y:S01]  /*29b30*/  IMAD.MOV.U32 R12, RZ, RZ, R101 ;  /* 0x000000ffff0c7224 */ /* 0x000fe200078e0065 */
[----:B------:R-:W3:Y:S01]  /*29b40*/  LDL.LU R100, [R1+0x320] ;  /* 0x0003200001647983 */ /* 0x000ee20000300800 */
[----:B------:R-:W-:Y:S02]  /*29b50*/  IMAD.MOV.U32 R9, RZ, RZ, R102 ;  /* 0x000000ffff097224 */ /* 0x000fe400078e0066 */
[----:B------:R-:W-:Y:S01]  /*29b60*/  IMAD.MOV.U32 R8, RZ, RZ, R103 ;  /* 0x000000ffff087224 */ /* 0x000fe200078e0067 */
        /* <DEDUP_REMOVED lines=15> */
[C---:B-1----:R-:W-:Y:S08]  /*29c60*/  HMMA.1688.F32.TF32 R72, R160.reuse, R38, R72 ;  /* 0x00000026a048723c */ /* 0x042ff00000081048 */
[C---:B--2---:R-:W-:Y:S08]  /*29c70*/  HMMA.1688.F32.TF32 R76, R160.reuse, R34, R76 ;  /* 0x00000022a04c723c */ /* 0x044ff0000008104c */
[C---:B----4-:R-:W-:Y:S08]  /*29c80*/  HMMA.1688.F32.TF32 R84, R160.reuse, R26, R84 ;  /* 0x0000001aa054723c */ /* 0x050ff00000081054 */
[----:B---3--:R-:W-:Y:S08]  /*29c90*/  HMMA.1688.F32.TF32 R88, R160, R22, R88 ;  /* 0x00000016a058723c */ /* 0x008ff00000081058 */
[C---:B------:R-:W-:Y:S08]  /*29ca0*/  HMMA.1688.F32.TF32 R120, R4.reuse, R54, R120 ;  /* 0x000000360478723c */ /* 0x040ff00000081078 */
[----:B------:R-:W-:Y:S11]  /*29cb0*/  HMMA.1688.F32.TF32 R116, R4, R58, R116 ;  /* 0x0000003a0474723c */ /* 0x000ff60000081074 */
[----:B------:R-:W-:Y:S05]  /*29cc0*/  @!UPT UIADD3 URZ, URZ, URZ, URZ ;  /* 0x0000003f3f3ff290 */ /* 0x000fea000fffe03f */
[----:B------:R-:W-:Y:S01]  /*29cd0*/  IMAD.MOV.U32 R45, RZ, RZ, R122 ;  /* 0x000000ffff2d7224 */ /* 0x000fe200078e007a */
[----:B------:R-:W-:Y:S01]  /*29ce0*/  HMMA.1688.F32.TF32 R92, R160, R18, R92 ;  /* 0x00000012a05c723c */ /* 0x000fe2000008105c */
[----:B------:R-:W-:-:S07]  /*29cf0*/  IMAD.MOV.U32 R44, RZ, RZ, R123 ;  /* 0x000000ffff2c7224 */ /* 0x000fce00078e007b */
[C---:B------:R-:W-:Y:S08]  /*29d00*/  HMMA.1688.F32.TF32 R112, R4.reuse, R62, R112 ;  /* 0x0000003e0470723c */ /* 0x040ff00000081070 */
[C---:B------:R-:W-:Y:S01]  /*29d10*/  HMMA.1688.F32.TF32 R108, R4.reuse, R66, R108 ;  /* 0x00000042046c723c */ /* 0x040fe2000008106c */
[----:B------:R-:W-:Y:S01]  /*29d20*/  IMAD.MOV.U32 R65, RZ, RZ, R120 ;  /* 0x000000ffff417224 */ /* 0x000fe200078e0078 */
[----:B------:R-:W2:Y:S06]  /*29d30*/  LDL.LU.64 R122, [R1+0x1c58] ;  /* 0x001c5800017a7983 */ /* 0x000eac0000300a00 */
[----:B------:R-:W-:Y:S08]  /*29d40*/  HMMA.1688.F32.TF32 R4, R4, R70, R104 ;  /* 0x000000460404723c */ /* 0x000ff00000081068 */
[----:B------:R-:W-:Y:S01]  /*29d50*/  HMMA.1688.F32.TF32 R100, R160, R10, R100 ;  /* 0x0000000aa064723c */ /* 0x000fe20000081064 */
[----:B------:R-:W-:-:S02]  /*29d60*/  IMAD.MOV.U32 R64, RZ, RZ, R121 ;  /* 0x000000ffff407224 */ /* 0x000fc400078e0079 */
[----:B------:R-:W2:Y:S01]  /*29d70*/  LDL.LU.64 R120, [R1+0x1c50] ;  /* 0x001c500001787983 */ /* 0x000ea20000300a00 */
[----:B------:R-:W-:Y:S02]  /*29d80*/  IMAD.MOV.U32 R57, RZ, RZ, R118 ;  /* 0x000000ffff397224 */ /* 0x000fe400078e0076 */
[----:B------:R-:W-:Y:S02]  /*29d90*/  IMAD.MOV.U32 R56, RZ, RZ, R119 ;  /* 0x000000ffff387224 */ /* 0x000fe400078e0077 */
[----:B------:R-:W-:Y:S01]  /*29da0*/  IMAD.MOV.U32 R61, RZ, RZ, R116 ;  /* 0x000000ffff3d7224 */ /* 0x000fe200078e0074 */
[----:B------:R-:W3:Y:S01]  /*29db0*/  LDL.LU.64 R118, [R1+0x1c48] ;  /* 0x001c480001767983 */ /* 0x000ee20000300a00 */
[----:B------:R-:W-:Y:S01]  /*29dc0*/  HMMA.1688.F32.TF32 R96, R160, R14, R96 ;  /* 0x0000000ea060723c */ /* 0x000fe20000081060 */
[----:B------:R-:W-:Y:S02]  /*29dd0*/  IMAD.MOV.U32 R60, RZ, RZ, R117 ;  /* 0x000000ffff3c7224 */ /* 0x000fe400078e0075 */
[----:B------:R-:W3:Y:S01]  /*29de0*/  LDL.LU.64 R116, [R1+0x1c40] ;  /* 0x001c400001747983 */ /* 0x000ee20000300a00 */
[----:B------:R-:W-:-:S02]  /*29df0*/  IMAD.MOV.U32 R49, RZ, RZ, R114 ;  /* 0x000000ffff317224 */ /* 0x000fc400078e0072 */
[----:B------:R-:W-:Y:S02]  /*29e00*/  IMAD.MOV.U32 R48, RZ, RZ, R115 ;  /* 0x000000ffff307224 */ /* 0x000fe400078e0073 */
[----:B------:R-:W-:Y:S01]  /*29e10*/  IMAD.MOV.U32 R53, RZ, RZ, R112 ;  /* 0x000000ffff357224 */ /* 0x000fe200078e0070 */
[----:B------:R-:W4:Y:S01]  /*29e20*/  LDL.LU.64 R114, [R1+0x1c38] ;  /* 0x001c380001727983 */ /* 0x000f220000300a00 */
[----:B------:R-:W-:-:S03]  /*29e30*/  IMAD.MOV.U32 R52, RZ, RZ, R113 ;  /* 0x000000ffff347224 */ /* 0x000fc600078e0071 */
[----:B------:R-:W4:Y:S04]  /*29e40*/  LDL.LU.64 R112, [R1+0x1c30] ;  /* 0x001c300001707983 */ /* 0x000f280000300a00 */
[----:B------:R-:W-:Y:S04]  /*29e50*/  STL.64 [R1+0x800], R108 ;  /* 0x0008006c01007387 */ /* 0x000fe80000100a00 */
[----:B------:R1:W-:Y:S01]  /*29e60*/  STL.64 [R1+0x808], R110 ;  /* 0x0008086e01007387 */ /* 0x0003e20000100a00 */
[C---:B------:R-:W-:Y:S03]  /*29e70*/  HMMA.1688.F32.TF32 R80, R160.reuse, R30, R80 ;  /* 0x0000001ea050723c */ /* 0x040fe60000081050 */
        /* <DEDUP_REMOVED lines=8> */
[C---:B------:R-:W-:Y:S03]  /*29f00*/  HMMA.1688.F32.TF32 R236, R160.reuse, R42, R236 ;  /* 0x0000002aa0ec723c */ /* 0x040fe600000810ec */
[----:B------:R-:W-:Y:S04]  /*29f10*/  LDS R4, [R252+0x23100] ;  /* 0x02310000fc047984 */ /* 0x000fe80000000800 */
[----:B------:R-:W-:Y:S04]  /*29f20*/  LDS R6, [R252+0x23900] ;  /* 0x02390000fc067984 */ /* 0x000fe80000000800 */
[----:B-1----:R-:W2:Y:S04]  /*29f30*/  LDL.LU.64 R102, [R1+0x1c08] ;  /* 0x001c080001667983 */ /* 0x002ea80000300a00 */
        /* <DEDUP_REMOVED lines=29> */
[----:B-1----:R-:W3:Y:S04]  /*2a110*/  LDL.LU.64 R74, [R1+0x1b98] ;  /* 0x001b9800014a7983 */ /* 0x002ee80000300a00 */
[----:B------:R-:W3:Y:S04]  /*2a120*/  LDL.LU.64 R72, [R1+0x1b90] ;  /* 0x001b900001487983 */ /* 0x000ee80000300a00 */
[----:B------:R-:W-:Y:S04]  /*2a130*/  STL.64 [R1+0x770], R236 ;  /* 0x000770ec01007387 */ /* 0x000fe80000100a00 */
[----:B------:R1:W-:Y:S02]  /*2a140*/  STL.64 [R1+0x778], R238 ;  /* 0x000778ee01007387 */ /* 0x0003e40000100a00 */
[C---:B-1----:R-:W-:Y:S11]  /*2a150*/  HMMA.1688.F32.TF32 R236, R160.reuse, R46, R248 ;  /* 0x0000002ea0ec723c */ /* 0x042ff600000810f8 */
[----:B------:R-:W-:Y:S11]  /*2a160*/  @!UPT UIADD3 URZ, URZ, URZ, URZ ;  /* 0x0000003f3f3ff290 */ /* 0x000ff6000fffe03f */
[----:B------:R-:W-:Y:S01]  /*2a170*/  @!UPT UIADD3 URZ, URZ, URZ, URZ ;  /* 0x0000003f3f3ff290 */ /* 0x000fe2000fffe03f */
[----:B------:R-:W-:Y:S04]  /*2a180*/  STL.64 [R1+0x760], R236 ;  /* 0x000760ec01007387 */ /* 0x000fe80000100a00 */
[----:B------:R2:W-:Y:S02]  /*2a190*/  STL.64 [R1+0x768], R238 ;  /* 0x000768ee01007387 */ /* 0x0005e40000100a00 */
[C---:B--2---:R-:W-:Y:S08]  /*2a1a0*/  HMMA.1688.F32.TF32 R236, R160.reuse, R54, R76 ;  /* 0x00000036a0ec723c */ /* 0x044ff0000008104c */
[C---:B------:R-:W-:Y:S08]  /*2a1b0*/  HMMA.1688.F32.TF32 R76, R160.reuse, R62, R84 ;  /* 0x0000003ea04c723c */ /* 0x040ff00000081054 */
[C---:B---3--:R-:W-:Y:S08]  /*2a1c0*/  HMMA.1688.F32.TF32 R248, R160.reuse, R50, R72 ;  /* 0x00000032a0f8723c */ /* 0x048ff00000081048 */
[C---:B------:R-:W-:Y:S08]  /*2a1d0*/  HMMA.1688.F32.TF32 R72, R160.reuse, R58, R80 ;  /* 0x0000003aa048723c */ /* 0x040ff00000081050 */
[C---:B------:R-:W-:Y:S07]  /*2a1e0*/  HMMA.1688.F32.TF32 R80, R160.reuse, R66, R88 ;  /* 0x00000042a050723c */ /* 0x040fee0000081058 */
[----:B------:R-:W-:Y:S04]  /*2a1f0*/  STL.64 [R1+0x750], R248 ;  /* 0x000750f801007387 */ /* 0x000fe80000100a00 */
[----:B------:R-:W-:Y:S04]  /*2a200*/  STL.64 [R1+0x758], R250 ;  /* 0x000758fa01007387 */ /* 0x000fe80000100a00 */
[----:B------:R-:W-:Y:S04]  /*2a210*/  STL.64 [R1+0x740], R236 ;  /* 0x000740ec01007387 */ /* 0x000fe80000100a00 */
[----:B------:R-:W-:Y:S04]  /*2a220*/  STL.64 [R1+0x748], R238 ;  /* 0x000748ee01007387 */ /* 0x000fe80000100a00 */
[----:B------:R-:W-:Y:S04]  /*2a230*/  STL.64 [R1+0x730], R72 ;  /* 0x0007304801007387 */ /* 0x000fe80000100a00 */
[----:B------:R1:W-:Y:S04]  /*2a240*/  STL.64 [R1+0x738], R74 ;  /* 0x0007384a01007387 */ /* 0x0003e80000100a00 */
[----:B------:R-:W-:Y:S04]  /*2a250*/  STL.64 [R1+0x720], R76 ;  /* 0x0007204c01007387 */ /* 0x000fe80000100a00 */
[----:B------:R-:W-:Y:S01]  /*2a260*/  STL.64 [R1+0x728], R78 ;  /* 0x0007284e01007387 */ /* 0x000fe20000100a00 */
[----:B-1----:R-:W-:Y:S03]  /*2a270*/  HMMA.1688.F32.TF32 R72, R160, R70, R92 ;  /* 0x00000046a048723c */ /* 0x002fe6000008105c */
[----:B------:R-:W-:Y:S04]  /*2a280*/  STL.64 [R1+0x710], R80 ;  /* 0x0007105001007387 */ /* 0x000fe80000100a00 */
[----:B------:R1:W-:Y:S01]  /*2a290*/  STL.64 [R1+0x718], R82 ;  /* 0x0007185201007387 */ /* 0x0003e20000100a00 */
[C---:B------:R-:W-:Y:S03]  /*2a2a0*/  HMMA.1688.F32.TF32 R88, R4.reuse, R18, R104 ;  /* 0x000000120458723c */ /* 0x040fe60000081068 */
[----:B------:R-:W-:Y:S04]  /*2a2b0*/  LDS R76, [R2+0x23180] ;  /* 0x02318000024c7984 */ /* 0x000fe80000000800 */
[----:B------:R-:W-:Y:S01]  /*2a2c0*/  LDS R78, [R2+0x23980] ;  /* 0x02398000024e7984 */ /* 0x000fe20000000800 */
[C---:B-1----:R-:W-:Y:S03]  /*2a2d0*/  HMMA.1688.F32.TF32 R80, R4.reuse, R10, R96 ;  /* 0x0000000a0450723c */ /* 0x042fe60000081060 */
[----:B------:R-:W-:Y:S04]  /*2a2e0*/  LDS R77, [R3+0x23180] ;  /* 0x02318000034d7984 */ /* 0x000fe80000000800 */
[----:B------:R-:W1:Y:S04]  /*2a2f0*/  LDS R79, [R3+0x23980] ;  /* 0x02398000034f7984 */ /* 0x000e680000000800 */
[----:B------:R-:W-:Y:S04]  /*2a300*/  STL.64 [R1+0x430], R72 ;  /* 0x0004304801007387 */ /* 0x000fe80000100a00 */
[----:B------:R-:W-:Y:S01]  /*2a310*/  STL.64 [R1+0x438], R74 ;  /* 0x0004384a01007387 */ /* 0x000fe20000100a00 */
[C---:B------:R-:W-:Y:S08]  /*2a320*/  HMMA.1688.F32.TF32 R84, R4.reuse, R22, R108 ;  /* 0x000000160454723c */ /* 0x040ff0000008106c */
[----:B------:R-:W-:Y:S01]  /*2a330*/  HMMA.1688.F32.TF32 R236, R4, R54, R140 ;  /* 0x0000003604ec723c */ /* 0x000fe2000008108c */
[----:B------:R-:W-:Y:S04]  /*2a340*/  STL.64 [R1+0x420], R80 ;  /* 0x0004205001007387 */ /* 0x000fe80000100a00 */
[----:B------:R2:W-:Y:S01]  /*2a350*/  STL.64 [R1+0x428], R82 ;  /* 0x0004285201007387 */ /* 0x0005e20000100a00 */
[----:B------:R-:W-:-:S02]  /*2a360*/  IMAD.MOV.U32 R248, RZ, RZ, R223 ;  /* 0x000000fffff87224 */ /* 0x000fc400078e00df */
[----:B------:R-:W-:Y:S01]  /*2a370*/  IMAD.MOV.U32 R249, RZ, RZ, R222 ;  /* 0x000000fffff97224 */ /* 0x000fe200078e00de */
[----:B------:R-:W-:Y:S01]  /*2a380*/  LDS R72, [R252+0x23180] ;  /* 0x02318000fc487984 */ /* 0x000fe20000000800 */
[----:B------:R-:W-:Y:S02]  /*2a390*/  IMAD.MOV.U32 R250, RZ, RZ, R221 ;  /* 0x000000fffffa7224 */ /* 0x000fe400078e00dd */
[----:B------:R-:W-:Y:S01]  /*2a3a0*/  IMAD.MOV.U32 R251, RZ, RZ, R220 ;  /* 0x000000fffffb7224 */ /* 0x000fe200078e00dc */
[----:B------:R-:W-:Y:S01]  /*2a3b0*/  LDS R74, [R252+0x23980] ;  /* 0x02398000fc4a7984 */ /* 0x000fe20000000800 */
[----:B--2---:R-:W-:Y:S01]  /*2a3c0*/  HMMA.1688.F32.TF32 R80, R4, R14, R100 ;  /* 0x0000000e0450723c */ /* 0x004fe20000081064 */
[----:B------:R-:W-:Y:S02]  /*2a3d0*/  IMAD.MOV.U32 R92, RZ, RZ, R240 ;  /* 0x000000ffff5c7224 */ /* 0x000fe400078e00f0 */
[----:B------:R-:W-:Y:S01]  /*2a3e0*/  LDS R73, [R0+0x23180] ;  /* 0x0231800000497984 */ /* 0x000fe20000000800 */
[----:B------:R-:W-:-:S02]  /*2a3f0*/  IMAD.MOV.U32 R93, RZ, RZ, R241 ;  /* 0x000000ffff5d7224 */ /* 0x000fc400078e00f1 */
[----:B------:R-:W-:Y:S01]  /*2a400*/  IMAD.MOV.U32 R94, RZ, RZ, R242 ;  /* 0x000000ffff5e7224 */ /* 0x000fe200078e00f2 */
[----:B------:R-:W2:Y:S11]  /*2a410*/  LDS R75, [R0+0x23980] ;  /* 0x02398000004b7984 */ /* 0x000eb60000000800 */
[----:B------:R-:W-:Y:S05]  /*2a420*/  @!UPT UIADD3 URZ, URZ, URZ, URZ ;  /* 0x0000003f3f3ff290 */ /* 0x000fea000fffe03f */
[----:B------:R-:W-:Y:S04]  /*2a430*/  STL.64 [R1+0x410], R80 ;  /* 0x0004105001007387 */ /* 0x000fe80000100a00 */
[----:B------:R4:W-:Y:S02]  /*2a440*/  STL.64 [R1+0x418], R82 ;  /* 0x0004185201007387 */ /* 0x0009e40000100a00 */
[C---:B----4-:R-:W-:Y:S02]  /*2a450*/  HMMA.1688.F32.TF32 R80, R4.reuse, R26, R112 ;  /* 0x0000001a0450723c */ /* 0x050fe40000081070 */
[----:B------:R-:W-:Y:S04]  /*2a460*/  STL.64 [R1+0x210], R88 ;  /* 0x0002105801007387 */ /* 0x000fe80000100a00 */
[----:B------:R3:W-:Y:S04]  /*2a470*/  STL.64 [R1+0x218], R90 ;  /* 0x0002185a01007387 */ /* 0x0007e80000100a00 */
[----:B------:R-:W-:Y:S04]  /*2a480*/  STL.64 [R1+0x2b0], R84 ;  /* 0x0002b05401007387 */ /* 0x000fe80000100a00 */
[----:B------:R4:W-:Y:S01]  /*2a490*/  STL.64 [R1+0x2b8], R86 ;  /* 0x0002b85601007387 */ /* 0x0009e20000100a00 */
[C---:B---3--:R-:W-:Y:S08]  /*2a4a0*/  HMMA.1688.F32.TF32 R88, R4.reuse, R30, R116 ;  /* 0x0000001e0458723c */ /* 0x048ff00000081074 */
[----:B------:R-:W-:Y:S01]  /*2a4b0*/  STL.64 [R1+0x2d0], R80 ;  /* 0x0002d05001007387 */ /* 0x000fe20000100a00 */
[C---:B----4-:R-:W-:Y:S03]  /*2a4c0*/  HMMA.1688.F32.TF32 R84, R4.reuse, R34, R120 ;  /* 0x000000220454723c */ /* 0x050fe60000081078 */
[----:B------:R3:W-:Y:S05]  /*2a4d0*/  STL.64 [R1+0x2d8], R82 ;  /* 0x0002d85201007387 */ /* 0x0007ea0000100a00 */
[C---:B---3--:R-:W-:Y:S06]  /*2a4e0*/  HMMA.1688.F32.TF32 R80, R4.reuse, R38, R124 ;  /* 0x000000260450723c */ /* 0x048fec000008107c */
[----:B------:R-:W-:Y:S04]  /*2a4f0*/  STL.64 [R1+0x2f0], R88 ;  /* 0x0002f05801007387 */ /* 0x000fe80000100a00 */
[----:B------:R3:W-:Y:S05]  /*2a500*/  STL.64 [R1+0x2f8], R90 ;  /* 0x0002f85a01007387 */ /* 0x0007ea0000100a00 */
[----:B------:R-:W-:Y:S04]  /*2a510*/  STL.64 [R1+0x310], R84 ;  /* 0x0003105401007387 */ /* 0x000fe80000100a00 */
[----:B------:R4:W-:Y:S01]  /*2a520*/  STL.64 [R1+0x318], R86 ;  /* 0x0003185601007387 */ /* 0x0009e20000100a00 */
[C---:B---3--:R-:W-:Y:S03]  /*2a530*/  HMMA.1688.F32.TF32 R88, R4.reuse, R42, R128 ;  /* 0x0000002a0458723c */ /* 0x048fe60000081080 */
[----:B------:R-:W-:Y:S05]  /*2a540*/  STL.64 [R1+0x320], R80 ;  /* 0x0003205001007387 */ /* 0x000fea0000100a00 */
[C---:B----4-:R-:W-:Y:S01]  /*2a550*/  HMMA.1688.F32.TF32 R84, R4.reuse, R46, R132 ;  /* 0x0000002e0454723c */ /* 0x050fe20000081084 */
[----:B------:R3:W-:Y:S07]  /*2a560*/  STL.64 [R1+0x328], R82 ;  /* 0x0003285201007387 */ /* 0x0007ee0000100a00 */
[C---:B---3--:R-:W-:Y:S07]  /*2a570*/  HMMA.1688.F32.TF32 R80, R4.reuse, R50, R136 ;  /* 0x000000320450723c */ /* 0x048fee0000081088 */
[----:B------:R-:W-:Y:S04]  /*2a580*/  STL.64 [R1+0x340], R88 ;  /* 0x0003405801007387 */ /* 0x000fe80000100a00 */
[----:B------:R-:W-:Y:S04]  /*2a590*/  STL.64 [R1+0x348], R90 ;  /* 0x0003485a01007387 */ /* 0x000fe80000100a00 */
[----:B------:R-:W-:Y:S04]  /*2a5a0*/  STL.64 [R1+0x370], R84 ;  /* 0x0003705401007387 */ /* 0x000fe80000100a00 */
[----:B------:R3:W-:Y:S04]  /*2a5b0*/  STL.64 [R1+0x378], R86 ;  /* 0x0003785601007387 */ /* 0x0007e80000100a00 */
[----:B------:R-:W-:Y:S04]  /*2a5c0*/  STL [R1+0x1ab4], R236 ;  /* 0x001ab4ec01007387 */ /* 0x000fe80000100800 */
[----:B------:R-:W-:Y:S01]  /*2a5d0*/  STL.64 [R1+0x400], R80 ;  /* 0x0004005001007387 */ /* 0x000fe20000100a00 */
[C---:B---3--:R-:W-:Y:S03]  /*2a5e0*/  HMMA.1688.F32.TF32 R84, R4.reuse, R58, R144 ;  /* 0x0000003a0454723c */ /* 0x048fe60000081090 */
[----:B------:R3:W-:Y:S05]  /*2a5f0*/  STL.64 [R1+0x408], R82 ;  /* 0x0004085201007387 */ /* 0x0007ea0000100a00 */
[C---:B---3--:R-:W-:Y:S01]  /*2a600*/  HMMA.1688.F32.TF32 R80, R4.reuse, R62, R148 ;  /* 0x0000003e0450723c */ /* 0x048fe20000081094 */
[----:B------:R-:W-:Y:S04]  /*2a610*/  STL [R1+0x1ab0], R237 ;  /* 0x001ab0ed01007387 */ /* 0x000fe80000100800 */
[----:B------:R-:W-:Y:S03]  /*2a620*/  STL [R1+0x1aac], R238 ;  /* 0x001aacee01007387 */ /* 0x000fe60000100800 */
[C---:B------:R-:W-:Y:S01]  /*2a630*/  HMMA.1688.F32.TF32 R88, R4.reuse, R66, R152 ;  /* 0x000000420458723c */ /* 0x040fe20000081098 */
[----:B------:R-:W-:Y:S06]  /*2a640*/  STL [R1+0x1aa8], R239 ;  /* 0x001aa8ef01007387 */ /* 0x000fec0000100800 */
[----:B------:R-:W-:Y:S04]  /*2a650*/  STL.64 [R1+0x700], R84 ;  /* 0x0007005401007387 */ /* 0x000fe80000100a00 */
[----:B------:R3:W-:Y:S04]  /*2a660*/  STL.64 [R1+0x708], R86 ;  /* 0x0007085601007387 */ /* 0x0007e80000100a00 */
[----:B------:R-:W-:Y:S04]  /*2a670*/  STL.64 [R1+0x6f0], R80 ;  /* 0x0006f05001007387 */ /* 0x000fe80000100a00 */
[----:B------:R4:W-:Y:S01]  /*2a680*/  STL.64 [R1+0x6f8], R82 ;  /* 0x0006f85201007387 */ /* 0x0009e20000100a00 */
[----:B---3--:R-:W-:Y:S08]  /*2a690*/  HMMA.1688.F32.TF32 R84, R4, R70, R156 ;  /* 0x000000460454723c */ /* 0x008ff0000008109c */
[C---:B-1----:R-:W-:Y:S08]  /*2a6a0*/  HMMA.1688.F32.TF32 R4, R76.reuse, R14, R168 ;  /* 0x0000000e4c04723c */ /* 0x042ff000000810a8 */
[C---:B----4-:R-:W-:Y:S01]  /*2a6b0*/  HMMA.1688.F32.TF32 R80, R76.reuse, R10, R164 ;  /* 0x0000000a4c50723c */ /* 0x050fe200000810a4 */
[----:B------:R-:W-:Y:S04]  /*2a6c0*/  STL.64 [R1+0x6e0], R88 ;  /* 0x0006e05801007387 */ /* 0x000fe80000100a00 */
[----:B------:R-:W-:Y:S04]  /*2a6d0*/  STL.64 [R1+0x6e8], R90 ;  /* 0x0006e85a01007387 */ /* 0x000fe80000100a00 */
[----:B------:R-:W-:Y:S04]  /*2a6e0*/  STL.64 [R1+0x3f0], R84 ;  /* 0x0003f05401007387 */ /* 0x000fe80000100a00 */
[----:B------:R1:W-:Y:S10]  /*2a6f0*/  STL.64 [R1+0x3f8], R86 ;  /* 0x0003f85601007387 */ /* 0x0003f40000100a00 */
[----:B------:R-:W-:Y:S01]  /*2a700*/  STL.64 [R1+0x6d0], R80 ;  /* 0x0006d05001007387 */ /* 0x000fe20000100a00 */
[C---:B-1----:R-:W-:Y:S03]  /*2a710*/  HMMA.1688.F32.TF32 R84, R76.reuse, R18, R172 ;  /* 0x000000124c54723c */ /* 0x042fe600000810ac */
[----:B------:R1:W-:Y:S04]  /*2a720*/  STL.64 [R1+0x6d8], R82 ;  /* 0x0006d85201007387 */ /* 0x0003e80000100a00 */
[----:B------:R-:W-:Y:S04]  /*2a730*/  STL.64 [R1+0x6c0], R4 ;  /* 0x0006c00401007387 */ /* 0x000fe80000100a00 */
[----:B------:R3:W-:Y:S01]  /*2a740*/  STL.64 [R1+0x6c8], R6 ;  /* 0x0006c80601007387 */ /* 0x0007e20000100a00 */
[C---:B-1----:R-:W-:Y:S08]  /*2a750*/  HMMA.1688.F32.TF32 R80, R76.reuse, R22, R176 ;  /* 0x000000164c50723c */ /* 0x042ff000000810b0 */
[C---:B---3--:R-:W-:Y:S03]  /*2a760*/  HMMA.1688.F32.TF32 R4, R76.reuse, R26, R180 ;  /* 0x0000001a4c04723c */ /* 0x048fe600000810b4 */
[----:B------:R-:W-:Y:S04]  /*2a770*/  STL.64 [R1+0x6b0], R84 ;  /* 0x0006b05401007387 */ /* 0x000fe80000100a00 */
[----:B------:R1:W-:Y:S08]  /*2a780*/  STL.64 [R1+0x6b8], R86 ;  /* 0x0006b85601007387 */ /* 0x0003f00000100a00 */
[----:B------:R-:W-:Y:S01]  /*2a790*/  STL.64 [R1+0x6a0], R80 ;  /* 0x0006a05001007387 */ /* 0x000fe20000100a00 */
[C---:B-1----:R-:W-:Y:S03]  /*2a7a0*/  HMMA.1688.F32.TF32 R84, R76.reuse, R30, R184 ;  /* 0x0000001e4c54723c */ /* 0x042fe600000810b8 */
[----:B------:R1:W-:Y:S04]  /*2a7b0*/  STL.64 [R1+0x6a8], R82 ;  /* 0x0006a85201007387 */ /* 0x0003e80000100a00 */
[----:B------:R-:W-:Y:S04]  /*2a7c0*/  STL.64 [R1+0x690], R4 ;  /* 0x0006900401007387 */ /* 0x000fe80000100a00 */
[----:B------:R3:W-:Y:S01]  /*2a7d0*/  STL.64 [R1+0x698], R6 ;  /* 0x0006980601007387 */ /* 0x0007e20000100a00 */
[C---:B-1----:R-:W-:Y:S08]  /*2a7e0*/  HMMA.1688.F32.TF32 R80, R76.reuse, R34, R188 ;  /* 0x000000224c50723c */ /* 0x042ff000000810bc */
[----:B---3--:R-:W-:Y:S03]  /*2a7f0*/  HMMA.1688.F32.TF32 R4, R76, R38, R192 ;  /* 0x000000264c04723c */ /* 0x008fe600000810c0 */
[----:B------:R-:W-:Y:S04]  /*2a800*/  STL.64 [R1+0x680], R84 ;  /* 0x0006805401007387 */ /* 0x000fe80000100a00 */
[----:B------:R-:W-:Y:S11]  /*2a810*/  STL.64 [R1+0x688], R86 ;  /* 0x0006885601007387 */ /* 0x000ff60000100a00 */
[----:B------:R-:W-:Y:S05]  /*2a820*/  @!UPT UIADD3 URZ, URZ, URZ, URZ ;  /* 0x0000003f3f3ff290 */ /* 0x000fea000fffe03f */
[----:B------:R-:W-:Y:S01]  /*2a830*/  STL.64 [R1+0x660], R4 ;  /* 0x0006600401007387 */ /* 0x000fe20000100a00 */
[----:B------:R-:W-:-:S03]  /*2a840*/  IMAD.MOV.U32 R236, RZ, RZ, R7 ;  /* 0x000000ffffec7224 */ /* 0x000fc600078e0007 */
[----:B------:R-:W-:Y:S04]  /*2a850*/  STL.64 [R1+0x670], R80 ;  /* 0x0006705001007387 */ /* 0x000fe80000100a00 */
[----:B------:R1:W-:Y:S04]  /*2a860*/  STL.64 [R1+0x678], R82 ;  /* 0x0006785201007387 */ /* 0x0003e80000100a00 */
[----:B------:R3:W-:Y:S01]  /*2a870*/  STL [R1+0x668], R6 ;  /* 0x0006680601007387 */ /* 0x0007e20000100800 */
[C---:B-1----:R-:W-:Y:S08]  /*2a880*/  HMMA.1688.F32.TF32 R80, R76.reuse, R42, R196 ;  /* 0x0000002a4c50723c */ /* 0x042ff000000810c4 */
[----:B---3--:R-:W-:Y:S01]  /*2a890*/  HMMA.1688.F32.TF32 R4, R76, R46, R200 ;  /* 0x0000002e4c04723c */ /* 0x008fe200000810c8 */
[----:B------:R1:W-:Y:S11]  /*2a8a0*/  STL [R1+0x1ab8], R236 ;  /* 0x001ab8ec01007387 */ /* 0x0003f60000100800 */
[----:B------:R-:W-:Y:S11]  /*2a8b0*/  @!UPT UIADD3 URZ, URZ, URZ, URZ ;  /* 0x0000003f3f3ff290 */ /* 0x000ff6000fffe03f */
[----:B------:R-:W-:Y:S01]  /*2a8c0*/  STL.64 [R1+0x640], R4 ;  /* 0x0006400401007387 */ /* 0x000fe20000100a00 */
[----:B-1----:R-:W-:-:S03]  /*2a8d0*/  IMAD.MOV.U32 R236, RZ, RZ, R7 ;  /* 0x000000ffffec7224 */ /* 0x002fc600078e0007 */
[----:B------:R-:W-:Y:S04]  /*2a8e0*/  STL.64 [R1+0x650], R80 ;  /* 0x0006505001007387 */ /* 0x000fe80000100a00 */
[----:B------:R-:W-:Y:S04]  /*2a8f0*/  STL.64 [R1+0x658], R82 ;  /* 0x0006585201007387 */ /* 0x000fe80000100a00 */
[----:B------:R1:W-:Y:S02]  /*2a900*/  STL [R1+0x648], R6 ;  /* 0x0006480601007387 */ /* 0x0003e40000100800 */
[----:B-1----:R-:W-:Y:S02]  /*2a910*/  HMMA.1688.F32.TF32 R4, R76, R50, R204 ;  /* 0x000000324c04723c */ /* 0x002fe400000810cc */
[----:B------:R-:W-:Y:S04]  /*2a920*/  STL [R1+0x1abc], R236 ;  /* 0x001abcec01007387 */ /* 0x000fe80000100800 */
[----:B------:R-:W3:Y:S01]  /*2a930*/  LDL.LU R223, [R1+0x1b8c] ;  /* 0x001b8c0001df7983 */ /* 0x000ee20000300800 */
[----:B------:R-:W-:-:S02]  /*2a940*/  IMAD.MOV.U32 R80, RZ, RZ, R208 ;  /* 0x000000ffff507224 */ /* 0x000fc400078e00d0 */
[----:B------:R-:W-:Y:S02]  /*2a950*/  IMAD.MOV.U32 R81, RZ, RZ, R218 ;  /* 0x000000ffff517224 */ /* 0x000fe400078e00da */
[----:B------:R-:W-:Y:S02]  /*2a960*/  IMAD.MOV.U32 R82, RZ, RZ, R217 ;  /* 0x000000ffff527224 */ /* 0x000fe400078e00d9 */
[----:B------:R-:W-:-:S10]  /*2a970*/  IMAD.MOV.U32 R83, RZ, RZ, R216 ;  /* 0x000000ffff537224 */ /* 0x000fd400078e00d8 */
[----:B------:R-:W-:Y:S04]  /*2a980*/  STL.64 [R1+0x630], R4 ;  /* 0x0006300401007387 */ /* 0x000fe80000100a00 */
[----:B------:R1:W-:Y:S04]  /*2a990*/  STL.64 [R1+0x638], R6 ;  /* 0x0006380601007387 */ /* 0x0003e80000100a00 */
[----:B------:R-:W4:Y:S04]  /*2a9a0*/  LDL.LU R222, [R1+0x1b88] ;  /* 0x001b880001de7983 */ /* 0x000f280000300800 */
[----:B------:R-:W2:Y:S04]  /*2a9b0*/  LDL.LU R221, [R1+0x1b84] ;  /* 0x001b840001dd7983 */ /* 0x000ea80000300800 */
[----:B------:R-:W2:Y:S04]  /*2a9c0*/  LDL.LU R220, [R1+0x1b80] ;  /* 0x001b800001dc7983 */ /* 0x000ea80000300800 */
[----:B------:R-:W2:Y:S04]  /*2a9d0*/  LDL.LU R208, [R1+0x1b7c] ;  /* 0x001b7c0001d07983 */ /* 0x000ea80000300800 */
[----:B------:R-:W2:Y:S04]  /*2a9e0*/  LDL.LU R218, [R1+0x1b78] ;  /* 0x001b780001da7983 */ /* 0x000ea80000300800 */
[----:B------:R-:W2:Y:S04]  /*2a9f0*/  LDL.LU R217, [R1+0x1b74] ;  /* 0x001b740001d97983 */ /* 0x000ea80000300800 */
        /* <DEDUP_REMOVED lines=46> */
[----:B---3--:R-:W-:Y:S02]  /*2ace0*/  IMAD.MOV.U32 R111, RZ, RZ, R223 ;  /* 0x000000ffff6f7224 */ /* 0x008fe400078e00df */
[----:B----4-:R-:W-:Y:S02]  /*2acf0*/  IMAD.MOV.U32 R110, RZ, RZ, R222 ;  /* 0x000000ffff6e7224 */ /* 0x010fe400078e00de */
[----:B--2---:R-:W-:Y:S02]  /*2ad00*/  IMAD.MOV.U32 R109, RZ, RZ, R221 ;  /* 0x000000ffff6d7224 */ /* 0x004fe400078e00dd */
[----:B------:R-:W-:Y:S02]  /*2ad10*/  IMAD.MOV.U32 R108, RZ, RZ, R220 ;  /* 0x000000ffff6c7224 */ /* 0x000fe400078e00dc */
[----:B------:R-:W2:Y:S04]  /*2ad20*/  LDL.LU R220, [R1+0x1b1c] ;  /* 0x001b1c0001dc7983 */ /* 0x000ea80000300800 */
[----:B------:R-:W2:Y:S04]  /*2ad30*/  LDL.LU R221, [R1+0x1b18] ;  /* 0x001b180001dd7983 */ /* 0x000ea80000300800 */
[----:B------:R-:W2:Y:S04]  /*2ad40*/  LDL.LU R222, [R1+0x1b14] ;  /* 0x001b140001de7983 */ /* 0x000ea80000300800 */
[----:B------:R-:W2:Y:S04]  /*2ad50*/  LDL.LU R223, [R1+0x1b10] ;  /* 0x001b100001df7983 */ /* 0x000ea80000300800 */
        /* <DEDUP_REMOVED lines=8> */
[----:B------:R-:W4:Y:S04]  /*2ade0*/  LDL.LU R216, [R1+0x1b0c] ;  /* 0x001b0c0001d87983 */ /* 0x000f280000300800 */
[----:B------:R-:W4:Y:S04]  /*2adf0*/  LDL.LU R217, [R1+0x1b08] ;  /* 0x001b080001d97983 */ /* 0x000f280000300800 */
[----:B------:R-:W4:Y:S04]  /*2ae00*/  LDL.LU R218, [R1+0x1b04] ;  /* 0x001b040001da7983 */ /* 0x000f280000300800 */
[----:B------:R-:W1:Y:S04]  /*2ae10*/  LDL.LU R208, [R1+0x1b00] ;  /* 0x001b000001d07983 */ /* 0x000e680000300800 */
[----:B------:R-:W1:Y:S04]  /*2ae20*/  LDL.LU R209, [R1+0x1afc] ;  /* 0x001afc0001d17983 */ /* 0x000e680000300800 */
[----:B------:R-:W1:Y:S04]  /*2ae30*/  LDL.LU R210, [R1+0x1af8] ;  /* 0x001af80001d27983 */ /* 0x000e680000300800 */
[----:B------:R-:W1:Y:S04]  /*2ae40*/  LDL.LU R211, [R1+0x1af4] ;  /* 0x001af40001d37983 */ /* 0x000e680000300800 */
[----:B------:R-:W2:Y:S04]  /*2ae50*/  LDL.LU R212, [R1+0x1af0] ;  /* 0x001af00001d47983 */ /* 0x000ea80000300800 */
[----:B------:R-:W2:Y:S04]  /*2ae60*/  LDL.LU R213, [R1+0x1aec] ;  /* 0x001aec0001d57983 */ /* 0x000ea80000300800 */
[----:B------:R-:W2:Y:S04]  /*2ae70*/  LDL.LU R214, [R1+0x1ae8] ;  /* 0x001ae80001d67983 */ /* 0x000ea80000300800 */
[----:B------:R-:W2:Y:S04]  /*2ae80*/  LDL.LU R215, [R1+0x1ae4] ;  /* 0x001ae40001d77983 */ /* 0x000ea80000300800 */
[----:B------:R-:W4:Y:S01]  /*2ae90*/  LDL.LU R219, [R1+0x1ae0] ;  /* 0x001ae00001db7983 */ /* 0x000f220000300800 */
[----:B------:R-:W-:Y:S08]  /*2aea0*/  HMMA.1688.F32.TF32 R120, R76, R70, R224 ;  /* 0x000000464c78723c */ /* 0x000ff000000810e0 */
[C---:B------:R-:W-:Y:S08]  /*2aeb0*/  HMMA.1688.F32.TF32 R112, R72.reuse, R30, R112 ;  /* 0x0000001e4870723c */ /* 0x040ff00000081070 */
[C---:B------:R-:W-:Y:S08]  /*2aec0*/  HMMA.1688.F32.TF32 R100, R72.reuse, R42, R100 ;  /* 0x0000002a4864723c */ /* 0x040ff00000081064 */
[-C--:B------:R-:W-:Y:S08]  /*2aed0*/  HMMA.1688.F32.TF32 R92, R72, R54.reuse, R92 ;  /* 0x00000036485c723c */ /* 0x080ff0000008105c */
[C---:B-1----:R-:W-:Y:S11]  /*2aee0*/  HMMA.1688.F32.TF32 R4, R76.reuse, R54, R208 ;  /* 0x000000364c04723c */ /* 0x042ff600000810d0 */
[----:B------:R-:W-:Y:S11]  /*2aef0*/  @!UPT UIADD3 URZ, URZ, URZ, URZ ;  /* 0x0000003f3f3ff290 */ /* 0x000ff6000fffe03f */
[----:B------:R-:W-:Y:S01]  /*2af00*/  @!UPT UIADD3 URZ, URZ, URZ, URZ ;  /* 0x0000003f3f3ff290 */ /* 0x000fe2000fffe03f */
[----:B------:R2:W-:Y:S01]  /*2af10*/  STL [R1+0x62c], R7 ;  /* 0x00062c0701007387 */ /* 0x0005e20000100800 */
[----:B------:R-:W-:Y:S02]  /*2af20*/  IMAD.MOV.U32 R237, RZ, RZ, R4 ;  /* 0x000000ffffed7224 */ /* 0x000fe400078e0004 */
[----:B------:R-:W-:Y:S02]  /*2af30*/  IMAD.MOV.U32 R238, RZ, RZ, R5 ;  /* 0x000000ffffee7224 */ /* 0x000fe400078e0005 */
[----:B------:R-:W-:Y:S02]  /*2af40*/  IMAD.MOV.U32 R239, RZ, RZ, R6 ;  /* 0x000000ffffef7224 */ /* 0x000fe400078e0006 */
[----:B--2---:R-:W-:Y:S03]  /*2af50*/  HMMA.1688.F32.TF32 R4, R76, R58, R212 ;  /* 0x0000003a4c04723c */ /* 0x004fe600000810d4 */
[----:B------:R-:W-:Y:S04]  /*2af60*/  STL [R1+0x1ac8], R239 ;  /* 0x001ac8ef01007387 */ /* 0x000fe80000100800 */
[----:B------:R-:W-:Y:S04]  /*2af70*/  STL [R1+0x1ac4], R238 ;  /* 0x001ac4ee01007387 */ /* 0x000fe80000100800 */
[----:B------:R-:W-:Y:S11]  /*2af80*/  STL [R1+0x1ac0], R237 ;  /* 0x001ac0ed01007387 */ /* 0x000ff60000100800 */
[----:B------:R-:W-:Y:S01]  /*2af90*/  @!UPT UIADD3 URZ, URZ, URZ, URZ ;  /* 0x0000003f3f3ff290 */ /* 0x000fe2000fffe03f */
[----:B------:R-:W-:Y:S01]  /*2afa0*/  STL.64 [R1+0x610], R4 ;  /* 0x0006100401007387 */ /* 0x000fe20000100a00 */
[----:B------:R-:W-:-:S03]  /*2afb0*/  IMAD.MOV.U32 R236, RZ, RZ, R7 ;  /* 0x000000ffffec7224 */ /* 0x000fc600078e0007 */
[----:B------:R4:W-:Y:S02]  /*2afc0*/  STL [R1+0x618], R6 ;  /* 0x0006180601007387 */ /* 0x0009e40000100800 */
[C---:B----4-:R-:W-:Y:S02]  /*2afd0*/  HMMA.1688.F32.TF32 R4, R76.reuse, R62, R216 ;  /* 0x0000003e4c04723c */ /* 0x050fe400000810d8 */
[----:B------:R-:W-:Y:S11]  /*2afe0*/  STL [R1+0x1acc], R236 ;  /* 0x001accec01007387 */ /* 0x000ff60000100800 */
[----:B------:R-:W-:Y:S10]  /*2aff0*/  @!UPT UIADD3 URZ, URZ, URZ, URZ ;  /* 0x0000003f3f3ff290 */ /* 0x000ff4000fffe03f */
[----:B------:R1:W-:Y:S01]  /*2b000*/  STL [R1+0x600], R4 ;  /* 0x0006000401007387 */ /* 0x0003e20000100800 */
[----:B------:R-:W-:Y:S02]  /*2b010*/  IMAD.MOV.U32 R239, RZ, RZ, R5 ;  /* 0x000000ffffef7224 */ /* 0x000fe400078e0005 */
[----:B------:R-:W-:Y:S02]  /*2b020*/  IMAD.MOV.U32 R238, RZ, RZ, R6 ;  /* 0x000000ffffee7224 */ /* 0x000fe400078e0006 */
[----:B------:R-:W-:Y:S02]  /*2b030*/  IMAD.MOV.U32 R237, RZ, RZ, R7 ;  /* 0x000000ffffed7224 */ /* 0x000fe400078e0007 */
[----:B-1----:R-:W-:Y:S08]  /*2b040*/  HMMA.1688.F32.TF32 R4, R76, R66, R220 ;  /* 0x000000424c04723c */ /* 0x002ff000000810dc */
[----:B------:R-:W-:Y:S11]  /*2b050*/  HMMA.1688.F32.TF32 R76, R72, R14, R232 ;  /* 0x0000000e484c723c */ /* 0x000ff600000810e8 */
[----:B------:R-:W-:Y:S04]  /*2b060*/  @!UPT UIADD3 URZ, URZ, URZ, URZ ;  /* 0x0000003f3f3ff290 */ /* 0x000fe8000fffe03f */
[----:B------:R-:W-:Y:S01]  /*2b070*/  STL.64 [R1+0x5f0], R4 ;  /* 0x0005f00401007387 */ /* 0x000fe20000100a00 */
[----:B------:R-:W-:-:S03]  /*2b080*/  IMAD.MOV.U32 R236, RZ, RZ, R7 ;  /* 0x000000ffffec7224 */ /* 0x000fc600078e0007 */
[----:B------:R1:W-:Y:S02]  /*2b090*/  STL [R1+0x5f8], R6 ;  /* 0x0005f80601007387 */ /* 0x0003e40000100800 */
[C---:B-1----:R-:W-:Y:S02]  /*2b0a0*/  HMMA.1688.F32.TF32 R4, R72.reuse, R10, R228 ;  /* 0x0000000a4804723c */ /* 0x042fe400000810e4 */
[----:B------:R-:W-:Y:S04]  /*2b0b0*/  STL.64 [R1+0x3e0], R120 ;  /* 0x0003e07801007387 */ /* 0x000fe80000100a00 */
[----:B------:R1:W-:Y:S02]  /*2b0c0*/  STL.64 [R1+0x3e8], R122 ;  /* 0x0003e87a01007387 */ /* 0x0003e40000100a00 */
[C---:B-1----:R-:W-:Y:S02]  /*2b0d0*/  HMMA.1688.F32.TF32 R120, R72.reuse, R18, R240 ;  /* 0x000000124878723c */ /* 0x042fe400000810f0 */
[----:B------:R-:W-:Y:S04]  /*2b0e0*/  LDS R240, [R252+0x24100] ;  /* 0x02410000fcf07984 */ /* 0x000fe80000000800 */
[----:B------:R-:W-:Y:S09]  /*2b0f0*/  LDS R242, [R252+0x24900] ;  /* 0x02490000fcf27984 */ /* 0x000ff20000000800 */
[----:B------:R-:W-:Y:S04]  /*2b100*/  STL.64 [R1+0x3d0], R4 ;  /* 0x0003d00401007387 */ /* 0x000fe80000100a00 */
[----:B------:R1:W-:Y:S04]  /*2b110*/  STL.64 [R1+0x3d8], R6 ;  /* 0x0003d80601007387 */ /* 0x0003e80000100a00 */
[----:B------:R-:W-:Y:S04]  /*2b120*/  LDS R241, [R0+0x24100] ;  /* 0x0241000000f17984 */ /* 0x000fe80000000800 */
[----:B------:R-:W-:Y:S01]  /*2b130*/  LDS R243, [R0+0x24900] ;  /* 0x0249000000f37984 */ /* 0x000fe20000000800 */
[C---:B-1----:R-:W-:Y:S03]  /*2b140*/  HMMA.1688.F32.TF32 R4, R72.reuse, R22, R244 ;  /* 0x000000164804723c */ /* 0x042fe600000810f4 */
[----:B------:R-:W-:Y:S04]  /*2b150*/  STL.64 [R1+0x3c0], R76 ;  /* 0x0003c04c01007387 */ /* 0x000fe80000100a00 */
[----:B------:R3:W-:Y:S04]  /*2b160*/  STL.64 [R1+0x3c8], R78 ;  /* 0x0003c84e01007387 */ /* 0x0007e80000100a00 */
[----:B------:R-:W-:Y:S01]  /*2b170*/  STL.64 [R1+0x3b0], R120 ;  /* 0x0003b07801007387 */ /* 0x000fe20000100a00 */
[C---:B---3--:R-:W-:Y:S03]  /*2b180*/  HMMA.1688.F32.TF32 R76, R72.reuse, R26, R116 ;  /* 0x0000001a484c723c */ /* 0x048fe60000081074 */
[----:B------:R-:W-:Y:S08]  /*2b190*/  STL.64 [R1+0x3b8], R122 ;  /* 0x0003b87a01007387 */ /* 0x000ff00000100a00 */
[----:B------:R-:W-:Y:S04]  /*2b1a0*/  STL.64 [R1+0x3a0], R4 ;  /* 0x0003a00401007387 */ /* 0x000fe80000100a00 */
[----:B------:R1:W-:Y:S02]  /*2b1b0*/  STL.64 [R1+0x3a8], R6 ;  /* 0x0003a80601007387 */ /* 0x0003e40000100a00 */
[C---:B-1----:R-:W-:Y:S06]  /*2b1c0*/  HMMA.1688.F32.TF32 R4, R72.reuse, R34, R108 ;  /* 0x000000224804723c */ /* 0x042fec000008106c */
[----:B------:R-:W-:Y:S04]  /*2b1d0*/  STL.64 [R1+0x390], R76 ;  /* 0x0003904c01007387 */ /* 0x000fe80000100a00 */
[----:B------:R1:W-:Y:S04]  /*2b1e0*/  STL.64 [R1+0x398], R78 ;  /* 0x0003984e01007387 */ /* 0x0003e80000100a00 */
[----:B------:R-:W-:Y:S01]  /*2b1f0*/  STL.64 [R1+0x380], R112 ;  /* 0x0003807001007387 */ /* 0x000fe20000100a00 */
[C---:B-1----:R-:W-:Y:S03]  /*2b200*/  HMMA.1688.F32.TF32 R76, R72.reuse, R38, R104 ;  /* 0x00000026484c723c */ /* 0x042fe60000081068 */
[----:B------:R-:W-:Y:S05]  /*2b210*/  STL.64 [R1+0x388], R114 ;  /* 0x0003887201007387 */ /* 0x000fea0000100a00 */
[----:B------:R-:W-:Y:S04]  /*2b220*/  STL.64 [R1+0x360], R4 ;  /* 0x0003600401007387 */ /* 0x000fe80000100a00 */
[----:B------:R1:W-:Y:S02]  /*2b230*/  STL.64 [R1+0x368], R6 ;  /* 0x0003680601007387 */ /* 0x0003e40000100a00 */
[C---:B-1----:R-:W-:Y:S09]  /*2b240*/  HMMA.1688.F32.TF32 R4, R72.reuse, R46, R96 ;  /* 0x0000002e4804723c */ /* 0x042ff20000081060 */
[----:B------:R-:W-:Y:S04]  /*2b250*/  STL.64 [R1+0x350], R76 ;  /* 0x0003504c01007387 */ /* 0x000fe80000100a00 */
[----:B------:R1:W-:Y:S04]  /*2b260*/  STL.64 [R1+0x358], R78 ;  /* 0x0003584e01007387 */ /* 0x0003e80000100a00 */
[----:B------:R-:W-:Y:S01]  /*2b270*/  STL.64 [R1+0x330], R100 ;  /* 0x0003306401007387 */ /* 0x000fe20000100a00 */
[C---:B-1----:R-:W-:Y:S03]  /*2b280*/  HMMA.1688.F32.TF32 R76, R72.reuse, R50, R160 ;  /* 0x00000032484c723c */ /* 0x042fe600000810a0 */
[----:B------:R-:W-:Y:S04]  /*2b290*/  STL.64 [R1+0x338], R102 ;  /* 0x0003386601007387 */ /* 0x000fe80000100a00 */
[----:B------:R-:W-:Y:S04]  /*2b2a0*/  STL.64 [R1+0x300], R4 ;  /* 0x0003000401007387 */ /* 0x000fe80000100a00 */
[----:B------:R1:W-:Y:S02]  /*2b2b0*/  STL.64 [R1+0x308], R6 ;  /* 0x0003080601007387 */ /* 0x0003e40000100a00 */
[C---:B-1----:R-:W-:Y:S10]  /*2b2c0*/  HMMA.1688.F32.TF32 R4, R72.reuse, R58, R88 ;  /* 0x0000003a4804723c */ /* 0x042ff40000081058 */
[----:B------:R-:W-:Y:S04]  /*2b2d0*/  STL.64 [R1+0x2e0], R76 ;  /* 0x0002e04c01007387 */ /* 0x000fe80000100a00 */
[----:B------:R1:W-:Y:S04]  /*2b2e0*/  STL.64 [R1+0x2e8], R78 ;  /* 0x0002e84e01007387 */ /* 0x0003e80000100a00 */
[----:B------:R-:W-:Y:S04]  /*2b2f0*/  STL.64 [R1+0x2c0], R92 ;  /* 0x0002c05c01007387 */ /* 0x000fe80000100a00 */
[----:B------:R-:W-:Y:S04]  /*2b300*/  STL.64 [R1+0x2c8], R94 ;  /* 0x0002c85e01007387 */ /* 0x000fe80000100a00 */
[----:B------:R-:W2:Y:S01]  /*2b310*/  LDL R99, [R1+0xa20] ;  /* 0x000a200001637983 */ /* 0x000ea20000100800 */
[C---:B-1----:R-:W-:Y:S03]  /*2b320*/  HMMA.1688.F32.TF32 R76, R72.reuse, R62, R84 ;  /* 0x0000003e484c723c */ /* 0x042fe60000081054 */
[----:B------:R-:W-:Y:S04]  /*2b330*/  STL.64 [R1+0x2a0], R4 ;  /* 0x0002a00401007387 */ /* 0x000fe80000100a00 */
[----:B------:R1:W-:Y:S02]  /*2b340*/  STL.64 [R1+0x2a8], R6 ;  /* 0x0002a80601007387 */ /* 0x0003e40000100a00 */
[C---:B-1----:R-:W-:Y:S11]  /*2b350*/  HMMA.1688.F32.TF32 R4, R72.reuse, R66, R80 ;  /* 0x000000424804723c */ /* 0x042ff60000081050 */
[----:B------:R-:W-:Y:S03]  /*2b360*/  @!UPT UIADD3 URZ, URZ, URZ, URZ ;  /* 0x0000003f3f3ff290 */ /* 0x000fe6000fffe03f */
[----:B------:R-:W-:Y:S04]  /*2b370*/  STL.64 [R1+0x200], R76 ;  /* 0x0002004c01007387 */ /* 0x000fe80000100a00 */
[----:B------:R-:W-:Y:S04]  /*2b380*/  STL.64 [R1+0x208], R78 ;  /* 0x0002084e01007387 */ /* 0x000fe80000100a00 */
[----:B------:R-:W3:Y:S04]  /*2b390*/  LDL.LU R80, [R1+0xb0] ;  /* 0x0000b00001507983 */ /* 0x000ee80000300800 */
[----:B------:R-:W-:Y:S04]  /*2b3a0*/  STL.64 [R1+0xf0], R4 ;  /* 0x0000f00401007387 */ /* 0x000fe80000100a00 */
[----:B------:R-:W-:Y:S04]  /*2b3b0*/  STL.64 [R1+0xf8], R6 ;  /* 0x0000f80601007387 */ /* 0x000fe80000100a00 */
[----:B------:R-:W3:Y:S04]  /*2b3c0*/  LDL.LU R81, [R1+0xb4] ;  /* 0x0000b40001517983 */ /* 0x000ee80000300800 */
[----:B------:R-:W3:Y:S04]  /*2b3d0*/  LDL.LU R82, [R1+0xb8] ;  /* 0x0000b80001527983 */ /* 0x000ee80000300800 */
[----:B------:R-:W3:Y:S04]  /*2b3e0*/  LDL.LU R83, [R1+0xbc] ;  /* 0x0000bc0001537983 */ /* 0x000ee80000300800 */
[----:B------:R-:W4:Y:S04]  /*2b3f0*/  LDL.LU R84, [R1+0xc0] ;  /* 0x0000c00001547983 */ /* 0x000f280000300800 */
[----:B------:R-:W4:Y:S04]  /*2b400*/  LDL.LU R85, [R1+0xc4] ;  /* 0x0000c40001557983 */ /* 0x000f280000300800 */
[----:B------:R-:W4:Y:S04]  /*2b410*/  LDL.LU R86, [R1+0xc8] ;  /* 0x0000c80001567983 */ /* 0x000f280000300800 */
        /* <DEDUP_REMOVED lines=9> */
[----:B------:R-:W-:Y:S03]  /*2b4b0*/  HMMA.1688.F32.TF32 R244, R72, R70, R248 ;  /* 0x0000004648f4723c */ /* 0x000fe600000810f8 */
[----:B------:R-:W-:Y:S04]  /*2b4c0*/  LDS R248, [R2+0x24000] ;  /* 0x0240000002f87984 */ /* 0x000fe80000000800 */
[----:B------:R-:W-:Y:S04]  /*2b4d0*/  LDS R250, [R2+0x24800] ;  /* 0x0248000002fa7984 */ /* 0x000fe80000000800 */
[----:B------:R-:W-:Y:S04]  /*2b4e0*/  LDS R249, [R3+0x24000] ;  /* 0x0240000003f97984 */ /* 0x000fe80000000800 */
[----:B------:R-:W-:Y:S04]  /*2b4f0*/  LDS R251, [R3+0x24800] ;  /* 0x0248000003fb7984 */ /* 0x000fe80000000800 */
[----:B------:R-:W-:Y:S04]  /*2b500*/  LDS R4, [R252+0x24000] ;  /* 0x02400000fc047984 */ /* 0x000fe80000000800 */
[----:B------:R-:W-:Y:S04]  /*2b510*/  STL [R1+0x19dc], R244 ;  /* 0x0019dcf401007387 */ /* 0x000fe80000100800 */
[----:B------:R-:W-:Y:S04]  /*2b520*/  STL [R1+0x19d8], R245 ;  /* 0x0019d8f501007387 */ /* 0x000fe80000100800 */
[----:B------:R-:W-:Y:S04]  /*2b530*/  STL [R1+0x19d4], R246 ;  /* 0x0019d4f601007387 */ /* 0x000fe80000100800 */
[----:B------:R-:W-:Y:S04]  /*2b540*/  STL [R1+0x19d0], R247 ;  /* 0x0019d0f701007387 */ /* 0x000fe80000100800 */
[----:B------:R-:W-:Y:S04]  /*2b550*/  LDS R6, [R252+0x24800] ;  /* 0x02480000fc067984 */ /* 0x000fe80000000800 */
[----:B------:R-:W-:Y:S04]  /*2b560*/  LDS R5, [R0+0x24000] ;  /* 0x0240000000057984 */ /* 0x000fe80000000800 */
[----:B------:R-:W-:Y:S04]  /*2b570*/  LDS R7, [R0+0x24800] ;  /* 0x0248000000077984 */ /* 0x000fe80000000800 */
[----:B--2---:R-:W1:Y:S04]  /*2b580*/  LDSM.16.M88.4 R160, [R99+0x80] ;  /* 0x0000800063a0783b */ /* 0x004e680000000200 */
[----:B------:R-:W2:Y:S04]  /*2b590*/  LDSM.16.M88.4 R156, [R99+0x2080] ;  /* 0x00208000639c783b */ /* 0x000ea80000000200 */
[----:B------:R-:W1:Y:S04]  /*2b5a0*/  LDSM.16.M88.4 R104, [R99+0x4080] ;  /* 0x004080006368783b */ /* 0x000e680000000200 */
[----:B------:R-:W1:Y:S04]  /*2b5b0*/  LDSM.16.M88.4 R100, [R99+0x6080] ;  /* 0x006080006364783b */ /* 0x000e680000000200 */
[----:B------:R-:W1:Y:S04]  /*2b5c0*/  LDSM.16.M88.4 R152, [R99+0x8080] ;  /* 0x008080006398783b */ /* 0x000e680000000200 */
[----:B------:R-:W1:Y:S04]  /*2b5d0*/  LDSM.16.M88.4 R148, [R99+0xa080] ;  /* 0x00a080006394783b */ /* 0x000e680000000200 */
[----:B------:R-:W1:Y:S04]  /*2b5e0*/  LDSM.16.M88.4 R144, [R99+0xc080] ;  /* 0x00c080006390783b */ /* 0x000e680000000200 */
[----:B------:R-:W2:Y:S04]  /*2b5f0*/  LDSM.16.M88.4 R140, [R99+0xe080] ;  /* 0x00e08000638c783b */ /* 0x000ea80000000200 */
[----:B------:R-:W2:Y:S04]  /*2b600*/  LDSM.16.M88.4 R136, [R99+0x10080] ;  /* 0x010080006388783b */ /* 0x000ea80000000200 */
[----:B------:R-:W3:Y:S04]  /*2b610*/  LDSM.16.M88.4 R132, [R99+0x12080] ;  /* 0x012080006384783b */ /* 0x000ee80000000200 */
[----:B------:R-:W3:Y:S04]  /*2b620*/  LDSM.16.M88.4 R128, [R99+0x14080] ;  /* 0x014080006380783b */ /* 0x000ee80000000200 */
[----:B------:R-:W3:Y:S04]  /*2b630*/  LDSM.16.M88.4 R124, [R99+0x16080] ;  /* 0x01608000637c783b */ /* 0x000ee80000000200 */
[----:B------:R-:W3:Y:S04]  /*2b640*/  LDSM.16.M88.4 R120, [R99+0x18080] ;  /* 0x018080006378783b */ /* 0x000ee80000000200 */
[----:B------:R-:W3:Y:S04]  /*2b650*/  LDSM.16.M88.4 R116, [R99+0x1a080] ;  /* 0x01a080006374783b */ /* 0x000ee80000000200 */
[----:B------:R-:W3:Y:S04]  /*2b660*/  LDSM.16.M88.4 R112, [R99+0x1c080] ;  /* 0x01c080006370783b */ /* 0x000ee80000000200 */
[----:B------:R-:W3:Y:S04]  /*2b670*/  LDSM.16.M88.4 R108, [R99+0x1e080] ;  /* 0x01e08000636c783b */ /* 0x000ee80000000200 */
[----:B-1----:R-:W-:Y:S04]  /*2b680*/  STL [R1+0x19cc], R162 ;  /* 0x0019cca201007387 */ /* 0x002fe80000100800 */
[----:B------:R-:W-:Y:S04]  /*2b690*/  STL [R1+0x19c8], R163 ;  /* 0x0019c8a301007387 */ /* 0x000fe80000100800 */
[----:B--2---:R-:W-:Y:S04]  /*2b6a0*/  STL [R1+0x19e4], R158 ;  /* 0x0019e49e01007387 */ /* 0x004fe80000100800 */
        /* <DEDUP_REMOVED lines=8> */
[C---:B---3--:R-:W-:Y:S03]  /*2b730*/  HMMA.1688.F32.TF32 R76, R248.reuse, R160, R92 ;  /* 0x000000a0f84c723c */ /* 0x048fe6000008105c */
[----:B------:R-:W-:Y:S04]  /*2b740*/  STL [R1+0x1a00], R151 ;  /* 0x001a009701007387 */ /* 0x000fe80000100800 */
[----:B------:R-:W-:Y:S04]  /*2b750*/  STL [R1+0x1a0c], R146 ;  /* 0x001a0c9201007387 */ /* 0x000fe80000100800 */
[----:B------:R1:W-:Y:S04]  /*2b760*/  STL [R1+0x1a08], R147 ;  /* 0x001a089301007387 */ /* 0x0003e80000100800 */
[----:B------:R-:W-:Y:S04]  /*2b770*/  STL [R1+0x1a14], R142 ;  /* 0x001a148e01007387 */ /* 0x000fe80000100800 */
[----:B------:R2:W-:Y:S04]  /*2b780*/  STL [R1+0x1a10], R143 ;  /* 0x001a108f01007387 */ /* 0x0005e80000100800 */
[----:B------:R-:W-:Y:S04]  /*2b790*/  STL [R1+0x1a1c], R138 ;  /* 0x001a1c8a01007387 */ /* 0x000fe80000100800 */
[----:B------:R-:W-:Y:S04]  /*2b7a0*/  STL [R1+0x1a18], R139 ;  /* 0x001a188b01007387 */ /* 0x000fe80000100800 */
[----:B------:R2:W-:Y:S04]  /*2b7b0*/  STL [R1+0x1a24], R134 ;  /* 0x001a248601007387 */ /* 0x0005e80000100800 */
[----:B------:R1:W-:Y:S04]  /*2b7c0*/  STL [R1+0x1a20], R135 ;  /* 0x001a208701007387 */ /* 0x0003e80000100800 */
[----:B------:R-:W-:Y:S04]  /*2b7d0*/  STL [R1+0x1a2c], R130 ;  /* 0x001a2c8201007387 */ /* 0x000fe80000100800 */
[----:B------:R-:W-:Y:S04]  /*2b7e0*/  STL [R1+0x1a28], R131 ;  /* 0x001a288301007387 */ /* 0x000fe80000100800 */
[----:B------:R1:W-:Y:S01]  /*2b7f0*/  STL [R1+0x1a34], R126 ;  /* 0x001a347e01007387 */ /* 0x0003e20000100800 */
[----:B------:R-:W-:Y:S03]  /*2b800*/  HMMA.1688.F32.TF32 R72, R248, R156, R88 ;  /* 0x0000009cf848723c */ /* 0x000fe60000081058 */
[----:B------:R1:W-:Y:S04]  /*2b810*/  STL [R1+0x1a30], R127 ;  /* 0x001a307f01007387 */ /* 0x0003e80000100800 */
        /* <DEDUP_REMOVED lines=8> */
[----:B------:R-:W-:Y:S04]  /*2b8a0*/  STL.64 [R1+0xe0], R76 ;  /* 0x0000e04c01007387 */ /* 0x000fe80000100a00 */
[----:B------:R-:W-:Y:S04]  /*2b8b0*/  STL.64 [R1+0xe8], R78 ;  /* 0x0000e84e01007387 */ /* 0x000fe80000100a00 */
[----:B------:R-:W3:Y:S04]  /*2b8c0*/  LDL.LU R96, [R1+0xa0] ;  /* 0x0000a00001607983 */ /* 0x000ee80000300800 */
[----:B------:R-:W3:Y:S04]  /*2b8d0*/  LDL.LU R97, [R1+0xa4] ;  /* 0x0000a40001617983 */ /* 0x000ee80000300800 */
[----:B------:R-:W3:Y:S04]  /*2b8e0*/  LDL.LU R98, [R1+0xa8] ;  /* 0x0000a80001627983 */ /* 0x000ee80000300800 */
[----:B------:R-:W3:Y:S01]  /*2b8f0*/  LDL.LU R99, [R1+0xac] ;  /* 0x0000ac0001637983 */ /* 0x000ee20000300800 */
[----:B-1----:R-:W-:-:S02]  /*2b900*/  IMAD.MOV.U32 R147, RZ, RZ, R75 ;  /* 0x000000ffff937224 */ /* 0x002fc400078e004b */
[----:B------:R-:W-:Y:S02]  /*2b910*/  IMAD.MOV.U32 R146, RZ, RZ, R74 ;  /* 0x000000ffff927224 */ /* 0x000fe400078e004a */
[----:B--2---:R-:W-:Y:S02]  /*2b920*/  IMAD.MOV.U32 R143, RZ, RZ, R73 ;  /* 0x000000ffff8f7224 */ /* 0x004fe400078e0049 */
[----:B------:R-:W-:Y:S01]  /*2b930*/  IMAD.MOV.U32 R142, RZ, RZ, R72 ;  /* 0x000000ffff8e7224 */ /* 0x000fe200078e0048 */
[----:B------:R1:W-:Y:S01]  /*2b940*/  STL [R1+0x1a64], R147 ;  /* 0x001a649301007387 */ /* 0x0003e20000100800 */
[----:B----4-:R-:W-:Y:S03]  /*2b950*/  HMMA.1688.F32.TF32 R72, R248, R104, R84 ;  /* 0x00000068f848723c */ /* 0x010fe60000081054 */
[----:B------:R2:W-:Y:S04]  /*2b960*/  STL [R1+0x1a60], R146 ;  /* 0x001a609201007387 */ /* 0x0005e80000100800 */
[----:B------:R4:W-:Y:S04]  /*2b970*/  STL [R1+0x1a5c], R143 ;  /* 0x001a5c8f01007387 */ /* 0x0009e80000100800 */
[----:B------:R1:W-:Y:S04]  /*2b980*/  STL [R1+0x1a58], R142 ;  /* 0x001a588e01007387 */ /* 0x0003e80000100800 */
[----:B------:R-:W2:Y:S04]  /*2b990*/  LDL.LU R92, [R1+0x90] ;  /* 0x00009000015c7983 */ /* 0x000ea80000300800 */
[----:B------:R-:W2:Y:S04]  /*2b9a0*/  LDL.LU R93, [R1+0x94] ;  /* 0x00009400015d7983 */ /* 0x000ea80000300800 */
[----:B------:R-:W2:Y:S04]  /*2b9b0*/  LDL.LU R94, [R1+0x98] ;  /* 0x00009800015e7983 */ /* 0x000ea80000300800 */
[----:B------:R-:W2:Y:S01]  /*2b9c0*/  LDL.LU R95, [R1+0x9c] ;  /* 0x00009c00015f7983 */ /* 0x000ea20000300800 */
[----:B------:R-:W-:-:S02]  /*2b9d0*/  IMAD.MOV.U32 R155, RZ, RZ, R75 ;  /* 0x000000ffff9b7224 */ /* 0x000fc400078e004b */
[----:B------:R-:W-:Y:S02]  /*2b9e0*/  IMAD.MOV.U32 R154, RZ, RZ, R74 ;  /* 0x000000ffff9a7224 */ /* 0x000fe400078e004a */
[----:B------:R-:W-:Y:S02]  /*2b9f0*/  IMAD.MOV.U32 R151, RZ, RZ, R73 ;  /* 0x000000ffff977224 */ /* 0x000fe400078e0049 */
[----:B------:R-:W-:Y:S01]  /*2ba00*/  IMAD.MOV.U32 R150, RZ, RZ, R72 ;  /* 0x000000ffff967224 */ /* 0x000fe200078e0048 */
        /* <DEDUP_REMOVED lines=16> */
[----:B------:R-:W4:Y:S09]  /*2bb10*/  LDL.LU R83, [R1+0x6c] ;  /* 0x00006c0001537983 */ /* 0x000f320000300800 */
[----:B------:R-:W-:-:S02]  /*2bb20*/  IMAD.MOV.U32 R134, RZ, RZ, R72 ;  /* 0x000000ffff867224 */ /* 0x000fc400078e0048 */
[----:B------:R-:W-:Y:S02]  /*2bb30*/  IMAD.MOV.U32 R135, RZ, RZ, R73 ;  /* 0x000000ffff877224 */ /* 0x000fe400078e0049 */
[----:B------:R-:W-:Y:S02]  /*2bb40*/  IMAD.MOV.U32 R138, RZ, RZ, R74 ;  /* 0x000000ffff8a7224 */ /* 0x000fe400078e004a */
[----:B------:R-:W-:-:S05]  /*2bb50*/  IMAD.MOV.U32 R139, RZ, RZ, R75 ;  /* 0x000000ffff8b7224 */ /* 0x000fca00078e004b */
[----:B------:R1:W-:Y:S04]  /*2bb60*/  STL [R1+0x1a84], R139 ;  /* 0x001a848b01007387 */ /* 0x0003e80000100800 */
[----:B------:R1:W-:Y:S04]  /*2bb70*/  STL [R1+0x1a80], R138 ;  /* 0x001a808a01007387 */ /* 0x0003e80000100800 */
[----:B------:R1:W-:Y:S04]  /*2bb80*/  STL [R1+0x1a7c], R135 ;  /* 0x001a7c8701007387 */ /* 0x0003e80000100800 */
[----:B------:R1:W-:Y:S01]  /*2bb90*/  STL [R1+0x1a78], R134 ;  /* 0x001a788601007387 */ /* 0x0003e20000100800 */
[C---:B---3--:R-:W-:Y:S11]  /*2bba0*/  HMMA.1688.F32.TF32 R72, R248.reuse, R152, R96 ;  /* 0x00000098f848723c */ /* 0x048ff60000081060 */
[----:B------:R-:W-:Y:S11]  /*2bbb0*/  @!UPT UIADD3 URZ, URZ, URZ, URZ ;  /* 0x0000003f3f3ff290 */ /* 0x000ff6000fffe03f */
[----:B------:R-:W-:Y:S02]  /*2bbc0*/  @!UPT UIADD3 URZ, URZ, URZ, URZ ;  /* 0x0000003f3f3ff290 */ /* 0x000fe4000fffe03f */
[----:B------:R-:W-:Y:S02]  /*2bbd0*/  IMAD.MOV.U32 R126, RZ, RZ, R72 ;  /* 0x000000ffff7e7224 */ /* 0x000fe400078e0048 */
[----:B------:R-:W-:Y:S02]  /*2bbe0*/  IMAD.MOV.U32 R127, RZ, RZ, R73 ;  /* 0x000000ffff7f7224 */ /* 0x000fe400078e0049 */
[----:B------:R-:W-:Y:S02]  /*2bbf0*/  IMAD.MOV.U32 R130, RZ, RZ, R74 ;  /* 0x000000ffff827224 */ /* 0x000fe400078e004a */
[----:B------:R-:W-:Y:S02]  /*2bc00*/  IMAD.MOV.U32 R131, RZ, RZ, R75 ;  /* 0x000000ffff837224 */ /* 0x000fe400078e004b */
[----:B--2---:R-:W-:Y:S03]  /*2bc10*/  HMMA.1688.F32.TF32 R72, R248, R148, R92 ;  /* 0x00000094f848723c */ /* 0x004fe6000008105c */
[----:B------:R2:W-:Y:S04]  /*2bc20*/  STL [R1+0x1a94], R131 ;  /* 0x001a948301007387 */ /* 0x0005e80000100800 */
[----:B------:R3:W-:Y:S04]  /*2bc30*/  STL [R1+0x1a90], R130 ;  /* 0x001a908201007387 */ /* 0x0007e80000100800 */
[----:B------:R1:W-:Y:S04]  /*2bc40*/  STL [R1+0x1a8c], R127 ;  /* 0x001a8c7f01007387 */ /* 0x0003e80000100800 */
[----:B------:R1:W-:Y:S09]  /*2bc50*/  STL [R1+0x1a88], R126 ;  /* 0x001a887e01007387 */ /* 0x0003f20000100800 */
[----:B------:R-:W-:-:S02]  /*2bc60*/  IMAD.MOV.U32 R123, RZ, RZ, R75 ;  /* 0x000000ffff7b7224 */ /* 0x000fc400078e004b */
[----:B------:R-:W-:Y:S02]  /*2bc70*/  IMAD.MOV.U32 R122, RZ, RZ, R74 ;  /* 0x000000ffff7a7224 */ /* 0x000fe400078e004a */
[----:B------:R-:W-:Y:S02]  /*2bc80*/  IMAD.MOV.U32 R119, RZ, RZ, R73 ;  /* 0x000000ffff777224 */ /* 0x000fe400078e0049 */
        /* <DEDUP_REMOVED lines=11> */
[----:B------:R-:W-:Y:S01]  /*2bd40*/  IMAD.MOV.U32 R103, RZ, RZ, R73 ;  /* 0x000000ffff677224 */ /* 0x000fe200078e0049 */
[----:B------:R-:W3:Y:S01]  /*2bd50*/  LDL.LU R172, [R1+0x40] ;  /* 0x0000400001ac7983 */ /* 0x000ee20000300800 */
[----:B------:R-:W-:Y:S02]  /*2bd60*/  IMAD.MOV.U32 R106, RZ, RZ, R74 ;  /* 0x000000ffff6a7224 */ /* 0x000fe400078e004a */
[----:B------:R-:W-:Y:S01]  /*2bd70*/  IMAD.MOV.U32 R107, RZ, RZ, R75 ;  /* 0x000000ffff6b7224 */ /* 0x000fe200078e004b */
[----:B------:R-:W3:Y:S01]  /*2bd80*/  LDL.LU R173, [R1+0x44] ;  /* 0x0000440001ad7983 */ /* 0x000ee20000300800 */
[C---:B------:R-:W-:Y:S03]  /*2bd90*/  HMMA.1688.F32.TF32 R72, R248.reuse, R140, R84 ;  /* 0x0000008cf848723c */ /* 0x040fe60000081054 */
[----:B------:R-:W3:Y:S04]  /*2bda0*/  LDL.LU R174, [R1+0x48] ;  /* 0x0000480001ae7983 */ /* 0x000ee80000300800 */
[----:B------:R-:W3:Y:S11]  /*2bdb0*/  LDL.LU R175, [R1+0x4c] ;  /* 0x00004c0001af7983 */ /* 0x000ef60000300800 */
[----:B------:R-:W-:Y:S06]  /*2bdc0*/  @!UPT UIADD3 URZ, URZ, URZ, URZ ;  /* 0x0000003f3f3ff290 */ /* 0x000fec000fffe03f */
[----:B------:R-:W-:Y:S02]  /*2bdd0*/  IMAD.MOV.U32 R110, RZ, RZ, R72 ;  /* 0x000000ffff6e7224 */ /* 0x000fe400078e0048 */
[----:B------:R-:W-:Y:S02]  /*2bde0*/  IMAD.MOV.U32 R111, RZ, RZ, R73 ;  /* 0x000000ffff6f7224 */ /* 0x000fe400078e0049 */
[----:B------:R-:W-:Y:S02]  /*2bdf0*/  IMAD.MOV.U32 R114, RZ, RZ, R74 ;  /* 0x000000ffff727224 */ /* 0x000fe400078e004a */
[----:B------:R-:W-:Y:S02]  /*2be00*/  IMAD.MOV.U32 R115, RZ, RZ, R75 ;  /* 0x000000ffff737224 */ /* 0x000fe400078e004b */
[----:B------:R-:W-:Y:S01]  /*2be10*/  HMMA.1688.F32.TF32 R72, R248, R136, R80 ;  /* 0x00000088f848723c */ /* 0x000fe20000081050 */
        /* <DEDUP_REMOVED lines=16> */
[----:B------:R-:W4:Y:S04]  /*2bf20*/  LDL.LU R92, [R1] ;  /* 0x00000000015c7983 */ /* 0x000f280000300800 */
        /* <DEDUP_REMOVED lines=11> */
[----:B-1----:R-:W-:-:S02]  /*2bfe0*/  IMAD.MOV.U32 R147, RZ, RZ, R72 ;  /* 0x000000ffff937224 */ /* 0x002fc400078e0048 */
[----:B------:R-:W-:Y:S02]  /*2bff0*/  IMAD.MOV.U32 R146, RZ, RZ, R73 ;  /* 0x000000ffff927224 */ /* 0x000fe400078e0049 */
[----:B------:R-:W-:Y:S02]  /*2c000*/  IMAD.MOV.U32 R143, RZ, RZ, R74 ;  /* 0x000000ffff8f7224 */ /* 0x000fe400078e004a */
[----:B------:R-:W-:Y:S02]  /*2c010*/  IMAD.MOV.U32 R142, RZ, RZ, R75 ;  /* 0x000000ffff8e7224 */ /* 0x000fe400078e004b */
[C---:B--2---:R-:W-:Y:S11]  /*2c020*/  HMMA.1688.F32.TF32 R72, R248.reuse, R132, R176 ;  /* 0x00000084f848723c */ /* 0x044ff600000810b0 */
[----:B------:R-:W-:Y:S11]  /*2c030*/  @!UPT UIADD3 URZ, URZ, URZ, URZ ;  /* 0x0000003f3f3ff290 */ /* 0x000ff6000fffe03f */
[----:B------:R-:W-:Y:S02]  /*2c040*/  @!UPT UIADD3 URZ, URZ, URZ, URZ ;  /* 0x0000003f3f3ff290 */ /* 0x000fe4000fffe03f */
[----:B------:R-:W-:Y:S02]  /*2c050*/  IMAD.MOV.U32 R155, RZ, RZ, R72 ;  /* 0x000000ffff9b7224 */ /* 0x000fe400078e0048 */
[----:B------:R-:W-:Y:S02]  /*2c060*/  IMAD.MOV.U32 R154, RZ, RZ, R73 ;  /* 0x000000ffff9a7224 */ /* 0x000fe400078e0049 */
[----:B------:R-:W-:Y:S02]  /*2c070*/  IMAD.MOV.U32 R151, RZ, RZ, R74 ;  /* 0x000000ffff977224 */ /* 0x000fe400078e004a */
[----:B------:R-:W-:Y:S02]  /*2c080*/  IMAD.MOV.U32 R150, RZ, RZ, R75 ;  /* 0x000000ffff967224 */ /* 0x000fe400078e004b */
[C---:B---3--:R-:W-:Y:S11]  /*2c090*/  HMMA.1688.F32.TF32 R72, R248.reuse, R128, R172 ;  /* 0x00000080f848723c */ /* 0x048ff600000810ac */
[----:B------:R-:W-:Y:S11]  /*2c0a0*/  @!UPT UIADD3 URZ, URZ, URZ, URZ ;  /* 0x0000003f3f3ff290 */ /* 0x000ff6000fffe03f */
[----:B------:R-:W-:Y:S02]  /*2c0b0*/  @!UPT UIADD3 URZ, URZ, URZ, URZ ;  /* 0x0000003f3f3ff290 */ /* 0x000fe4000fffe03f */
[----:B------:R-:W-:Y:S02]  /*2c0c0*/  IMAD.MOV.U32 R158, RZ, RZ, R72 ;  /* 0x000000ffff9e7224 */ /* 0x000fe400078e0048 */
[----:B------:R-:W-:Y:S02]  /*2c0d0*/  IMAD.MOV.U32 R159, RZ, RZ, R73 ;  /* 0x000000ffff9f7224 */ /* 0x000fe400078e0049 */
[----:B------:R-:W-:Y:S02]  /*2c0e0*/  IMAD.MOV.U32 R244, RZ, RZ, R74 ;  /* 0x000000fffff47224 */ /* 0x000fe400078e004a */
[----:B------:R-:W-:Y:S02]  /*2c0f0*/  IMAD.MOV.U32 R245, RZ, RZ, R75 ;  /* 0x000000fffff57224 */ /* 0x000fe400078e004b */
[C---:B----4-:R-:W-:Y:S11]  /*2c100*/  HMMA.1688.F32.TF32 R72, R248.reuse, R124, R168 ;  /* 0x0000007cf848723c */ /* 0x050ff600000810a8 */
[----:B------:R-:W-:Y:S11]  /*2c110*/  @!UPT UIADD3 URZ, URZ, URZ, URZ ;  /* 0x0000003f3f3ff290 */ /* 0x000ff6000fffe03f */
[----:B------:R-:W-:Y:S02]  /*2c120*/  @!UPT UIADD3 URZ, URZ, URZ, URZ ;  /* 0x0000003f3f3ff290 */ /* 0x000fe4000fffe03f */
[----:B------:R-:W-:Y:S02]  /*2c130*/  IMAD.MOV.U32 R139, RZ, RZ, R72 ;  /* 0x000000ffff8b7224 */ /* 0x000fe400078e0048 */
[----:B------:R-:W-:Y:S02]  /*2c140*/  IMAD.MOV.U32 R138, RZ, RZ, R73 ;  /* 0x000000ffff8a7224 */ /* 0x000fe400078e0049 */
[----:B------:R-:W-:Y:S02]  /*2c150*/  IMAD.MOV.U32 R135, RZ, RZ, R74 ;  /* 0x000000ffff877224 */ /* 0x000fe400078e004a */
[----:B------:R-:W-:Y:S02]  /*2c160*/  IMAD.MOV.U32 R134, RZ, RZ, R75 ;  /* 0x000000ffff867224 */ /* 0x000fe400078e004b */
[C---:B------:R-:W-:Y:S11]  /*2c170*/  HMMA.1688.F32.TF32 R72, R248.reuse, R120, R164 ;  /* 0x00000078f848723c */ /* 0x040ff600000810a4 */
        /* <DEDUP_REMOVED lines=13> */
[----:B------:R-:W-:Y:S08]  /*2c250*/  HMMA.1688.F32.TF32 R72, R248, R112, R92 ;  /* 0x00000070f848723c */ /* 0x000ff0000008105c */
[C---:B------:R-:W-:Y:S11]  /*2c260*/  HMMA.1688.F32.TF32 R76, R4.reuse, R160, R84 ;  /* 0x000000a0044c723c */ /* 0x040ff60000081054 */
[----:B------:R-:W-:Y:S05]  /*2c270*/  @!UPT UIADD3 URZ, URZ, URZ, URZ ;  /* 0x0000003f3f3ff290 */ /* 0x000fea000fffe03f */
[----:B------:R-:W-:Y:S02]  /*2c280*/  IMAD.MOV.U32 R246, RZ, RZ, R72 ;  /* 0x000000fffff67224 */ /* 0x000fe400078e0048 */
[----:B------:R-:W-:Y:S02]  /*2c290*/  IMAD.MOV.U32 R247, RZ, RZ, R73 ;  /* 0x000000fffff77224 */ /* 0x000fe400078e0049 */
[----:B------:R-:W-:Y:S02]  /*2c2a0*/  IMAD.MOV.U32 R162, RZ, RZ, R74 ;  /* 0x000000ffffa27224 */ /* 0x000fe400078e004a */
[----:B------:R-:W-:Y:S02]  /*2c2b0*/  IMAD.MOV.U32 R163, RZ, RZ, R75 ;  /* 0x000000ffffa37224 */ /* 0x000fe400078e004b */
[----:B------:R-:W-:Y:S08]  /*2c2c0*/  HMMA.1688.F32.TF32 R72, R4, R156, R80 ;  /* 0x0000009c0448723c */ /* 0x000ff00000081050 */
[----:B------:R-:W-:Y:S01]  /*2c2d0*/  HMMA.1688.F32.TF32 R248, R248, R108, R88 ;  /* 0x0000006cf8f8723c */ /* 0x000fe20000081058 */
[----:B------:R-:W2:Y:S04]  /*2c2e0*/  LDL.LU R88, [R1+0x8a0] ;  /* 0x0008a00001587983 */ /* 0x000ea80000300800 */
[----:B------:R1:W-:Y:S04]  /*2c2f0*/  STL.64 [R1+0x1f0], R76 ;  /* 0x0001f04c01007387 */ /* 0x0003e80000100a00 */
[----:B------:R3:W-:Y:S06]  /*2c300*/  STL.64 [R1+0x1f8], R78 ;  /* 0x0001f84e01007387 */ /* 0x0007ec0000100a00 */
[----:B------:R-:W-:Y:S04]  /*2c310*/  STL.64 [R1+0x1e0], R72 ;  /* 0x0001e04801007387 */ /* 0x000fe80000100a00 */
[----:B------:R4:W-:Y:S04]  /*2c320*/  STL.64 [R1+0x1e8], R74 ;  /* 0x0001e84a01007387 */ /* 0x0009e80000100a00 */
        /* <DEDUP_REMOVED lines=51> */
[----:B-1----:R-:W2:Y:S04]  /*2c660*/  LDL.LU R76, [R1+0x1b0] ;  /* 0x0001b000014c7983 */ /* 0x002ea80000300800 */
[----:B------:R-:W2:Y:S04]  /*2c670*/  LDL.LU R77, [R1+0x1b4] ;  /* 0x0001b400014d7983 */ /* 0x000ea80000300800 */
[----:B---3--:R-:W2:Y:S04]  /*2c680*/  LDL.LU R78, [R1+0x1b8] ;  /* 0x0001b800014e7983 */ /* 0x008ea80000300800 */
[----:B------:R-:W2:Y:S04]  /*2c690*/  LDL.LU R79, [R1+0x1bc] ;  /* 0x0001bc00014f7983 */ /* 0x000ea80000300800 */
        /* <DEDUP_REMOVED lines=32> */
[----:B------:R-:W-:-:S02]  /*2c8a0*/  IMAD.MOV.U32 R82, RZ, RZ, R33 ;  /* 0x000000ffff527224 */ /* 0x000fc400078e0021 */
[----:B------:R-:W-:Y:S01]  /*2c8b0*/  IMAD.MOV.U32 R83, RZ, RZ, R32 ;  /* 0x000000ffff537224 */ /* 0x000fe200078e0020 */
[----:B------:R-:W3:Y:S04]  /*2c8c0*/  LDL.LU R80, [R1+0x890] ;  /* 0x0008900001507983 */ /* 0x000ee80000300800 */
[----:B------:R-:W3:Y:S01]  /*2c8d0*/  LDL.LU R81, [R1+0x894] ;  /* 0x0008940001517983 */ /* 0x000ee20000300800 */
[C---:B--2---:R-:W-:Y:S08]  /*2c8e0*/  HMMA.1688.F32.TF32 R32, R4.reuse, R100, R76 ;  /* 0x000000640420723c */ /* 0x044ff0000008104c */
[C---:B----4-:R-:W-:Y:S08]  /*2c8f0*/  HMMA.1688.F32.TF32 R72, R4.reuse, R104, R228 ;  /* 0x000000680448723c */ /* 0x050ff000000810e4 */
[C---:B---3--:R-:W-:Y:S01]  /*2c900*/  HMMA.1688.F32.TF32 R76, R4.reuse, R152, R224 ;  /* 0x00000098044c723c */ /* 0x048fe200000810e0 */
[----:B------:R-:W-:Y:S04]  /*2c910*/  LDS R224, [R2+0x24100] ;  /* 0x0241000002e07984 */ /* 0x000fe80000000800 */
[----:B------:R-:W-:Y:S10]  /*2c920*/  LDS R226, [R2+0x24900] ;  /* 0x0249000002e27984 */ /* 0x000ff40000000800 */
[----:B------:R-:W-:Y:S04]  /*2c930*/  STL.64 [R1+0x1d0], R72 ;  /* 0x0001d04801007387 */ /* 0x000fe80000100a00 */
[----:B------:R1:W-:Y:S04]  /*2c940*/  STL.64 [R1+0x1d8], R74 ;  /* 0x0001d84a01007387 */ /* 0x0003e80000100a00 */
[----:B------:R-:W-:Y:S04]  /*2c950*/  STL.64 [R1+0x1c0], R32 ;  /* 0x0001c02001007387 */ /* 0x000fe80000100a00 */
[----:B------:R-:W-:Y:S01]  /*2c960*/  LDS R225, [R3+0x24100] ;  /* 0x0241000003e17984 */ /* 0x000fe20000000800 */
[C---:B-1----:R-:W-:Y:S03]  /*2c970*/  HMMA.1688.F32.TF32 R72, R4.reuse, R148, R220 ;  /* 0x000000940448723c */ /* 0x042fe600000810dc */
[----:B------:R1:W-:Y:S04]  /*2c980*/  STL.64 [R1+0x1c8], R34 ;  /* 0x0001c82201007387 */ /* 0x0003e80000100a00 */
[----:B------:R-:W-:Y:S01]  /*2c990*/  LDS R227, [R3+0x24900] ;  /* 0x0249000003e37984 */ /* 0x000fe20000000800 */
[C---:B-1----:R-:W-:Y:S03]  /*2c9a0*/  HMMA.1688.F32.TF32 R32, R4.reuse, R144, R216 ;  /* 0x000000900420723c */ /* 0x042fe600000810d8 */
[----:B------:R-:W-:Y:S04]  /*2c9b0*/  STL.64 [R1+0x1b0], R76 ;  /* 0x0001b04c01007387 */ /* 0x000fe80000100a00 */
[----:B------:R1:W-:Y:S08]  /*2c9c0*/  STL.64 [R1+0x1b8], R78 ;  /* 0x0001b84e01007387 */ /* 0x0003f00000100a00 */
[----:B------:R-:W-:Y:S04]  /*2c9d0*/  STL.64 [R1+0x1a0], R72 ;  /* 0x0001a04801007387 */ /* 0x000fe80000100a00 */
[----:B------:R2:W-:Y:S01]  /*2c9e0*/  STL.64 [R1+0x1a8], R74 ;  /* 0x0001a84a01007387 */ /* 0x0005e20000100a00 */
[C---:B-1----:R-:W-:Y:S08]  /*2c9f0*/  HMMA.1688.F32.TF32 R76, R4.reuse, R140, R212 ;  /* 0x0000008c044c723c */ /* 0x042ff000000810d4 */
[C---:B--2---:R-:W-:Y:S01]  /*2ca00*/  HMMA.1688.F32.TF32 R72, R4.reuse, R136, R208 ;  /* 0x000000880448723c */ /* 0x044fe200000810d0 */
[----:B------:R-:W-:Y:S04]  /*2ca10*/  STL.64 [R1+0x190], R32 ;  /* 0x0001902001007387 */ /* 0x000fe80000100a00 */
[----:B------:R1:W-:Y:S03]  /*2ca20*/  STL.64 [R1+0x198], R34 ;  /* 0x0001982201007387 */ /* 0x0003e60000100a00 */
[C---:B-1----:R-:W-:Y:S07]  /*2ca30*/  HMMA.1688.F32.TF32 R32, R4.reuse, R132, R204 ;  /* 0x000000840420723c */ /* 0x042fee00000810cc */
[----:B------:R-:W-:Y:S04]  /*2ca40*/  STL.64 [R1+0x180], R76 ;  /* 0x0001804c01007387 */ /* 0x000fe80000100a00 */
[----:B------:R1:W-:Y:S04]  /*2ca50*/  STL.64 [R1+0x188], R78 ;  /* 0x0001884e01007387 */ /* 0x0003e80000100a00 */
[----:B------:R-:W-:Y:S04]  /*2ca60*/  STL.64 [R1+0x170], R72 ;  /* 0x0001704801007387 */ /* 0x000fe80000100a00 */
[----:B------:R2:W-:Y:S01]  /*2ca70*/  STL.64 [R1+0x178], R74 ;  /* 0x0001784a01007387 */ /* 0x0005e20000100a00 */
[C---:B-1----:R-:W-:Y:S08]  /*2ca80*/  HMMA.1688.F32.TF32 R76, R4.reuse, R128, R200 ;  /* 0x00000080044c723c */ /* 0x042ff000000810c8 */
[C---:B--2---:R-:W-:Y:S01]  /*2ca90*/  HMMA.1688.F32.TF32 R72, R4.reuse, R124, R196 ;  /* 0x0000007c0448723c */ /* 0x044fe200000810c4 */
[----:B------:R-:W-:Y:S04]  /*2caa0*/  STL.64 [R1+0x160], R32 ;  /* 0x0001602001007387 */ /* 0x000fe80000100a00 */
[----:B------:R-:W-:Y:S04]  /*2cab0*/  STL.64 [R1+0x168], R34 ;  /* 0x0001682201007387 */ /* 0x000fe80000100a00 */
[----:B------:R-:W-:Y:S04]  /*2cac0*/  LDS R32, [R2+0x24080] ;  /* 0x0240800002207984 */ /* 0x000fe80000000800 */
[----:B------:R-:W-:Y:S04]  /*2cad0*/  LDS R34, [R2+0x24880] ;  /* 0x0248800002227984 */ /* 0x000fe80000000800 */
[----:B------:R-:W-:Y:S04]  /*2cae0*/  LDS R33, [R3+0x24080] ;  /* 0x0240800003217984 */ /* 0x000fe80000000800 */
[----:B------:R-:W1:Y:S01]  /*2caf0*/  LDS R35, [R3+0x24880] ;  /* 0x0248800003237984 */ /* 0x000e620000000800 */
[C---:B------:R-:W-:Y:S03]  /*2cb00*/  HMMA.1688.F32.TF32 R192, R4.reuse, R120, R192 ;  /* 0x0000007804c0723c */ /* 0x040fe600000810c0 */
[----:B------:R-:W-:Y:S04]  /*2cb10*/  STL.64 [R1+0x150], R76 ;  /* 0x0001504c01007387 */ /* 0x000fe80000100a00 */
[----:B------:R2:W-:Y:S04]  /*2cb20*/  STL.64 [R1+0x158], R78 ;  /* 0x0001584e01007387 */ /* 0x0005e80000100a00 */
[----:B------:R-:W-:Y:S04]  /*2cb30*/  STL.64 [R1+0x140], R72 ;  /* 0x0001404801007387 */ /* 0x000fe80000100a00 */
[----:B------:R3:W-:Y:S01]  /*2cb40*/  STL.64 [R1+0x148], R74 ;  /* 0x0001484a01007387 */ /* 0x0007e20000100a00 */
[C---:B--2---:R-:W-:Y:S08]  /*2cb50*/  HMMA.1688.F32.TF32 R76, R4.reuse, R116, R188 ;  /* 0x00000074044c723c */ /* 0x044ff000000810bc */
[C---:B---3--:R-:W-:Y:S01]  /*2cb60*/  HMMA.1688.F32.TF32 R72, R4.reuse, R112, R184 ;  /* 0x000000700448723c */ /* 0x048fe200000810b8 */
[----:B------:R-:W-:Y:S04]  /*2cb70*/  STL.64 [R1+0x130], R192 ;  /* 0x000130c001007387 */ /* 0x000fe80000100a00 */
[----:B------:R-:W-:Y:S03]  /*2cb80*/  STL.64 [R1+0x138], R194 ;  /* 0x000138c201007387 */ /* 0x000fe60000100a00 */
[----:B------:R-:W-:Y:S01]  /*2cb90*/  HMMA.1688.F32.TF32 R4, R4, R108, R84 ;  /* 0x0000006c0404723c */ /* 0x000fe20000081054 */
[----:B------:R-:W-:Y:S04]  /*2cba0*/  LDS R84, [R252+0x24080] ;  /* 0x02408000fc547984 */ /* 0x000fe80000000800 */
[----:B------:R-:W-:Y:S04]  /*2cbb0*/  LDS R86, [R252+0x24880] ;  /* 0x02488000fc567984 */ /* 0x000fe80000000800 */
[----:B------:R-:W-:Y:S04]  /*2cbc0*/  STL.64 [R1+0x120], R76 ;  /* 0x0001204c01007387 */ /* 0x000fe80000100a00 */
[----:B------:R1:W-:Y:S04]  /*2cbd0*/  STL.64 [R1+0x128], R78 ;  /* 0x0001284e01007387 */ /* 0x0003e80000100a00 */
[----:B------:R-:W-:Y:S04]  /*2cbe0*/  STL.64 [R1+0x110], R72 ;  /* 0x0001104801007387 */ /* 0x000fe80000100a00 */
[----:B------:R2:W-:Y:S01]  /*2cbf0*/  STL.64 [R1+0x118], R74 ;  /* 0x0001184a01007387 */ /* 0x0005e20000100a00 */
[C---:B-1----:R-:W-:Y:S03]  /*2cc00*/  HMMA.1688.F32.TF32 R76, R32.reuse, R160, R180 ;  /* 0x000000a0204c723c */ /* 0x042fe600000810b4 */
[----:B------:R-:W-:Y:S04]  /*2cc10*/  LDS R85, [R0+0x24080] ;  /* 0x0240800000557984 */ /* 0x000fe80000000800 */
[----:B------:R-:W1:Y:S01]  /*2cc20*/  LDS R87, [R0+0x24880] ;  /* 0x0248800000577984 */ /* 0x000e620000000800 */
[C---:B--2---:R-:W-:Y:S03]  /*2cc30*/  HMMA.1688.F32.TF32 R72, R32.reuse, R156, R176 ;  /* 0x0000009c2048723c */ /* 0x044fe600000810b0 */
[----:B------:R-:W-:Y:S04]  /*2cc40*/  STL.64 [R1+0x100], R4 ;  /* 0x0001000401007387 */ /* 0x000fe80000100a00 */
[----:B------:R2:W-:Y:S08]  /*2cc50*/  STL.64 [R1+0x108], R6 ;  /* 0x0001080601007387 */ /* 0x0005f00000100a00 */
[----:B------:R-:W-:Y:S01]  /*2cc60*/  STL.64 [R1+0x290], R76 ;  /* 0x0002904c01007387 */ /* 0x000fe20000100a00 */
[C---:B--2---:R-:W-:Y:S03]  /*2cc70*/  HMMA.1688.F32.TF32 R4, R32.reuse, R104, R172 ;  /* 0x000000682004723c */ /* 0x044fe600000810ac */
[----:B------:R2:W-:Y:S04]  /*2cc80*/  STL.64 [R1+0x298], R78 ;  /* 0x0002984e01007387 */ /* 0x0005e80000100a00 */
[----:B------:R-:W-:Y:S04]  /*2cc90*/  STL.64 [R1+0x280], R72 ;  /* 0x0002804801007387 */ /* 0x000fe80000100a00 */
[----:B------:R3:W-:Y:S01]  /*2cca0*/  STL.64 [R1+0x288], R74 ;  /* 0x0002884a01007387 */ /* 0x0007e20000100a00 */
[C---:B--2---:R-:W-:Y:S08]  /*2ccb0*/  HMMA.1688.F32.TF32 R76, R32.reuse, R100, R168 ;  /* 0x00000064204c723c */ /* 0x044ff000000810a8 */
[C---:B---3--:R-:W-:Y:S03]  /*2ccc0*/  HMMA.1688.F32.TF32 R72, R32.reuse, R152, R164 ;  /* 0x000000982048723c */ /* 0x048fe600000810a4 */
        /* <DEDUP_REMOVED lines=8> */
[----:B---3--:R-:W-:Y:S03]  /*2cd50*/  HMMA.1688.F32.TF32 R72, R32, R140, R88 ;  /* 0x0000008c2048723c */ /* 0x008fe60000081058 */
[----:B------:R-:W-:Y:S04]  /*2cd60*/  STL.64 [R1+0x240], R4 ;  /* 0x0002400401007387 */ /* 0x000fe80000100a00 */
[----:B------:R2:W-:Y:S01]  /*2cd70*/  STL.64 [R1+0x248], R6 ;  /* 0x0002480601007387 */ /* 0x0005e20000100a00 */
[----:B------:R-:W-:-:S02]  /*2cd80*/  IMAD.MOV.U32 R92, RZ, RZ, R36 ;  /* 0x000000ffff5c7224 */ /* 0x000fc400078e0024 */
[----:B------:R-:W-:Y:S02]  /*2cd90*/  IMAD.MOV.U32 R93, RZ, RZ, R37 ;  /* 0x000000ffff5d7224 */ /* 0x000fe400078e0025 */
[----:B------:R-:W-:-:S03]  /*2cda0*/  IMAD.MOV.U32 R94, RZ, RZ, R40 ;  /* 0x000000ffff5e7224 */ /* 0x000fc600078e0028 */
[----:B------:R-:W-:Y:S04]  /*2cdb0*/  STL.64 [R1+0x230], R76 ;  /* 0x0002304c01007387 */ /* 0x000fe80000100a00 */
[----:B------:R-:W-:Y:S04]  /*2cdc0*/  STL.64 [R1+0x238], R78 ;  /* 0x0002384e01007387 */ /* 0x000fe80000100a00 */
[----:B------:R-:W-:Y:S01]  /*2cdd0*/  STL.64 [R1+0x220], R72 ;  /* 0x0002204801007387 */ /* 0x000fe20000100a00 */
[----:B------:R-:W-:-:S03]  /*2cde0*/  IMAD.MOV.U32 R95, RZ, RZ, R41 ;  /* 0x000000ffff5f7224 */ /* 0x000fc600078e0029 */
[----:B------:R3:W-:Y:S04]  /*2cdf0*/  STL.64 [R1+0x228], R74 ;  /* 0x0002284a01007387 */ /* 0x0007e80000100a00 */
        /* <DEDUP_REMOVED lines=28> */
[----:B--2---:R-:W-:Y:S01]  /*2cfc0*/  HMMA.1688.F32.TF32 R4, R32, R136, R80 ;  /* 0x000000882004723c */ /* 0x004fe20000081050 */
[----:B------:R-:W-:-:S02]  /*2cfd0*/  IMAD.MOV.U32 R98, RZ, RZ, R17 ;  /* 0x000000ffff627224 */ /* 0x000fc400078e0011 */
[----:B------:R-:W-:-:S04]  /*2cfe0*/  IMAD.MOV.U32 R99, RZ, RZ, R16 ;  /* 0x000000ffff637224 */ /* 0x000fc800078e0010 */
        /* <DEDUP_REMOVED lines=9> */
[----:B------:R-:W-:-:S07]  /*2d080*/  IMAD.MOV.U32 R91, RZ, RZ, R24 ;  /* 0x000000ffff5b7224 */ /* 0x000fce00078e0018 */
[----:B-1----:R-:W-:Y:S01]  /*2d090*/  HMMA.1688.F32.TF32 R88, R84, R160, R88 ;  /* 0x000000a05458723c */ /* 0x002fe20000081058 */
[----:B------:R-:W-:Y:S04]  /*2d0a0*/  STL.64 [R1+0x1870], R6 ;  /* 0x0018700601007387 */ /* 0x000fe80000100a00 */
[----:B------:R-:W-:Y:S01]  /*2d0b0*/  STL.64 [R1+0x1868], R4 ;  /* 0x0018680401007387 */ /* 0x000fe20000100a00 */
[----:B----4-:R-:W-:Y:S02]  /*2d0c0*/  IMAD.MOV.U32 R167, RZ, RZ, R36 ;  /* 0x000000ffffa77224 */ /* 0x010fe400078e0024 */
[----:B---3--:R-:W-:Y:S02]  /*2d0d0*/  IMAD.MOV.U32 R166, RZ, RZ, R37 ;  /* 0x000000ffffa67224 */ /* 0x008fe400078e0025 */
[----:B------:R-:W-:-:S02]  /*2d0e0*/  IMAD.MOV.U32 R165, RZ, RZ, R40 ;  /* 0x000000ffffa57224 */ /* 0x000fc400078e0028 */
[----:B------:R-:W-:Y:S01]  /*2d0f0*/  IMAD.MOV.U32 R164, RZ, RZ, R41 ;  /* 0x000000ffffa47224 */ /* 0x000fe200078e0029 */
[----:B------:R-:W-:Y:S08]  /*2d100*/  HMMA.1688.F32.TF32 R36, R84, R156, R96 ;  /* 0x0000009c5424723c */ /* 0x000ff00000081060 */
[C---:B------:R-:W-:Y:S08]  /*2d110*/  HMMA.1688.F32.TF32 R28, R32.reuse, R112, R168 ;  /* 0x00000070201c723c */ /* 0x040ff000000810a8 */
[C---:B------:R-:W-:Y:S08]  /*2d120*/  HMMA.1688.F32.TF32 R12, R32.reuse, R128, R184 ;  /* 0x00000080200c723c */ /* 0x040ff000000810b8 */
[C---:B------:R-:W-:Y:S08]  /*2d130*/  HMMA.1688.F32.TF32 R8, R32.reuse, R132, R188 ;  /* 0x000000842008723c */ /* 0x040ff000000810bc */
[C---:B------:R-:W-:Y:S08]  /*2d140*/  HMMA.1688.F32.TF32 R16, R32.reuse, R124, R180 ;  /* 0x0000007c2010723c */ /* 0x040ff000000810b4 */
[C---:B------:R-:W-:Y:S07]  /*2d150*/  HMMA.1688.F32.TF32 R20, R32.reuse, R120, R176 ;  /* 0x000000782014723c */ /* 0x040fee00000810b0 */
[----:B------:R-:W-:Y:S01]  /*2d160*/  STL.64 [R1+0x1880], R10 ;  /* 0x0018800a01007387 */ /* 0x000fe20000100a00 */
[C---:B------:R-:W-:Y:S08]  /*2d170*/  HMMA.1688.F32.TF32 R24, R32.reuse, R116, R172 ;  /* 0x000000742018723c */ /* 0x040ff000000810ac */
[----:B------:R-:W-:Y:S01]  /*2d180*/  HMMA.1688.F32.TF32 R32, R32, R108, R164 ;  /* 0x0000006c2020723c */ /* 0x000fe200000810a4 */
[----:B------:R-:W-:Y:S07]  /*2d190*/  STL.64 [R1+0x1878], R8 ;  /* 0x0018780801007387 */ /* 0x000fee0000100a00 */
[C---:B------:R-:W-:Y:S01]  /*2d1a0*/  HMMA.1688.F32.TF32 R96, R84.reuse, R104, R92 ;  /* 0x000000685460723c */ /* 0x040fe2000008105c */
[----:B------:R-:W-:Y:S04]  /*2d1b0*/  STL.64 [R1+0x1890], R14 ;  /* 0x0018900e01007387 */ /* 0x000fe80000100a00 */
[----:B------:R1:W-:Y:S04]  /*2d1c0*/  STL.64 [R1+0x1888], R12 ;  /* 0x0018880c01007387 */ /* 0x0003e80000100a00 */
        /* <DEDUP_REMOVED lines=13> */
[----:B------:R-:W-:Y:S04]  /*2d2a0*/  STL.64 [R1+0x1900], R38 ;  /* 0x0019002601007387 */ /* 0x000fe80000100a00 */
[----:B------:R-:W-:Y:S04]  /*2d2b0*/  STL.64 [R1+0x18f8], R36 ;  /* 0x0018f82401007387 */ /* 0x000fe80000100a00 */
[----:B------:R-:W-:Y:S04]  /*2d2c0*/  STL.64 [R1+0x1910], R98 ;  /* 0x0019106201007387 */ /* 0x000fe80000100a00 */
[----:B------:R-:W-:Y:S04]  /*2d2d0*/  STL.64 [R1+0x1908], R96 ;  /* 0x0019086001007387 */ /* 0x000fe80000100a00 */
        /* <DEDUP_REMOVED lines=35> */
[----:B------:R-:W-:-:S03]  /*2d510*/  IMAD.MOV.U32 R93, RZ, RZ, R60 ;  /* 0x000000ffff5d7224 */ /* 0x000fc600078e003c */
[C---:B------:R-:W-:Y:S01]  /*2d520*/  HMMA.1688.F32.TF32 R72, R84.reuse, R124, R164 ;  /* 0x0000007c5448723c */ /* 0x040fe200000810a4 */
[----:B------:R-:W-:Y:S07]  /*2d530*/  STL.64 [R1+0x1920], R42 ;  /* 0x0019202a01007387 */ /* 0x000fee0000100a00 */
[C---:B------:R-:W-:Y:S01]  /*2d540*/  HMMA.1688.F32.TF32 R76, R84.reuse, R120, R92 ;  /* 0x00000078544c723c */ /* 0x040fe2000008105c */
[----:B------:R-:W-:Y:S07]  /*2d550*/  STL.64 [R1+0x1918], R40 ;  /* 0x0019182801007387 */ /* 0x000fee0000100a00 */
[----:B---3--:R-:W-:Y:S07]  /*2d560*/  HMMA.1688.F32.TF32 R44, R84, R152, R80 ;  /* 0x00000098542c723c */ /* 0x008fee0000081050 */
[----:B------:R-:W-:-:S02]  /*2d570*/  IMAD.MOV.U32 R82, RZ, RZ, R49 ;  /* 0x000000ffff527224 */ /* 0x000fc400078e0031 */
[----:B------:R-:W-:Y:S02]  /*2d580*/  IMAD.MOV.U32 R83, RZ, RZ, R48 ;  /* 0x000000ffff537224 */ /* 0x000fe400078e0030 */
[----:B------:R-:W-:Y:S02]  /*2d590*/  IMAD.MOV.U32 R80, RZ, RZ, R53 ;  /* 0x000000ffff507224 */ /* 0x000fe400078e0035 */
[----:B------:R-:W-:Y:S01]  /*2d5a0*/  IMAD.MOV.U32 R81, RZ, RZ, R52 ;  /* 0x000000ffff517224 */ /* 0x000fe200078e0034 */
[C---:B----4-:R-:W-:Y:S08]  /*2d5b0*/  HMMA.1688.F32.TF32 R64, R84.reuse, R132, R172 ;  /* 0x000000845440723c */ /* 0x050ff000000810ac */
[C---:B--2---:R-:W-:Y:S08]  /*2d5c0*/  HMMA.1688.F32.TF32 R48, R84.reuse, R148, R188 ;  /* 0x000000945430723c */ /* 0x044ff000000810bc */
[C---:B------:R-:W-:Y:S08]  /*2d5d0*/  HMMA.1688.F32.TF32 R52, R84.reuse, R144, R184 ;  /* 0x000000905434723c */ /* 0x040ff000000810b8 */
[C---:B------:R-:W-:Y:S01]  /*2d5e0*/  HMMA.1688.F32.TF32 R56, R84.reuse, R140, R180 ;  /* 0x0000008c5438723c */ /* 0x040fe200000810b4 */
[----:B------:R-:W-:Y:S07]  /*2d5f0*/  STL.64 [R1+0x1930], R46 ;  /* 0x0019302e01007387 */ /* 0x000fee0000100a00 */
[C---:B------:R-:W-:Y:S08]  /*2d600*/  HMMA.1688.F32.TF32 R60, R84.reuse, R136, R176 ;  /* 0x00000088543c723c */ /* 0x040ff000000810b0 */
        /* <DEDUP_REMOVED lines=25> */
[----:B------:R-:W3:Y:S01]  /*2d7a0*/  LDL.LU R183, [R1+0x7bc] ;  /* 0x0007bc0001b77983 */ /* 0x000ee20000300800 */
[C---:B------:R-:W-:Y:S03]  /*2d7b0*/  HMMA.1688.F32.TF32 R92, R84.reuse, R116, R80 ;  /* 0x00000074545c723c */ /* 0x040fe60000081050 */
        /* <DEDUP_REMOVED lines=41> */
[----:B------:R-:W4:Y:S01]  /*2da50*/  LDL.LU R203, [R1+0x76c] ;  /* 0x00076c0001cb7983 */ /* 0x000f220000300800 */
[C---:B--2---:R-:W-:Y:S08]  /*2da60*/  HMMA.1688.F32.TF32 R80, R84.reuse, R112, R80 ;  /* 0x000000705450723c */ /* 0x044ff00000081050 */
[----:B---3--:R-:W-:Y:S01]  /*2da70*/  HMMA.1688.F32.TF32 R84, R84, R108, R204 ;  /* 0x0000006c5454723c */ /* 0x008fe200000810cc */
[----:B------:R-:W2:Y:S04]  /*2da80*/  LDL.LU R204, [R1+0x750] ;  /* 0x0007500001cc7983 */ /* 0x000ea80000300800 */
[----:B------:R-:W2:Y:S04]  /*2da90*/  LDL.LU R205, [R1+0x754] ;  /* 0x0007540001cd7983 */ /* 0x000ea80000300800 */
[----:B------:R-:W2:Y:S04]  /*2daa0*/  LDL.LU R206, [R1+0x758] ;  /* 0x0007580001ce7983 */ /* 0x000ea80000300800 */
[----:B------:R-:W2:Y:S01]  /*2dab0*/  LDL.LU R207, [R1+0x75c] ;  /* 0x00075c0001cf7983 */ /* 0x000ea20000300800 */
[C---:B----4-:R-:W-:Y:S08]  /*2dac0*/  HMMA.1688.F32.TF32 R188, R224.reuse, R144, R188 ;  /* 0x00000090e0bc723c */ /* 0x050ff000000810bc */
[C---:B------:R-:W-:Y:S08]  /*2dad0*/  HMMA.1688.F32.TF32 R192, R224.reuse, R140, R192 ;  /* 0x0000008ce0c0723c */ /* 0x040ff000000810c0 */
[C---:B------:R-:W-:Y:S07]  /*2dae0*/  HMMA.1688.F32.TF32 R196, R224.reuse, R136, R196 ;  /* 0x00000088e0c4723c */ /* 0x040fee00000810c4 */
[----:B------:R-:W-:Y:S04]  /*2daf0*/  STL [R1+0x1808], R188 ;  /* 0x001808bc01007387 */ /* 0x000fe80000100800 */
[----:B------:R-:W-:Y:S04]  /*2db00*/  STL [R1+0x1804], R189 ;  /* 0x001804bd01007387 */ /* 0x000fe80000100800 */
[----:B------:R-:W-:Y:S01]  /*2db10*/  STL [R1+0x1800], R190 ;  /* 0x001800be01007387 */ /* 0x000fe20000100800 */
        /* <DEDUP_REMOVED lines=30> */
[----:B-1----:R-:W4:Y:S04]  /*2dd00*/  LDL.LU R12, [R1+0x430] ;  /* 0x00043000010c7983 */ /* 0x002f280000300800 */
        /* <DEDUP_REMOVED lines=15> */
[C---:B--2---:R-:W-:Y:S11]  /*2de00*/  HMMA.1688.F32.TF32 R204, R224.reuse, R128, R204 ;  /* 0x00000080e0cc723c */ /* 0x044ff600000810cc */
[----:B------:R-:W-:Y:S11]  /*2de10*/  @!UPT UIADD3 URZ, URZ, URZ, URZ ;  /* 0x0000003f3f3ff290 */ /* 0x000ff6000fffe03f */
[----:B------:R-:W-:Y:S01]  /*2de20*/  @!UPT UIADD3 URZ, URZ, URZ, URZ ;  /* 0x0000003f3f3ff290 */ /* 0x000fe2000fffe03f */
[----:B------:R-:W-:Y:S04]  /*2de30*/  STL [R1+0x1838], R204 ;  /* 0x001838cc01007387 */ /* 0x000fe80000100800 */
[----:B------:R-:W-:Y:S04]  /*2de40*/  STL [R1+0x1834], R205 ;  /* 0x001834cd01007387 */ /* 0x000fe80000100800 */
[----:B------:R-:W-:Y:S04]  /*2de50*/  STL [R1+0x17f0], R206 ;  /* 0x0017f0ce01007387 */ /* 0x000fe80000100800 */
[----:B------:R-:W-:Y:S01]  /*2de60*/  STL [R1+0x17ec], R207 ;  /* 0x0017eccf01007387 */ /* 0x000fe20000100800 */
[C---:B------:R-:W-:Y:S08]  /*2de70*/  HMMA.1688.F32.TF32 R164, R224.reuse, R160, R164 ;  /* 0x000000a0e0a4723c */ /* 0x040ff000000810a4 */
[C---:B------:R-:W-:Y:S08]  /*2de80*/  HMMA.1688.F32.TF32 R168, R224.reuse, R156, R168 ;  /* 0x0000009ce0a8723c */ /* 0x040ff000000810a8 */
[C---:B------:R-:W-:Y:S08]  /*2de90*/  HMMA.1688.F32.TF32 R172, R224.reuse, R104, R172 ;  /* 0x00000068e0ac723c */ /* 0x040ff000000810ac */
[C---:B------:R-:W-:Y:S08]  /*2dea0*/  HMMA.1688.F32.TF32 R176, R224.reuse, R100, R176 ;  /* 0x00000064e0b0723c */ /* 0x040ff000000810b0 */
[C---:B------:R-:W-:Y:S08]  /*2deb0*/  HMMA.1688.F32.TF32 R180, R224.reuse, R152, R180 ;  /* 0x00000098e0b4723c */ /* 0x040ff000000810b4 */
[C---:B------:R-:W-:Y:S08]  /*2dec0*/  HMMA.1688.F32.TF32 R184, R224.reuse, R148, R184 ;  /* 0x00000094e0b8723c */ /* 0x040ff000000810b8 */
[C---:B---3--:R-:W-:Y:S08]  /*2ded0*/  HMMA.1688.F32.TF32 R208, R224.reuse, R124, R208 ;  /* 0x0000007ce0d0723c */ /* 0x048ff000000810d0 */
[C---:B----4-:R-:W-:Y:S11]  /*2dee0*/  HMMA.1688.F32.TF32 R212, R224.reuse, R120, R212 ;  /* 0x00000078e0d4723c */ /* 0x050ff600000810d4 */
[----:B------:R-:W-:Y:S04]  /*2def0*/  @!UPT UIADD3 URZ, URZ, URZ, URZ ;  /* 0x0000003f3f3ff290 */ /* 0x000fe8000fffe03f */
[----:B------:R-:W-:Y:S04]  /*2df00*/  STL [R1+0x1844], R208 ;  /* 0x001844d001007387 */ /* 0x000fe80000100800 */
[----:B------:R-:W-:Y:S04]  /*2df10*/  STL [R1+0x1840], R209 ;  /* 0x001840d101007387 */ /* 0x000fe80000100800 */
[----:B------:R-:W-:Y:S01]  /*2df20*/  STL [R1+0x183c], R210 ;  /* 0x00183cd201007387 */ /* 0x000fe20000100800 */
[----:B------:R-:W-:Y:S03]  /*2df30*/  HMMA.1688.F32.TF32 R216, R224, R116, R216 ;  /* 0x00000074e0d8723c */ /* 0x000fe600000810d8 */
[----:B------:R-:W-:Y:S04]  /*2df40*/  STL [R1+0x17e8], R211 ;  /* 0x0017e8d301007387 */ /* 0x000fe80000100800 */
[----:B------:R-:W-:Y:S04]  /*2df50*/  STL [R1+0x1854], R212 ;  /* 0x001854d401007387 */ /* 0x000fe80000100800 */
[----:B------:R-:W-:Y:S04]  /*2df60*/  STL [R1+0x1850], R213 ;  /* 0x001850d501007387 */ /* 0x000fe80000100800 */
[----:B------:R-:W-:Y:S04]  /*2df70*/  STL [R1+0x184c], R214 ;  /* 0x00184cd601007387 */ /* 0x000fe80000100800 */
[----:B------:R-:W-:Y:S04]  /*2df80*/  STL [R1+0x1848], R215 ;  /* 0x001848d701007387 */ /* 0x000fe80000100800 */
[----:B------:R-:W2:Y:S04]  /*2df90*/  LDL.LU R4, [R1+0x2b0] ;  /* 0x0002b00001047983 */ /* 0x000ea80000300800 */
[----:B------:R-:W2:Y:S04]  /*2dfa0*/  LDL.LU R5, [R1+0x2b4] ;  /* 0x0002b40001057983 */ /* 0x000ea80000300800 */
[----:B------:R-:W2:Y:S04]  /*2dfb0*/  LDL.LU R6, [R1+0x2b8] ;  /* 0x0002b80001067983 */ /* 0x000ea80000300800 */
[----:B------:R-:W2:Y:S04]  /*2dfc0*/  LDL.LU R7, [R1+0x2bc] ;  /* 0x0002bc0001077983 */ /* 0x000ea80000300800 */
[----:B------:R-:W-:Y:S04]  /*2dfd0*/  STL [R1+0x1864], R216 ;  /* 0x001864d801007387 */ /* 0x000fe80000100800 */
[----:B------:R-:W-:Y:S04]  /*2dfe0*/  STL [R1+0x1860], R217 ;  /* 0x001860d901007387 */ /* 0x000fe80000100800 */
[----:B------:R-:W-:Y:S01]  /*2dff0*/  STL [R1+0x185c], R218 ;  /* 0x00185cda01007387 */ /* 0x000fe20000100800 */
[----:B------:R-:W-:Y:S03]  /*2e000*/  HMMA.1688.F32.TF32 R8, R240, R104, R8 ;  /* 0x00000068f008723c */ /* 0x000fe60000081008 */
[----:B------:R-:W-:Y:S04]  /*2e010*/  STL [R1+0x1858], R219 ;  /* 0x001858db01007387 */ /* 0x000fe80000100800 */
[----:B------:R-:W3:Y:S04]  /*2e020*/  LDL.LU R28, [R1+0x2d0] ;  /* 0x0002d000011c7983 */ /* 0x000ee80000300800 */
[----:B------:R-:W3:Y:S04]  /*2e030*/  LDL.LU R29, [R1+0x2d4] ;  /* 0x0002d400011d7983 */ /* 0x000ee80000300800 */
[----:B------:R-:W3:Y:S04]  /*2e040*/  LDL.LU R30, [R1+0x2d8] ;  /* 0x0002d800011e7983 */ /* 0x000ee80000300800 */
[----:B------:R-:W3:Y:S04]  /*2e050*/  LDL.LU R31, [R1+0x2dc] ;  /* 0x0002dc00011f7983 */ /* 0x000ee80000300800 */
[----:B------:R-:W4:Y:S04]  /*2e060*/  LDL.LU R24, [R1+0x2f0] ;  /* 0x0002f00001187983 */ /* 0x000f280000300800 */
[----:B------:R1:W-:Y:S04]  /*2e070*/  STL.64 [R1+0x210], R8 ;  /* 0x0002100801007387 */ /* 0x0003e80000100a00 */
[----:B------:R1:W-:Y:S04]  /*2e080*/  STL.64 [R1+0x218], R10 ;  /* 0x0002180a01007387 */ /* 0x0003e80000100a00 */
[----:B------:R-:W4:Y:S04]  /*2e090*/  LDL.LU R25, [R1+0x2f4] ;  /* 0x0002f40001197983 */ /* 0x000f280000300800 */
[----:B------:R-:W4:Y:S04]  /*2e0a0*/  LDL.LU R26, [R1+0x2f8] ;  /* 0x0002f800011a7983 */ /* 0x000f280000300800 */
[----:B------:R-:W4:Y:S04]  /*2e0b0*/  LDL.LU R27, [R1+0x2fc] ;  /* 0x0002fc00011b7983 */ /* 0x000f280000300800 */
[----:B------:R-:W3:Y:S04]  /*2e0c0*/  LDL.LU R20, [R1+0x310] ;  /* 0x0003100001147983 */ /* 0x000ee80000300800 */
[----:B------:R-:W3:Y:S04]  /*2e0d0*/  LDL.LU R21, [R1+0x314] ;  /* 0x0003140001157983 */ /* 0x000ee80000300800 */
[----:B------:R-:W3:Y:S01]  /*2e0e0*/  LDL.LU R22, [R1+0x318] ;  /* 0x0003180001167983 */ /* 0x000ee20000300800 */
[C---:B------:R-:W-:Y:S03]  /*2e0f0*/  HMMA.1688.F32.TF32 R220, R224.reuse, R112, R220 ;  /* 0x00000070e0dc723c */ /* 0x040fe600000810dc */
        /* <DEDUP_REMOVED lines=12> */
[----:B------:R-:W3:Y:S04]  /*2e1c0*/  LDL.LU R10, [R1+0x378] ;  /* 0x00037800010a7983 */ /* 0x000ee80000300800 */
[----:B------:R-:W3:Y:S01]  /*2e1d0*/  LDL.LU R11, [R1+0x37c] ;  /* 0x00037c00010b7983 */ /* 0x000ee20000300800 */
        /* <DEDUP_REMOVED lines=10> */
[----:B------:R-:W2:Y:S01]  /*2e280*/  LDL.LU R7, [R1+0x40c] ;  /* 0x00040c0001077983 */ /* 0x000ea20000300800 */
[----:B---3--:R-:W-:Y:S11]  /*2e290*/  HMMA.1688.F32.TF32 R8, R240, R132, R8 ;  /* 0x00000084f008723c */ /* 0x008ff60000081008 */
[----:B------:R-:W-:Y:S11]  /*2e2a0*/  @!UPT UIADD3 URZ, URZ, URZ, URZ ;  /* 0x0000003f3f3ff290 */ /* 0x000ff6000fffe03f */
[----:B------:R-:W-:Y:S02]  /*2e2b0*/  @!UPT UIADD3 URZ, URZ, URZ, URZ ;  /* 0x0000003f3f3ff290 */ /* 0x000fe4000fffe03f */
[----:B------:R-:W-:Y:S02]  /*2e2c0*/  IMAD.MOV.U32 R216, RZ, RZ, R8 ;  /* 0x000000ffffd87224 */ /* 0x000fe400078e0008 */
[----:B------:R-:W-:Y:S01]  /*2e2d0*/  IMAD.MOV.U32 R217, RZ, RZ, R9 ;  /* 0x000000ffffd97224 */ /* 0x000fe200078e0009 */
[----:B------:R-:W3:Y:S01]  /*2e2e0*/  LDL.LU R8, [R1+0x5f0] ;  /* 0x0005f00001087983 */ /* 0x000ee20000300800 */
[----:B------:R-:W-:Y:S02]  /*2e2f0*/  IMAD.MOV.U32 R218, RZ, RZ, R10 ;  /* 0x000000ffffda7224 */ /* 0x000fe400078e000a */
[----:B------:R-:W-:Y:S01]  /*2e300*/  IMAD.MOV.U32 R219, RZ, RZ, R11 ;  /* 0x000000ffffdb7224 */ /* 0x000fe200078e000b */
[----:B------:R-:W3:Y:S01]  /*2e310*/  LDL.LU R9, [R1+0x5f4] ;  /* 0x0005f40001097983 */ /* 0x000ee20000300800 */
[----:B------:R-:W-:-:S03]  /*2e320*/  IMAD.MOV.U32 R11, RZ, RZ, R236 ;  /* 0x000000ffff0b7224 */ /* 0x000fc600078e00ec */
[----:B------:R-:W3:Y:S04]  /*2e330*/  LDL.LU R10, [R1+0x5f8] ;  /* 0x0005f800010a7983 */ /* 0x000ee80000300800 */
[----:B------:R-:W2:Y:S01]  /*2e340*/  LDL.LU R236, [R1+0x1acc] ;  /* 0x001acc0001ec7983 */ /* 0x000ea20000300800 */
[C---:B------:R-:W-:Y:S08]  /*2e350*/  HMMA.1688.F32.TF32 R12, R240.reuse, R136, R12 ;  /* 0x00000088f00c723c */ /* 0x040ff0000008100c */
[----:B------:R-:W-:Y:S11]  /*2e360*/  HMMA.1688.F32.TF32 R16, R240, R140, R16 ;  /* 0x0000008cf010723c */ /* 0x000ff60000081010 */
[----:B------:R-:W-:Y:S05]  /*2e370*/  @!UPT UIADD3 URZ, URZ, URZ, URZ ;  /* 0x0000003f3f3ff290 */ /* 0x000fea000fffe03f */
[----:B------:R-:W-:Y:S02]  /*2e380*/  IMAD.MOV.U32 R189, RZ, RZ, R12 ;  /* 0x000000ffffbd7224 */ /* 0x000fe400078e000c */
[----:B------:R-:W-:Y:S01]  /*2e390*/  IMAD.MOV.U32 R190, RZ, RZ, R13 ;  /* 0x000000ffffbe7224 */ /* 0x000fe200078e000d */
[----:B------:R-:W3:Y:S01]  /*2e3a0*/  LDL.LU R12, [R1+0x600] ;  /* 0x00060000010c7983 */ /* 0x000ee20000300800 */
[----:B------:R-:W-:Y:S02]  /*2e3b0*/  IMAD.MOV.U32 R191, RZ, RZ, R14 ;  /* 0x000000ffffbf7224 */ /* 0x000fe400078e000e */
[----:B------:R-:W-:Y:S02]  /*2e3c0*/  IMAD.MOV.U32 R13, RZ, RZ, R239 ;  /* 0x000000ffff0d7224 */ /* 0x000fe400078e00ef */
[----:B------:R-:W-:Y:S01]  /*2e3d0*/  IMAD.MOV.U32 R199, RZ, RZ, R15 ;  /* 0x000000ffffc77224 */ /* 0x000fe200078e000f */
[----:B------:R-:W3:Y:S01]  /*2e3e0*/  LDL.LU R239, [R1+0x1ac8] ;  /* 0x001ac80001ef7983 */ /* 0x000ee20000300800 */
[----:B------:R-:W-:-:S02]  /*2e3f0*/  IMAD.MOV.U32 R14, RZ, RZ, R238 ;  /* 0x000000ffff0e7224 */ /* 0x000fc400078e00ee */
[----:B------:R-:W-:Y:S01]  /*2e400*/  IMAD.MOV.U32 R15, RZ, RZ, R237 ;  /* 0x000000ffff0f7224 */ /* 0x000fe200078e00ed */
[----:B------:R-:W3:Y:S01]  /*2e410*/  LDL.LU R238, [R1+0x1ac4] ;  /* 0x001ac40001ee7983 */ /* 0x000ee20000300800 */
[----:B------:R-:W-:Y:S02]  /*2e420*/  IMAD.MOV.U32 R212, RZ, RZ, R16 ;  /* 0x000000ffffd47224 */ /* 0x000fe400078e0010 */
[----:B------:R-:W-:Y:S01]  /*2e430*/  IMAD.MOV.U32 R213, RZ, RZ, R17 ;  /* 0x000000ffffd57224 */ /* 0x000fe200078e0011 */
[----:B------:R-:W3:Y:S01]  /*2e440*/  LDL.LU R237, [R1+0x1ac0] ;  /* 0x001ac00001ed7983 */ /* 0x000ee20000300800 */
[----:B------:R-:W-:Y:S02]  /*2e450*/  IMAD.MOV.U32 R214, RZ, RZ, R18 ;  /* 0x000000ffffd67224 */ /* 0x000fe400078e0012 */
[----:B------:R-:W-:Y:S01]  /*2e460*/  IMAD.MOV.U32 R215, RZ, RZ, R19 ;  /* 0x000000ffffd77224 */ /* 0x000fe200078e0013 */
[----:B------:R-:W3:Y:S04]  /*2e470*/  LDL.LU R16, [R1+0x610] ;  /* 0x0006100001107983 */ /* 0x000ee80000300800 */
[----:B------:R-:W3:Y:S04]  /*2e480*/  LDL.LU R17, [R1+0x614] ;  /* 0x0006140001117983 */ /* 0x000ee80000300800 */
[----:B------:R-:W3:Y:S01]  /*2e490*/  LDL.LU R18, [R1+0x618] ;  /* 0x0006180001127983 */ /* 0x000ee20000300800 */
[----:B--2---:R-:W-:-:S03]  /*2e4a0*/  IMAD.MOV.U32 R19, RZ, RZ, R236 ;  /* 0x000000ffff137224 */ /* 0x004fc600078e00ec */
[----:B------:R-:W2:Y:S01]  /*2e4b0*/  LDL.LU R236, [R1+0x1abc] ;  /* 0x001abc0001ec7983 */ /* 0x000ea20000300800 */
[C---:B----4-:R-:W-:Y:S08]  /*2e4c0*/  HMMA.1688.F32.TF32 R24, R240.reuse, R148, R24 ;  /* 0x00000094f018723c */ /* 0x050ff00000081018 */
[----:B------:R-:W-:Y:S11]  /*2e4d0*/  HMMA.1688.F32.TF32 R28, R240, R152, R28 ;  /* 0x00000098f01c723c */ /* 0x000ff6000008101c */
[----:B------:R-:W-:Y:S05]  /*2e4e0*/  @!UPT UIADD3 URZ, URZ, URZ, URZ ;  /* 0x0000003f3f3ff290 */ /* 0x000fea000fffe03f */
[----:B------:R-:W-:Y:S02]  /*2e4f0*/  IMAD.MOV.U32 R205, RZ, RZ, R24 ;  /* 0x000000ffffcd7224 */ /* 0x000fe400078e0018 */
[----:B------:R-:W-:Y:S01]  /*2e500*/  IMAD.MOV.U32 R200, RZ, RZ, R25 ;  /* 0x000000ffffc87224 */ /* 0x000fe200078e0019 */
[----:B------:R-:W4:Y:S01]  /*2e510*/  LDL.LU R24, [R1+0x630] ;  /* 0x0006300001187983 */ /* 0x000f220000300800 */
[----:B------:R-:W-:Y:S02]  /*2e520*/  IMAD.MOV.U32 R201, RZ, RZ, R26 ;  /* 0x000000ffffc97224 */ /* 0x000fe400078e001a */
[----:B------:R-:W-:Y:S01]  /*2e530*/  IMAD.MOV.U32 R202, RZ, RZ, R27 ;  /* 0x000000ffffca7224 */ /* 0x000fe200078e001b */
[----:B------:R-:W4:Y:S01]  /*2e540*/  LDL.LU R25, [R1+0x634] ;  /* 0x0006340001197983 */ /* 0x000f220000300800 */
[----:B------:R-:W-:-:S03]  /*2e550*/  IMAD.MOV.U32 R193, RZ, RZ, R28 ;  /* 0x000000ffffc17224 */ /* 0x000fc600078e001c */
[----:B------:R-:W4:Y:S01]  /*2e560*/  LDL.LU R26, [R1+0x638] ;  /* 0x00063800011a7983 */ /* 0x000f220000300800 */
[----:B------:R-:W-:-:S03]  /*2e570*/  IMAD.MOV.U32 R194, RZ, RZ, R29 ;  /* 0x000000ffffc27224 */ /* 0x000fc600078e001d */
[----:B------:R-:W4:Y:S01]  /*2e580*/  LDL.LU R27, [R1+0x63c] ;  /* 0x00063c00011b7983 */ /* 0x000f220000300800 */
[----:B------:R-:W-:Y:S02]  /*2e590*/  IMAD.MOV.U32 R195, RZ, RZ, R30 ;  /* 0x000000ffffc37224 */ /* 0x000fe400078e001e */
[----:B------:R-:W-:Y:S01]  /*2e5a0*/  IMAD.MOV.U32 R188, RZ, RZ, R31 ;  /* 0x000000ffffbc7224 */ /* 0x000fe200078e001f */
[----:B------:R-:W3:Y:S04]  /*2e5b0*/  LDL.LU R28, [R1+0x640] ;  /* 0x00064000011c7983 */ /* 0x000ee80000300800 */
[----:B------:R-:W3:Y:S04]  /*2e5c0*/  LDL.LU R29, [R1+0x644] ;  /* 0x00064400011d7983 */ /* 0x000ee80000300800 */
[----:B------:R-:W3:Y:S01]  /*2e5d0*/  LDL.LU R30, [R1+0x648] ;  /* 0x00064800011e7983 */ /* 0x000ee20000300800 */
[----:B--2---:R-:W-:-:S03]  /*2e5e0*/  IMAD.MOV.U32 R31, RZ, RZ, R236 ;  /* 0x000000ffff1f7224 */ /* 0x004fc600078e00ec */
        /* <DEDUP_REMOVED lines=49> */
[----:B------:R-:W-:-:S03]  /*2e900*/  IMAD.MOV.U32 R208, RZ, RZ, R20 ;  /* 0x000000ffffd07224 */ /* 0x000fc600078e0014 */
[----:B------:R-:W4:Y:S01]  /*2e910*/  LDL.LU R47, [R1+0x6ac] ;  /* 0x0006ac00012f7983 */ /* 0x000f220000300800 */
[----:B------:R-:W-:-:S03]  /*2e920*/  IMAD.MOV.U32 R209, RZ, RZ, R21 ;  /* 0x000000ffffd17224 */ /* 0x000fc600078e0015 */
[----:B------:R-:W4:Y:S01]  /*2e930*/  LDL.LU R88, [R1+0x660] ;  /* 0x0006600001587983 */ /* 0x000f220000300800 */
[----:B---3--:R-:W-:-:S03]  /*2e940*/  IMAD.MOV.U32 R20, RZ, RZ, R237 ;  /* 0x000000ffff147224 */ /* 0x008fc600078e00ed */
[----:B------:R-:W3:Y:S01]  /*2e950*/  LDL.LU R89, [R1+0x664] ;  /* 0x0006640001597983 */ /* 0x000ee20000300800 */
[----:B------:R-:W-:-:S03]  /*2e960*/  IMAD.MOV.U32 R210, RZ, RZ, R22 ;  /* 0x000000ffffd27224 */ /* 0x000fc600078e0016 */
[----:B------:R-:W3:Y:S01]  /*2e970*/  LDL.LU R90, [R1+0x668] ;  /* 0x00066800015a7983 */ /* 0x000ee20000300800 */
[----:B------:R-:W-:Y:S02]  /*2e980*/  IMAD.MOV.U32 R21, RZ, RZ, R238 ;  /* 0x000000ffff157224 */ /* 0x000fe400078e00ee */
[----:B------:R-:W-:Y:S01]  /*2e990*/  IMAD.MOV.U32 R22, RZ, RZ, R239 ;  /* 0x000000ffff167224 */ /* 0x000fe200078e00ef */
[----:B------:R-:W-:Y:S01]  /*2e9a0*/  HMMA.1688.F32.TF32 R4, R240, R128, R4 ;  /* 0x00000080f004723c */ /* 0x000fe20000081004 */
[----:B------:R-:W-:Y:S02]  /*2e9b0*/  IMAD.MOV.U32 R204, RZ, RZ, R23 ;  /* 0x000000ffffcc7224 */ /* 0x000fe400078e0017 */
[----:B--2---:R-:W-:Y:S02]  /*2e9c0*/  IMAD.MOV.U32 R91, RZ, RZ, R236 ;  /* 0x000000ffff5b7224 */ /* 0x004fe400078e00ec */
[----:B------:R-:W2:Y:S04]  /*2e9d0*/  LDL.LU R236, [R1+0x1ab4] ;  /* 0x001ab40001ec7983 */ /* 0x000ea80000300800 */
[----:B------:R-:W2:Y:S04]  /*2e9e0*/  LDL.LU R237, [R1+0x1ab0] ;  /* 0x001ab00001ed7983 */ /* 0x000ea80000300800 */
[----:B------:R-:W2:Y:S04]  /*2e9f0*/  LDL.LU R238, [R1+0x1aac] ;  /* 0x001aac0001ee7983 */ /* 0x000ea80000300800 */
[----:B------:R-:W2:Y:S04]  /*2ea00*/  LDL.LU R239, [R1+0x1aa8] ;  /* 0x001aa80001ef7983 */ /* 0x000ea80000300800 */
[----:B------:R-:W3:Y:S03]  /*2ea10*/  LDL.LU R23, [R1+0x62c] ;  /* 0x00062c0001177983 */ /* 0x000ee60000300800 */
[----:B------:R-:W-:-:S02]  /*2ea20*/  IMAD.MOV.U32 R203, RZ, RZ, R4 ;  /* 0x000000ffffcb7224 */ /* 0x000fc400078e0004 */
[----:B------:R-:W-:Y:S01]  /*2ea30*/  IMAD.MOV.U32 R206, RZ, RZ, R5 ;  /* 0x000000ffffce7224 */ /* 0x000fe200078e0005 */
[----:B------:R-:W3:Y:S01]  /*2ea40*/  LDL.LU R4, [R1+0x3e0] ;  /* 0x0003e00001047983 */ /* 0x000ee20000300800 */
[----:B------:R-:W-:Y:S02]  /*2ea50*/  IMAD.MOV.U32 R207, RZ, RZ, R6 ;  /* 0x000000ffffcf7224 */ /* 0x000fe400078e0006 */
[----:B------:R-:W-:Y:S01]  /*2ea60*/  IMAD.MOV.U32 R211, RZ, RZ, R7 ;  /* 0x000000ffffd37224 */ /* 0x000fe200078e0007 */
[----:B------:R-:W3:Y:S04]  /*2ea70*/  LDL.LU R5, [R1+0x3e4] ;  /* 0x0003e40001057983 */ /* 0x000ee80000300800 */
[----:B------:R-:W3:Y:S04]  /*2ea80*/  LDL.LU R6, [R1+0x3e8] ;  /* 0x0003e80001067983 */ /* 0x000ee80000300800 */
[----:B------:R-:W3:Y:S01]  /*2ea90*/  LDL.LU R7, [R1+0x3ec] ;  /* 0x0003ec0001077983 */ /* 0x000ee20000300800 */
[C---:B------:R-:W-:Y:S08]  /*2eaa0*/  HMMA.1688.F32.TF32 R228, R240.reuse, R160, R228 ;  /* 0x000000a0f0e4723c */ /* 0x040ff000000810e4 */
[C---:B------:R-:W-:Y:S08]  /*2eab0*/  HMMA.1688.F32.TF32 R232, R240.reuse, R156, R232 ;  /* 0x0000009cf0e8723c */ /* 0x040ff000000810e8 */
[C---:B----4-:R-:W-:Y:S08]  /*2eac0*/  HMMA.1688.F32.TF32 R60, R240.reuse, R108, R60 ;  /* 0x0000006cf03c723c */ /* 0x050ff0000008103c */
[C---:B------:R-:W-:Y:S08]  /*2ead0*/  HMMA.1688.F32.TF32 R64, R240.reuse, R112, R64 ;  /* 0x00000070f040723c */ /* 0x040ff00000081040 */
[C---:B------:R-:W-:Y:S08]  /*2eae0*/  HMMA.1688.F32.TF32 R72, R240.reuse, R120, R72 ;  /* 0x00000078f048723c */ /* 0x040ff00000081048 */
[C---:B------:R-:W-:Y:S08]  /*2eaf0*/  HMMA.1688.F32.TF32 R68, R240.reuse, R116, R68 ;  /* 0x00000074f044723c */ /* 0x040ff00000081044 */
[----:B--2---:R-:W-:Y:S01]  /*2eb00*/  HMMA.1688.F32.TF32 R76, R240, R124, R236 ;  /* 0x0000007cf04c723c */ /* 0x004fe200000810ec */
[----:B------:R-:W-:Y:S04]  /*2eb10*/  LDS R236, [R2+0x24180] ;  /* 0x0241800002ec7984 */ /* 0x000fe80000000800 */
[----:B------:R-:W-:Y:S04]  /*2eb20*/  LDS R238, [R2+0x24980] ;  /* 0x0249800002ee7984 */ /* 0x000fe80000000800 */
[----:B------:R-:W-:Y:S04]  /*2eb30*/  LDS R237, [R3+0x24180] ;  /* 0x0241800003ed7984 */ /* 0x000fe80000000800 */
[----:B------:R-:W1:Y:S04]  /*2eb40*/  LDS R239, [R3+0x24980] ;  /* 0x0249800003ef7984 */ /* 0x000e680000000800 */
[----:B------:R-:W-:Y:S04]  /*2eb50*/  LDS R240, [R252+0x24180] ;  /* 0x02418000fcf07984 */ /* 0x000fe80000000800 */
[----:B------:R2:W-:Y:S04]  /*2eb60*/  LDS R242, [R252+0x24980] ;  /* 0x02498000fcf27984 */ /* 0x0005e80000000800 */
[----:B------:R-:W-:Y:S04]  /*2eb70*/  STL.64 [R1+0x420], R76 ;  /* 0x0004204c01007387 */ /* 0x000fe80000100a00 */
[----:B------:R-:W-:Y:S04]  /*2eb80*/  STL.64 [R1+0x428], R78 ;  /* 0x0004284e01007387 */ /* 0x000fe80000100a00 */
[----:B------:R-:W-:Y:S04]  /*2eb90*/  STL.64 [R1+0x540], R72 ;  /* 0x0005404801007387 */ /* 0x000fe80000100a00 */
[----:B------:R-:W-:Y:S04]  /*2eba0*/  STL.64 [R1+0x548], R74 ;  /* 0x0005484a01007387 */ /* 0x000fe80000100a00 */
[----:B------:R-:W-:Y:S04]  /*2ebb0*/  LDS R241, [R0+0x24180] ;  /* 0x0241800000f17984 */ /* 0x000fe80000000800 */
[----:B------:R4:W2:Y:S01]  /*2ebc0*/  LDS R243, [R0+0x24980] ;  /* 0x0249800000f37984 */ /* 0x0008a20000000800 */
[C---:B-1----:R-:W-:Y:S08]  /*2ebd0*/  HMMA.1688.F32.TF32 R56, R236.reuse, R160, R56 ;  /* 0x000000a0ec38723c */ /* 0x042ff00000081038 */
        /* <DEDUP_REMOVED lines=10> */
[----:B--2---:R-:W-:-:S03]  /*2ec80*/  IMAD.MOV.U32 R252, RZ, RZ, R50 ;  /* 0x000000fffffc7224 */ /* 0x004fc600078e0032 */
[----:B------:R-:W-:Y:S01]  /*2ec90*/  STL.64 [R1+0x500], R52 ;  /* 0x0005003401007387 */ /* 0x000fe20000100a00 */
[----:B----4-:R-:W-:-:S03]  /*2eca0*/  IMAD.MOV.U32 R0, RZ, RZ, R51 ;  /* 0x000000ffff007224 */ /* 0x010fc600078e0033 */
[----:B------:R1:W-:Y:S04]  /*2ecb0*/  STL.64 [R1+0x508], R54 ;  /* 0x0005083601007387 */ /* 0x0003e80000100a00 */
[----:B------:R2:W-:Y:S01]  /*2ecc0*/  STL.64 [R1+0x4f0], R48 ;  /* 0x0004f03001007387 */ /* 0x0005e20000100a00 */
[C---:B-1----:R-:W-:Y:S08]  /*2ecd0*/  HMMA.1688.F32.TF32 R52, R236.reuse, R100, R44 ;  /* 0x00000064ec34723c */ /* 0x042ff0000008102c */
[C---:B--2---:R-:W-:Y:S08]  /*2ece0*/  HMMA.1688.F32.TF32 R48, R236.reuse, R152, R40 ;  /* 0x00000098ec30723c */ /* 0x044ff00000081028 */
[C---:B------:R-:W-:Y:S08]  /*2ecf0*/  HMMA.1688.F32.TF32 R44, R236.reuse, R148, R96 ;  /* 0x00000094ec2c723c */ /* 0x040ff00000081060 */
[C---:B------:R-:W-:Y:S08]  /*2ed00*/  HMMA.1688.F32.TF32 R40, R236.reuse, R144, R36 ;  /* 0x00000090ec28723c */ /* 0x040ff00000081024 */
[C---:B---3--:R-:W-:Y:S08]  /*2ed10*/  HMMA.1688.F32.TF32 R36, R236.reuse, R140, R88 ;  /* 0x0000008cec24723c */ /* 0x048ff00000081058 */
        /* <DEDUP_REMOVED lines=31> */
[----:B-1----:R-:W3:Y:S04]  /*2ef10*/  LDL.LU R12, [R1+0x2c0] ;  /* 0x0002c000010c7983 */ /* 0x002ee80000300800 */
[----:B------:R-:W-:Y:S04]  /*2ef20*/  STL.64 [R1+0x430], R8 ;  /* 0x0004300801007387 */ /* 0x000fe80000100a00 */
[----:B------:R-:W-:Y:S04]  /*2ef30*/  STL.64 [R1+0x438], R10 ;  /* 0x0004380a01007387 */ /* 0x000fe80000100a00 */
[----:B------:R1:W-:Y:S04]  /*2ef40*/  STL.64 [R1+0x3f0], R4 ;  /* 0x0003f00401007387 */ /* 0x0003e80000100a00 */
[----:B------:R4:W-:Y:S04]  /*2ef50*/  STL.64 [R1+0x3f8], R6 ;  /* 0x0003f80601007387 */ /* 0x0009e80000100a00 */
        /* <DEDUP_REMOVED lines=17> */
[----:B----4-:R-:W4:Y:S04]  /*2f070*/  LDL.LU R6, [R1+0x3d8] ;  /* 0x0003d80001067983 */ /* 0x010f280000300800 */
        /* <DEDUP_REMOVED lines=35> */
[----:B------:R-:W1:Y:S01]  /*2f2b0*/  LDS R239, [R3+0x25800] ;  /* 0x0258000003ef7984 */ /* 0x000e620000000800 */
[C---:B---3--:R-:W-:Y:S08]  /*2f2c0*/  HMMA.1688.F32.TF32 R12, R240.reuse, R124, R12 ;  /* 0x0000007cf00c723c */ /* 0x048ff0000008100c */
[C---:B--2---:R-:W-:Y:S08]  /*2f2d0*/  HMMA.1688.F32.TF32 R16, R240.reuse, R128, R16 ;  /* 0x00000080f010723c */ /* 0x044ff00000081010 */
[C---:B----4-:R-:W-:Y:S01]  /*2f2e0*/  HMMA.1688.F32.TF32 R48, R240.reuse, R160, R4 ;  /* 0x000000a0f030723c */ /* 0x050fe20000081004 */
[----:B------:R-:W4:Y:S07]  /*2f2f0*/  LDL.LU R4, [R1+0x200] ;  /* 0x0002000001047983 */ /* 0x000f2e0000300800 */
[C---:B------:R-:W-:Y:S11]  /*2f300*/  HMMA.1688.F32.TF32 R44, R240.reuse, R156, R44 ;  /* 0x0000009cf02c723c */ /* 0x040ff6000008102c */
[----:B------:R-:W-:Y:S04]  /*2f310*/  @!UPT UIADD3 URZ, URZ, URZ, URZ ;  /* 0x0000003f3f3ff290 */ /* 0x000fe8000fffe03f */
[----:B------:R-:W-:Y:S04]  /*2f320*/  STL.64 [R1+0x3e0], R48 ;  /* 0x0003e03001007387 */ /* 0x000fe80000100a00 */
[----:B------:R-:W-:Y:S04]  /*2f330*/  STL.64 [R1+0x3e8], R50 ;  /* 0x0003e83201007387 */ /* 0x000fe80000100a00 */
[----:B------:R-:W4:Y:S04]  /*2f340*/  LDL.LU R5, [R1+0x204] ;  /* 0x0002040001057983 */ /* 0x000f280000300800 */
[----:B------:R-:W4:Y:S04]  /*2f350*/  LDL.LU R6, [R1+0x208] ;  /* 0x0002080001067983 */ /* 0x000f280000300800 */
[----:B------:R-:W4:Y:S04]  /*2f360*/  LDL.LU R7, [R1+0x20c] ;  /* 0x00020c0001077983 */ /* 0x000f280000300800 */
[----:B------:R-:W-:Y:S04]  /*2f370*/  STL.64 [R1+0x3d0], R44 ;  /* 0x0003d02c01007387 */ /* 0x000fe80000100a00 */
[----:B------:R3:W-:Y:S01]  /*2f380*/  STL.64 [R1+0x3d8], R46 ;  /* 0x0003d82e01007387 */ /* 0x0007e20000100a00 */
[C---:B------:R-:W-:Y:S08]  /*2f390*/  HMMA.1688.F32.TF32 R28, R240.reuse, R140, R28 ;  /* 0x0000008cf01c723c */ /* 0x040ff0000008101c */
[C---:B---3--:R-:W-:Y:S08]  /*2f3a0*/  HMMA.1688.F32.TF32 R44, R240.reuse, R104, R40 ;  /* 0x00000068f02c723c */ /* 0x048ff00000081028 */
        /* <DEDUP_REMOVED lines=16> */
[----:B------:R-:W-:Y:S01]  /*2f4b0*/  STL.64 [R1+0x338], R22 ;  /* 0x0003381601007387 */ /* 0x000fe20000100a00 */
[----:B------:R-:W-:-:S03]  /*2f4c0*/  IMAD.MOV.U32 R144, RZ, RZ, R9 ;  /* 0x000000ffff907224 */ /* 0x000fc600078e0009 */
[----:B------:R-:W-:Y:S01]  /*2f4d0*/  STL.64 [R1+0x300], R16 ;  /* 0x0003001001007387 */ /* 0x000fe20000100a00 */
[----:B------:R-:W-:-:S03]  /*2f4e0*/  IMAD.MOV.U32 R8, RZ, RZ, R123 ;  /* 0x000000ffff087224 */ /* 0x000fc600078e007b */
[----:B------:R-:W-:Y:S01]  /*2f4f0*/  STL.64 [R1+0x308], R18 ;  /* 0x0003081201007387 */ /* 0x000fe20000100a00 */
[----:B------:R-:W-:-:S03]  /*2f500*/  IMAD.MOV.U32 R141, RZ, RZ, R10 ;  /* 0x000000ffff8d7224 */ /* 0x000fc600078e000a */
[----:B------:R3:W-:Y:S01]  /*2f510*/  STL.64 [R1+0x2e0], R12 ;  /* 0x0002e00c01007387 */ /* 0x0007e20000100a00 */
[----:B------:R-:W-:-:S03]  /*2f520*/  IMAD.MOV.U32 R9, RZ, RZ, R122 ;  /* 0x000000ffff097224 */ /* 0x000fc600078e007a */
[----:B------:R4:W-:Y:S01]  /*2f530*/  STL.64 [R1+0x2e8], R14 ;  /* 0x0002e80e01007387 */ /* 0x0009e20000100a00 */
[----:B------:R-:W-:Y:S02]  /*2f540*/  IMAD.MOV.U32 R140, RZ, RZ, R11 ;  /* 0x000000ffff8c7224 */ /* 0x000fe400078e000b */
[----:B------:R-:W-:Y:S01]  /*2f550*/  IMAD.MOV.U32 R10, RZ, RZ, R119 ;  /* 0x000000ffff0a7224 */ /* 0x000fe200078e0077 */
[----:B------:R-:W2:Y:S01]  /*2f560*/  LDL.LU R123, [R1+0x1aa4] ;  /* 0x001aa400017b7983 */ /* 0x000ea20000300800 */
[----:B------:R-:W-:-:S03]  /*2f570*/  IMAD.MOV.U32 R11, RZ, RZ, R118 ;  /* 0x000000ffff0b7224 */ /* 0x000fc600078e0076 */
[----:B------:R-:W2:Y:S01]  /*2f580*/  LDL.LU R122, [R1+0x1aa0] ;  /* 0x001aa000017a7983 */ /* 0x000ea20000300800 */
[----:B---3--:R-:W-:-:S03]  /*2f590*/  IMAD.MOV.U32 R12, RZ, RZ, R131 ;  /* 0x000000ffff0c7224 */ /* 0x008fc600078e0083 */
[----:B------:R-:W3:Y:S01]  /*2f5a0*/  LDL.LU R119, [R1+0x1a9c] ;  /* 0x001a9c0001777983 */ /* 0x000ee20000300800 */
[----:B------:R-:W-:-:S03]  /*2f5b0*/  IMAD.MOV.U32 R13, RZ, RZ, R130 ;  /* 0x000000ffff0d7224 */ /* 0x000fc600078e0082 */
[----:B------:R-:W3:Y:S01]  /*2f5c0*/  LDL.LU R118, [R1+0x1a98] ;  /* 0x001a980001767983 */ /* 0x000ee20000300800 */
[----:B----4-:R-:W-:-:S03]  /*2f5d0*/  IMAD.MOV.U32 R14, RZ, RZ, R127 ;  /* 0x000000ffff0e7224 */ /* 0x010fc600078e007f */
        /* <DEDUP_REMOVED lines=29> */
[----:B------:R-:W-:Y:S01]  /*2f7b0*/  HMMA.1688.F32.TF32 R36, R240, R152, R36 ;  /* 0x00000098f024723c */ /* 0x000fe20000081024 */
[----:B------:R-:W-:-:S02]  /*2f7c0*/  IMAD.MOV.U32 R32, RZ, RZ, R110 ;  /* 0x000000ffff207224 */ /* 0x000fc400078e006e */
[----:B------:R-:W4:Y:S11]  /*2f7d0*/  LDL.LU R110, [R1+0x1a54] ;  /* 0x001a5400016e7983 */ /* 0x000f360000300800 */
[----:B------:R-:W-:Y:S10]  /*2f7e0*/  @!UPT UIADD3 URZ, URZ, URZ, URZ ;  /* 0x0000003f3f3ff290 */ /* 0x000ff4000fffe03f */
[----:B------:R-:W-:Y:S02]  /*2f7f0*/  IMAD.MOV.U32 R157, RZ, RZ, R36 ;  /* 0x000000ffff9d7224 */ /* 0x000fe400078e0024 */
[----:B------:R-:W-:Y:S02]  /*2f800*/  IMAD.MOV.U32 R156, RZ, RZ, R37 ;  /* 0x000000ffff9c7224 */ /* 0x000fe400078e0025 */
[----:B------:R-:W-:Y:S02]  /*2f810*/  IMAD.MOV.U32 R153, RZ, RZ, R38 ;  /* 0x000000ffff997224 */ /* 0x000fe400078e0026 */
[----:B------:R-:W-:Y:S02]  /*2f820*/  IMAD.MOV.U32 R152, RZ, RZ, R39 ;  /* 0x000000ffff987224 */ /* 0x000fe400078e0027 */
[----:B------:R-:W-:Y:S01]  /*2f830*/  HMMA.1688.F32.TF32 R36, R240, R148, R88 ;  /* 0x00000094f024723c */ /* 0x000fe20000081058 */
[----:B------:R-:W-:Y:S02]  /*2f840*/  IMAD.MOV.U32 R33, RZ, RZ, R111 ;  /* 0x000000ffff217224 */ /* 0x000fe400078e006f */
[----:B------:R-:W4:Y:S01]  /*2f850*/  LDL.LU R111, [R1+0x1a50] ;  /* 0x001a5000016f7983 */ /* 0x000f220000300800 */
[----:B------:R-:W-:-:S02]  /*2f860*/  IMAD.MOV.U32 R34, RZ, RZ, R114 ;  /* 0x000000ffff227224 */ /* 0x000fc400078e0072 */
[----:B------:R-:W-:Y:S01]  /*2f870*/  IMAD.MOV.U32 R35, RZ, RZ, R115 ;  /* 0x000000ffff237224 */ /* 0x000fe200078e0073 */
[----:B------:R-:W4:Y:S04]  /*2f880*/  LDL.LU R114, [R1+0x1a4c] ;  /* 0x001a4c0001727983 */ /* 0x000f280000300800 */
[----:B------:R-:W4:Y:S11]  /*2f890*/  LDL.LU R115, [R1+0x1a48] ;  /* 0x001a480001737983 */ /* 0x000f360000300800 */
[----:B------:R-:W-:Y:S02]  /*2f8a0*/  @!UPT UIADD3 URZ, URZ, URZ, URZ ;  /* 0x0000003f3f3ff290 */ /* 0x000fe4000fffe03f */
[----:B------:R-:W-:Y:S02]  /*2f8b0*/  IMAD.MOV.U32 R105, RZ, RZ, R36 ;  /* 0x000000ffff697224 */ /* 0x000fe400078e0024 */
[----:B------:R-:W-:Y:S02]  /*2f8c0*/  IMAD.MOV.U32 R104, RZ, RZ, R37 ;  /* 0x000000ffff687224 */ /* 0x000fe400078e0025 */
[----:B------:R-:W-:Y:S02]  /*2f8d0*/  IMAD.MOV.U32 R101, RZ, RZ, R38 ;  /* 0x000000ffff657224 */ /* 0x000fe400078e0026 */
[----:B------:R-:W-:Y:S02]  /*2f8e0*/  IMAD.MOV.U32 R100, RZ, RZ, R39 ;  /* 0x000000ffff647224 */ /* 0x000fe400078e0027 */
[----:B------:R-:W-:Y:S02]  /*2f8f0*/  IMAD.MOV.U32 R161, RZ, RZ, R42 ;  /* 0x000000ffffa17224 */ /* 0x000fe400078e002a */
[----:B------:R-:W-:Y:S01]  /*2f900*/  IMAD.MOV.U32 R160, RZ, RZ, R43 ;  /* 0x000000ffffa07224 */ /* 0x000fe200078e002b */
[----:B------:R-:W-:Y:S01]  /*2f910*/  HMMA.1688.F32.TF32 R4, R240, R116, R4 ;  /* 0x00000074f004723c */ /* 0x000fe20000081004 */
[----:B------:R-:W-:-:S02]  /*2f920*/  IMAD.MOV.U32 R88, RZ, RZ, R102 ;  /* 0x000000ffff587224 */ /* 0x000fc400078e0066 */
[----:B------:R-:W-:Y:S02]  /*2f930*/  IMAD.MOV.U32 R89, RZ, RZ, R103 ;  /* 0x000000ffff597224 */ /* 0x000fe400078e0067 */
[----:B------:R-:W-:Y:S02]  /*2f940*/  IMAD.MOV.U32 R90, RZ, RZ, R106 ;  /* 0x000000ffff5a7224 */ /* 0x000fe400078e006a */
[----:B------:R-:W-:Y:S02]  /*2f950*/  IMAD.MOV.U32 R91, RZ, RZ, R107 ;  /* 0x000000ffff5b7224 */ /* 0x000fe400078e006b */
[----:B------:R-:W-:Y:S02]  /*2f960*/  IMAD.MOV.U32 R20, RZ, RZ, R158 ;  /* 0x000000ffff147224 */ /* 0x000fe400078e009e */
[----:B------:R-:W-:Y:S02]  /*2f970*/  IMAD.MOV.U32 R21, RZ, RZ, R159 ;  /* 0x000000ffff157224 */ /* 0x000fe400078e009f */
[----:B------:R-:W-:-:S02]  /*2f980*/  IMAD.MOV.U32 R22, RZ, RZ, R244 ;  /* 0x000000ffff167224 */ /* 0x000fc400078e00f4 */
[----:B------:R-:W-:-:S09]  /*2f990*/  IMAD.MOV.U32 R23, RZ, RZ, R245 ;  /* 0x000000ffff177224 */ /* 0x000fd200078e00f5 */
        /* <DEDUP_REMOVED lines=8> */
[----:B--2---:R-:W-:Y:S02]  /*2fa20*/  IMAD.MOV.U32 R39, RZ, RZ, R123 ;  /* 0x000000ffff277224 */ /* 0x004fe400078e007b */
[----:B------:R-:W-:Y:S02]  /*2fa30*/  IMAD.MOV.U32 R38, RZ, RZ, R122 ;  /* 0x000000ffff267224 */ /* 0x000fe400078e007a */
[----:B---3--:R-:W-:Y:S02]  /*2fa40*/  IMAD.MOV.U32 R37, RZ, RZ, R119 ;  /* 0x000000ffff257224 */ /* 0x008fe400078e0077 */
[----:B------:R-:W-:-:S02]  /*2fa50*/  IMAD.MOV.U32 R36, RZ, RZ, R118 ;  /* 0x000000ffff247224 */ /* 0x000fc400078e0076 */
[----:B------:R-:W2:Y:S04]  /*2fa60*/  LDL.LU R118, [R1+0x1a44] ;  /* 0x001a440001767983 */ /* 0x000ea80000300800 */
[----:B------:R-:W2:Y:S04]  /*2fa70*/  LDL.LU R119, [R1+0x1a40] ;  /* 0x001a400001777983 */ /* 0x000ea80000300800 */
[----:B------:R-:W3:Y:S04]  /*2fa80*/  LDL.LU R122, [R1+0x1a3c] ;  /* 0x001a3c00017a7983 */ /* 0x000ee80000300800 */
[----:B------:R-:W3:Y:S04]  /*2fa90*/  LDL.LU R123, [R1+0x1a38] ;  /* 0x001a3800017b7983 */ /* 0x000ee80000300800 */
[----:B------:R-:W2:Y:S01]  /*2faa0*/  LDL.LU R56, [R1+0xf0] ;  /* 0x0000f00001387983 */ /* 0x000ea20000300800 */
[----:B----4-:R-:W-:-:S03]  /*2fab0*/  IMAD.MOV.U32 R96, RZ, RZ, R126 ;  /* 0x000000ffff607224 */ /* 0x010fc600078e007e */
[----:B------:R-:W2:Y:S01]  /*2fac0*/  LDL.LU R57, [R1+0xf4] ;  /* 0x0000f40001397983 */ /* 0x000ea20000300800 */
[----:B------:R-:W-:-:S03]  /*2fad0*/  IMAD.MOV.U32 R97, RZ, RZ, R127 ;  /* 0x000000ffff617224 */ /* 0x000fc600078e007f */
[----:B------:R-:W2:Y:S01]  /*2fae0*/  LDL.LU R58, [R1+0xf8] ;  /* 0x0000f800013a7983 */ /* 0x000ea20000300800 */
[----:B------:R-:W-:-:S03]  /*2faf0*/  IMAD.MOV.U32 R98, RZ, RZ, R130 ;  /* 0x000000ffff627224 */ /* 0x000fc600078e0082 */
[----:B------:R-:W2:Y:S01]  /*2fb00*/  LDL.LU R59, [R1+0xfc] ;  /* 0x0000fc00013b7983 */ /* 0x000ea20000300800 */
[----:B------:R-:W-:-:S03]  /*2fb10*/  IMAD.MOV.U32 R99, RZ, RZ, R131 ;  /* 0x000000ffff637224 */ /* 0x000fc600078e0083 */
[----:B------:R-:W4:Y:S01]  /*2fb20*/  LDL.LU R126, [R1+0x1a34] ;  /* 0x001a3400017e7983 */ /* 0x000f220000300800 */
[----:B------:R-:W-:-:S03]  /*2fb30*/  IMAD.MOV.U32 R40, RZ, RZ, R134 ;  /* 0x000000ffff287224 */ /* 0x000fc600078e0086 */
[----:B------:R-:W4:Y:S01]  /*2fb40*/  LDL.LU R127, [R1+0x1a30] ;  /* 0x001a3000017f7983 */ /* 0x000f220000300800 */
[----:B------:R-:W-:-:S03]  /*2fb50*/  IMAD.MOV.U32 R41, RZ, RZ, R135 ;  /* 0x000000ffff297224 */ /* 0x000fc600078e0087 */
[----:B------:R-:W3:Y:S01]  /*2fb60*/  LDL.LU R130, [R1+0x1a2c] ;  /* 0x001a2c0001827983 */ /* 0x000ee20000300800 */
[----:B------:R-:W-:-:S03]  /*2fb70*/  IMAD.MOV.U32 R42, RZ, RZ, R138 ;  /* 0x000000ffff2a7224 */ /* 0x000fc600078e008a */
[----:B------:R-:W3:Y:S01]  /*2fb80*/  LDL.LU R131, [R1+0x1a28] ;  /* 0x001a280001837983 */ /* 0x000ee20000300800 */
[----:B------:R-:W-:-:S03]  /*2fb90*/  IMAD.MOV.U32 R43, RZ, RZ, R139 ;  /* 0x000000ffff2b7224 */ /* 0x000fc600078e008b */
[----:B------:R-:W3:Y:S04]  /*2fba0*/  LDL.LU R134, [R1+0x1a24] ;  /* 0x001a240001867983 */ /* 0x000ee80000300800 */
[----:B------:R-:W3:Y:S04]  /*2fbb0*/  LDL.LU R135, [R1+0x1a20] ;  /* 0x001a200001877983 */ /* 0x000ee80000300800 */
[----:B------:R-:W3:Y:S01]  /*2fbc0*/  LDL.LU R138, [R1+0x1a1c] ;  /* 0x001a1c00018a7983 */ /* 0x000ee20000300800 */
[----:B------:R-:W-:Y:S02]  /*2fbd0*/  IMAD.MOV.U32 R50, RZ, RZ, R146 ;  /* 0x000000ffff327224 */ /* 0x000fe400078e0092 */
[----:B------:R-:W-:Y:S01]  /*2fbe0*/  IMAD.MOV.U32 R49, RZ, RZ, R143 ;  /* 0x000000ffff317224 */ /* 0x000fe200078e008f */
[----:B------:R-:W3:Y:S01]  /*2fbf0*/  LDL.LU R139, [R1+0x1a18] ;  /* 0x001a1800018b7983 */ /* 0x000ee20000300800 */
[----:B------:R-:W-:-:S03]  /*2fc00*/  IMAD.MOV.U32 R48, RZ, RZ, R142 ;  /* 0x000000ffff307224 */ /* 0x000fc600078e008e */
[----:B------:R-:W3:Y:S01]  /*2fc10*/  LDL.LU R142, [R1+0x1a14] ;  /* 0x001a1400018e7983 */ /* 0x000ee20000300800 */
[----:B------:R-:W-:-:S03]  /*2fc20*/  IMAD.MOV.U32 R51, RZ, RZ, R147 ;  /* 0x000000ffff337224 */ /* 0x000fc600078e0093 */
        /* <DEDUP_REMOVED lines=15> */
[----:B------:R-:W1:Y:S04]  /*2fd20*/  LDL.LU R102, [R1+0x19f4] ;  /* 0x0019f40001667983 */ /* 0x000e680000300800 */
[----:B------:R-:W1:Y:S04]  /*2fd30*/  LDL.LU R103, [R1+0x19f0] ;  /* 0x0019f00001677983 */ /* 0x000e680000300800 */
        /* <DEDUP_REMOVED lines=10> */
[----:B--2---:R-:W-:Y:S11]  /*2fde0*/  HMMA.1688.F32.TF32 R56, R240, R112, R56 ;  /* 0x00000070f038723c */ /* 0x004ff60000081038 */
[----:B------:R-:W-:Y:S11]  /*2fdf0*/  @!UPT UIADD3 URZ, URZ, URZ, URZ ;  /* 0x0000003f3f3ff290 */ /* 0x000ff6000fffe03f */
[----:B------:R-:W-:Y:S02]  /*2fe00*/  @!UPT UIADD3 URZ, URZ, URZ, URZ ;  /* 0x0000003f3f3ff290 */ /* 0x000fe4000fffe03f */
[----:B------:R-:W-:Y:S02]  /*2fe10*/  IMAD.MOV.U32 R129, RZ, RZ, R56 ;  /* 0x000000ffff817224 */ /* 0x000fe400078e0038 */
[----:B------:R-:W-:Y:S01]  /*2fe20*/  IMAD.MOV.U32 R128, RZ, RZ, R57 ;  /* 0x000000ffff807224 */ /* 0x000fe200078e0039 */
[C---:B-1----:R-:W-:Y:S08]  /*2fe30*/  HMMA.1688.F32.TF32 R40, R236.reuse, R102, R40 ;  /* 0x00000066ec28723c */ /* 0x042ff00000081028 */
[C---:B---3--:R-:W-:Y:S08]  /*2fe40*/  HMMA.1688.F32.TF32 R44, R236.reuse, R106, R44 ;  /* 0x0000006aec2c723c */ /* 0x048ff0000008102c */
[C---:B----4-:R-:W-:Y:S08]  /*2fe50*/  HMMA.1688.F32.TF32 R48, R236.reuse, R158, R48 ;  /* 0x0000009eec30723c */ /* 0x050ff00000081030 */
[C---:B------:R-:W-:Y:S11]  /*2fe60*/  HMMA.1688.F32.TF32 R52, R236.reuse, R162, R52 ;  /* 0x000000a2ec34723c */ /* 0x040ff60000081034 */
[----:B------:R-:W-:Y:S11]  /*2fe70*/  @!UPT UIADD3 URZ, URZ, URZ, URZ ;  /* 0x0000003f3f3ff290 */ /* 0x000ff6000fffe03f */
[----:B------:R-:W-:Y:S01]  /*2fe80*/  @!UPT UIADD3 URZ, URZ, URZ, URZ ;  /* 0x0000003f3f3ff290 */ /* 0x000fe2000fffe03f */
        /* <DEDUP_REMOVED lines=10> */
[C---:B-1----:R-:W-:Y:S08]  /*2ff30*/  HMMA.1688.F32.TF32 R40, R236.reuse, R146, R88 ;  /* 0x00000092ec28723c */ /* 0x042ff00000081058 */
        /* <DEDUP_REMOVED lines=28> */
[----:B------:R-:W-:Y:S03]  /*30100*/  HMMA.1688.F32.TF32 R56, R240, R108, R244 ;  /* 0x0000006cf038723c */ /* 0x000fe600000810f4 */
[----:B------:R-:W-:Y:S04]  /*30110*/  STL.64 [R1+0x8b8], R18 ;  /* 0x0008b81201007387 */ /* 0x000fe80000100a00 */
        /* <DEDUP_REMOVED lines=10> */
[----:B------:R-:W4:Y:S04]  /*301c0*/  LDL.LU R248, [R1+0x230] ;  /* 0x0002300001f87983 */ /* 0x000f280000300800 */
[----:B------:R-:W4:Y:S04]  /*301d0*/  LDL.LU R249, [R1+0x234] ;  /* 0x0002340001f97983 */ /* 0x000f280000300800 */
[----:B------:R-:W4:Y:S04]  /*301e0*/  LDL.LU R250, [R1+0x238] ;  /* 0x0002380001fa7983 */ /* 0x000f280000300800 */
[----:B------:R-:W4:Y:S04]  /*301f0*/  LDL.LU R251, [R1+0x23c] ;  /* 0x00023c0001fb7983 */ /* 0x000f280000300800 */
[----:B-1----:R-:W2:Y:S04]  /*30200*/  LDL.LU R4, [R1+0x240] ;  /* 0x0002400001047983 */ /* 0x002ea80000300800 */
[----:B------:R-:W2:Y:S04]  /*30210*/  LDL.LU R5, [R1+0x244] ;  /* 0x0002440001057983 */ /* 0x000ea80000300800 */
[----:B---3--:R-:W2:Y:S04]  /*30220*/  LDL.LU R6, [R1+0x248] ;  /* 0x0002480001067983 */ /* 0x008ea80000300800 */
        /* <DEDUP_REMOVED lines=89> */
[----:B------:R-:W-:-:S02]  /*307c0*/  LOP3.LUT R149, R2, 0x60, RZ, 0x3c, !PT ;  /* 0x0000006002957812 */ /* 0x000fc400078e3cff */
[----:B------:R-:W-:Y:S01]  /*307d0*/  LOP3.LUT R148, R2, 0x40, RZ, 0x3c, !PT ;  /* 0x0000004002947812 */ /* 0x000fe200078e3cff */
[----:B------:R-:W-:Y:S04]  /*307e0*/  LDS R236, [R2+0x25080] ;  /* 0x0250800002ec7984 */ /* 0x000fe80000000800 */
[----:B------:R-:W-:Y:S04]  /*307f0*/  LDS R240, [R148+0x25000] ;  /* 0x0250000094f07984 */ /* 0x000fe80000000800 */
[----:B------:R-:W-:Y:S04]  /*30800*/  LDS R242, [R148+0x25800] ;  /* 0x0258000094f27984 */ /* 0x000fe80000000800 */
[----:B------:R-:W-:Y:S04]  /*30810*/  LDS R241, [R149+0x25000] ;  /* 0x0250000095f17984 */ /* 0x000fe80000000800 */
[----:B------:R-:W2:Y:S04]  /*30820*/  LDS R243, [R149+0x25800] ;  /* 0x0258000095f37984 */ /* 0x000ea80000000800 */
[----:B------:R-:W-:Y:S04]  /*30830*/  LDS R238, [R2+0x25880] ;  /* 0x0258800002ee7984 */ /* 0x000fe80000000800 */
[----:B------:R-:W-:Y:S04]  /*30840*/  LDS R237, [R3+0x25080] ;  /* 0x0250800003ed7984 */ /* 0x000fe80000000800 */
[----:B------:R-:W1:Y:S01]  /*30850*/  LDS R239, [R3+0x25880] ;  /* 0x0258800003ef7984 */ /* 0x000e620000000800 */
[C---:B--2---:R-:W-:Y:S08]  /*30860*/  HMMA.1688.F32.TF32 R36, R240.reuse, R122, R36 ;  /* 0x0000007af024723c */ /* 0x044ff00000081024 */
[C---:B------:R-:W-:Y:S08]  /*30870*/  HMMA.1688.F32.TF32 R88, R240.reuse, R118, R88 ;  /* 0x00000076f058723c */ /* 0x040ff00000081058 */
[C---:B---3--:R-:W-:Y:S08]  /*30880*/  HMMA.1688.F32.TF32 R96, R240.reuse, R126, R96 ;  /* 0x0000007ef060723c */ /* 0x048ff00000081060 */
        /* <DEDUP_REMOVED lines=9> */
[----:B------:R-:W-:-:S02]  /*30920*/  IMAD.MOV.U32 R109, RZ, RZ, R94 ;  /* 0x000000ffff6d7224 */ /* 0x000fc400078e005e */
[----:B------:R-:W-:Y:S02]  /*30930*/  IMAD.MOV.U32 R108, RZ, RZ, R95 ;  /* 0x000000ffff6c7224 */ /* 0x000fe400078e005f */
[----:B------:R-:W-:Y:S01]  /*30940*/  IMAD.MOV.U32 R113, RZ, RZ, R92 ;  /* 0x000000ffff717224 */ /* 0x000fe200078e005c */
[----:B------:R-:W2:Y:S01]  /*30950*/  LDL.LU.64 R94, [R1+0x19c0] ;  /* 0x0019c000015e7983 */ /* 0x000ea20000300a00 */
[----:B------:R-:W-:-:S03]  /*30960*/  IMAD.MOV.U32 R112, RZ, RZ, R93 ;  /* 0x000000ffff707224 */ /* 0x000fc600078e005d */
[----:B------:R-:W2:Y:S01]  /*30970*/  LDL.LU.64 R92, [R1+0x19b8] ;  /* 0x0019b800015c7983 */ /* 0x000ea20000300a00 */
[C---:B------:R-:W-:Y:S03]  /*30980*/  HMMA.1688.F32.TF32 R56, R240.reuse, R146, R56 ;  /* 0x00000092f038723c */ /* 0x040fe60000081038 */
[----:B------:R-:W-:Y:S04]  /*30990*/  STL.64 [R1+0x1e0], R76 ;  /* 0x0001e04c01007387 */ /* 0x000fe80000100a00 */
[----:B------:R3:W-:Y:S04]  /*309a0*/  STL.64 [R1+0x1e8], R78 ;  /* 0x0001e84e01007387 */ /* 0x0007e80000100a00 */
[----:B---3--:R-:W3:Y:S04]  /*309b0*/  LDL.LU.64 R78, [R1+0x19b0] ;  /* 0x0019b000014e7983 */ /* 0x008ee80000300a00 */
[----:B------:R-:W3:Y:S04]  /*309c0*/  LDL.LU.64 R76, [R1+0x19a8] ;  /* 0x0019a800014c7983 */ /* 0x000ee80000300a00 */
[----:B------:R-:W-:Y:S04]  /*309d0*/  STL.64 [R1+0x1d0], R72 ;  /* 0x0001d04801007387 */ /* 0x000fe80000100a00 */
[----:B------:R4:W-:Y:S01]  /*309e0*/  STL.64 [R1+0x1d8], R74 ;  /* 0x0001d84a01007387 */ /* 0x0009e20000100a00 */
[C---:B------:R-:W-:Y:S03]  /*309f0*/  HMMA.1688.F32.TF32 R40, R240.reuse, R130, R40 ;  /* 0x00000082f028723c */ /* 0x040fe60000081028 */
        /* <DEDUP_REMOVED lines=97> */
[----:B------:R-:W-:Y:S01]  /*31010*/  STL.64 [R1+0x808], R250 ;  /* 0x000808fa01007387 */ /* 0x000fe20000100a00 */
[C---:B--2---:R-:W-:Y:S08]  /*31020*/  HMMA.1688.F32.TF32 R8, R236.reuse, R134, R8 ;  /* 0x00000086ec08723c */ /* 0x044ff00000081008 */
[C---:B---3--:R-:W-:Y:S08]  /*31030*/  HMMA.1688.F32.TF32 R244, R236.reuse, R138, R4 ;  /* 0x0000008aecf4723c */ /* 0x048ff00000081004 */
[C---:B------:R-:W-:Y:S08]  /*31040*/  HMMA.1688.F32.TF32 R4, R236.reuse, R130, R12 ;  /* 0x00000082ec04723c */ /* 0x040ff0000008100c */
[C---:B------:R-:W-:Y:S07]  /*31050*/  HMMA.1688.F32.TF32 R12, R236.reuse, R126, R16 ;  /* 0x0000007eec0c723c */ /* 0x040fee0000081010 */
        /* <DEDUP_REMOVED lines=10> */
[C---:B-1----:R-:W-:Y:S07]  /*31100*/  HMMA.1688.F32.TF32 R12, R236.reuse, R114, R28 ;  /* 0x00000072ec0c723c */ /* 0x042fee000008101c */
        /* <DEDUP_REMOVED lines=14> */
[----:B------:R2:W-:Y:S02]  /*311f0*/  STL.64 [R1+0xe8], R10 ;  /* 0x0000e80a01007387 */ /* 0x0005e40000100a00 */
[C---:B--2---:R-:W-:Y:S06]  /*31200*/  HMMA.1688.F32.TF32 R8, R240.reuse, R158, R36 ;  /* 0x0000009ef008723c */ /* 0x044fec0000081024 */
[----:B------:R-:W-:Y:S04]  /*31210*/  STL.64 [R1+0x110], R12 ;  /* 0x0001100c01007387 */ /* 0x000fe80000100a00 */
[----:B------:R2:W-:Y:S02]  /*31220*/  STL.64 [R1+0x118], R14 ;  /* 0x0001180e01007387 */ /* 0x0005e40000100a00 */
[C---:B--2---:R-:W-:Y:S11]  /*31230*/  HMMA.1688.F32.TF32 R12, R240.reuse, R102, R40 ;  /* 0x00000066f00c723c */ /* 0x044ff60000081028 */
[----:B------:R-:W-:Y:S04]  /*31240*/  STL.64 [R1+0x240], R8 ;  /* 0x0002400801007387 */ /* 0x000fe80000100a00 */
[----:B------:R2:W-:Y:S04]  /*31250*/  STL.64 [R1+0x248], R10 ;  /* 0x0002480a01007387 */ /* 0x0005e80000100a00 */
[----:B------:R-:W-:Y:S04]  /*31260*/  STL.64 [R1+0x250], R16 ;  /* 0x0002501001007387 */ /* 0x000fe80000100a00 */
[----:B------:R3:W-:Y:S01]  /*31270*/  STL.64 [R1+0x258], R18 ;  /* 0x0002581201007387 */ /* 0x0007e20000100a00 */
[C---:B--2---:R-:W-:Y:S03]  /*31280*/  HMMA.1688.F32.TF32 R8, R240.reuse, R154, R44 ;  /* 0x0000009af008723c */ /* 0x044fe6000008102c */
[----:B------:R-:W-:Y:S04]  /*31290*/  STL.64 [R1+0x260], R12 ;  /* 0x0002600c01007387 */ /* 0x000fe80000100a00 */
[----:B------:R2:W-:Y:S01]  /*312a0*/  STL.64 [R1+0x268], R14 ;  /* 0x0002680e01007387 */ /* 0x0005e20000100a00 */
[C---:B---3--:R-:W-:Y:S08]  /*312b0*/  HMMA.1688.F32.TF32 R16, R240.reuse, R150, R48 ;  /* 0x00000096f010723c */ /* 0x048ff00000081030 */
[C---:B--2---:R-:W-:Y:S07]  /*312c0*/  HMMA.1688.F32.TF32 R12, R240.reuse, R146, R52 ;  /* 0x00000092f00c723c */ /* 0x044fee0000081034 */
        /* <DEDUP_REMOVED lines=16> */
[C---:B----4-:R-:W-:Y:S08]  /*313d0*/  HMMA.1688.F32.TF32 R16, R240.reuse, R126, R72 ;  /* 0x0000007ef010723c */ /* 0x050ff00000081048 */
        /* <DEDUP_REMOVED lines=9> */
[----:B--2---:R-:W-:Y:S07]  /*31470*/  HMMA.1688.F32.TF32 R12, R240, R110, R84 ;  /* 0x0000006ef00c723c */ /* 0x004fee0000081054 */
[----:B------:R-:W-:Y:S01]  /*31480*/  STL.64 [R1+0x5f0], R8 ;  /* 0x0005f00801007387 */ /* 0x000fe20000100a00 */
[----:B-1----:R-:W-:Y:S03]  /*31490*/  HMMA.1688.F32.TF32 R20, R4, R162, R164 ;  /* 0x000000a20414723c */ /* 0x002fe600000810a4 */
[----:B------:R-:W-:Y:S04]  /*314a0*/  STL.64 [R1+0x5f8], R10 ;  /* 0x0005f80a01007387 */ /* 0x000fe80000100a00 */
[----:B------:R-:W-:Y:S04]  /*314b0*/  STL.64 [R1+0x5e0], R16 ;  /* 0x0005e01001007387 */ /* 0x000fe80000100a00 */
[----:B------:R1:W-:Y:S01]  /*314c0*/  STL.64 [R1+0x5e8], R18 ;  /* 0x0005e81201007387 */ /* 0x0003e20000100a00 */
[----:B------:R-:W-:-:S02]  /*314d0*/  IMAD.MOV.U32 R248, RZ, RZ, R216 ;  /* 0x000000fffff87224 */ /* 0x000fc400078e00d8 */
[----:B------:R-:W-:Y:S01]  /*314e0*/  IMAD.MOV.U32 R249, RZ, RZ, R217 ;  /* 0x000000fffff97224 */ /* 0x000fe200078e00d9 */
[----:B------:R-:W-:Y:S04]  /*314f0*/  LDS R8, [R148+0x25100] ;  /* 0x0251000094087984 */ /* 0x000fe80000000800 */
[----:B------:R-:W-:Y:S01]  /*31500*/  STL.64 [R1+0x290], R12 ;  /* 0x0002900c01007387 */ /* 0x000fe20000100a00 */
[----:B-1----:R-:W-:Y:S03]  /*31510*/  HMMA.1688.F32.TF32 R16, R4, R158, R168 ;  /* 0x0000009e0410723c */ /* 0x002fe600000810a8 */
[----:B------:R1:W-:Y:S01]  /*31520*/  STL.64 [R1+0x298], R14 ;  /* 0x0002980e01007387 */ /* 0x0003e20000100a00 */
[----:B------:R-:W-:-:S02]  /*31530*/  IMAD.MOV.U32 R250, RZ, RZ, R218 ;  /* 0x000000fffffa7224 */ /* 0x000fc400078e00da */
[----:B------:R-:W-:Y:S01]  /*31540*/  IMAD.MOV.U32 R251, RZ, RZ, R219 ;  /* 0x000000fffffb7224 */ /* 0x000fe200078e00db */
[----:B------:R-:W-:Y:S01]  /*31550*/  LDS R10, [R148+0x25900] ;  /* 0x02590000940a7984 */ /* 0x000fe20000000800 */
[----:B------:R-:W-:Y:S02]  /*31560*/  IMAD.MOV.U32 R24, RZ, RZ, R208 ;  /* 0x000000ffff187224 */ /* 0x000fe400078e00d0 */
[----:B------:R-:W-:Y:S01]  /*31570*/  IMAD.MOV.U32 R25, RZ, RZ, R209 ;  /* 0x000000ffff197224 */ /* 0x000fe200078e00d1 */
[----:B------:R-:W-:Y:S01]  /*31580*/  LDS R9, [R149+0x25100] ;  /* 0x0251000095097984 */ /* 0x000fe20000000800 */
[----:B-1----:R-:W-:Y:S03]  /*31590*/  HMMA.1688.F32.TF32 R12, R4, R106, R172 ;  /* 0x0000006a040c723c */ /* 0x002fe600000810ac */
[----:B------:R-:W-:Y:S04]  /*315a0*/  STL.64 [R1+0x5d0], R20 ;  /* 0x0005d01401007387 */ /* 0x000fe80000100a00 */
[----:B------:R1:W-:Y:S01]  /*315b0*/  STL.64 [R1+0x5d8], R22 ;  /* 0x0005d81601007387 */ /* 0x0003e20000100a00 */
[----:B------:R-:W-:-:S02]  /*315c0*/  IMAD.MOV.U32 R26, RZ, RZ, R210 ;  /* 0x000000ffff1a7224 */ /* 0x000fc400078e00d2 */
[----:B------:R-:W-:Y:S01]  /*315d0*/  IMAD.MOV.U32 R27, RZ, RZ, R204 ;  /* 0x000000ffff1b7224 */ /* 0x000fe200078e00cc */
[----:B------:R-:W3:Y:S04]  /*315e0*/  LDS R11, [R149+0x25900] ;  /* 0x02590000950b7984 */ /* 0x000ee80000000800 */
[----:B------:R-:W-:Y:S01]  /*315f0*/  STL.64 [R1+0x5c0], R16 ;  /* 0x0005c01001007387 */ /* 0x000fe20000100a00 */
[C---:B-1----:R-:W-:Y:S03]  /*31600*/  HMMA.1688.F32.TF32 R20, R4.reuse, R102, R176 ;  /* 0x000000660414723c */ /* 0x042fe600000810b0 */
[----:B------:R1:W-:Y:S04]  /*31610*/  STL.64 [R1+0x5c8], R18 ;  /* 0x0005c81201007387 */ /* 0x0003e80000100a00 */
[----:B------:R-:W-:Y:S04]  /*31620*/  STL.64 [R1+0x790], R12 ;  /* 0x0007900c01007387 */ /* 0x000fe80000100a00 */
[----:B------:R3:W-:Y:S01]  /*31630*/  STL.64 [R1+0x798], R14 ;  /* 0x0007980e01007387 */ /* 0x0007e20000100a00 */
[C---:B-1----:R-:W-:Y:S08]  /*31640*/  HMMA.1688.F32.TF32 R16, R4.reuse, R154, R180 ;  /* 0x0000009a0410723c */ /* 0x042ff000000810b4 */
[----:B---3--:R-:W-:Y:S03]  /*31650*/  HMMA.1688.F32.TF32 R12, R4, R150, R184 ;  /* 0x00000096040c723c */ /* 0x008fe600000810b8 */
[----:B------:R1:W-:Y:S04]  /*31660*/  STL.64 [R1+0x780], R20 ;  /* 0x0007801401007387 */ /* 0x0003e80000100a00 */
[----:B------:R3:W-:Y:S08]  /*31670*/  STL.64 [R1+0x788], R22 ;  /* 0x0007881601007387 */ /* 0x0007f00000100a00 */
[----:B------:R4:W-:Y:S04]  /*31680*/  STL.64 [R1+0x770], R16 ;  /* 0x0007701001007387 */ /* 0x0009e80000100a00 */
[----:B------:R3:W-:Y:S04]  /*31690*/  STL.64 [R1+0x778], R18 ;  /* 0x0007781201007387 */ /* 0x0007e80000100a00 */
[----:B------:R-:W2:Y:S04]  /*316a0*/  LDL.LU R216, [R1+0x1864] ;  /* 0x0018640001d87983 */ /* 0x000ea80000300800 */
[----:B------:R-:W-:Y:S01]  /*316b0*/  STL.64 [R1+0x760], R12 ;  /* 0x0007600c01007387 */ /* 0x000fe20000100a00 */
[----:B-1----:R-:W-:-:S03]  /*316c0*/  IMAD.MOV.U32 R20, RZ, RZ, R212 ;  /* 0x000000ffff147224 */ /* 0x002fc600078e00d4 */
[----:B------:R1:W-:Y:S01]  /*316d0*/  STL.64 [R1+0x768], R14 ;  /* 0x0007680e01007387 */ /* 0x0003e20000100a00 */
[----:B------:R-:W-:-:S03]  /*316e0*/  IMAD.MOV.U32 R21, RZ, RZ, R213 ;  /* 0x000000ffff157224 */ /* 0x000fc600078e00d5 */
[----:B------:R-:W2:Y:S01]  /*316f0*/  LDL.LU R217, [R1+0x1860] ;  /* 0x0018600001d97983 */ /* 0x000ea20000300800 */
[----:B---3--:R-:W-:-:S03]  /*31700*/  IMAD.MOV.U32 R22, RZ, RZ, R214 ;  /* 0x000000ffff167224 */ /* 0x008fc600078e00d6 */
[----:B------:R-:W2:Y:S01]  /*31710*/  LDL.LU R218, [R1+0x185c] ;  /* 0x00185c0001da7983 */ /* 0x000ea20000300800 */
[----:B------:R-:W-:-:S03]  /*31720*/  IMAD.MOV.U32 R23, RZ, RZ, R215 ;  /* 0x000000ffff177224 */ /* 0x000fc600078e00d7 */
[----:B------:R-:W2:Y:S04]  /*31730*/  LDL.LU R219, [R1+0x1858] ;  /* 0x0018580001db7983 */ /* 0x000ea80000300800 */
        /* <DEDUP_REMOVED lines=23> */
[----:B------:R-:W1:Y:S01]  /*318b0*/  LDL.LU R192, [R1+0x1818] ;  /* 0x0018180001c07983 */ /* 0x000e620000300800 */
        /* <DEDUP_REMOVED lines=8> */
[----:B----4-:R-:W-:-:S03]  /*31940*/  IMAD.MOV.U32 R16, RZ, RZ, R189 ;  /* 0x000000ffff107224 */ /* 0x010fc600078e00bd */
[----:B------:R-:W1:Y:S01]  /*31950*/  LDL.LU R193, [R1+0x1814] ;  /* 0x0018140001c17983 */ /* 0x000e620000300800 */
[----:B------:R-:W-:-:S03]  /*31960*/  IMAD.MOV.U32 R17, RZ, RZ, R190 ;  /* 0x000000ffff117224 */ /* 0x000fc600078e00be */
[----:B------:R-:W1:Y:S01]  /*31970*/  LDL.LU R194, [R1+0x1810] ;  /* 0x0018100001c27983 */ /* 0x000e620000300800 */
[----:B------:R-:W-:-:S03]  /*31980*/  IMAD.MOV.U32 R18, RZ, RZ, R191 ;  /* 0x000000ffff127224 */ /* 0x000fc600078e00bf */
[----:B------:R-:W1:Y:S04]  /*31990*/  LDL.LU R195, [R1+0x180c] ;  /* 0x00180c0001c37983 */ /* 0x000e680000300800 */
[----:B------:R-:W4:Y:S04]  /*319a0*/  LDL.LU R188, [R1+0x1808] ;  /* 0x0018080001bc7983 */ /* 0x000f280000300800 */
[----:B------:R-:W4:Y:S04]  /*319b0*/  LDL.LU R189, [R1+0x1804] ;  /* 0x0018040001bd7983 */ /* 0x000f280000300800 */
[----:B------:R-:W4:Y:S01]  /*319c0*/  LDL.LU R190, [R1+0x1800] ;  /* 0x0018000001be7983 */ /* 0x000f220000300800 */
[----:B------:R-:W-:-:S03]  /*319d0*/  IMAD.MOV.U32 R19, RZ, RZ, R199 ;  /* 0x000000ffff137224 */ /* 0x000fc600078e00c7 */
[----:B------:R-:W4:Y:S04]  /*319e0*/  LDL.LU R191, [R1+0x17fc] ;  /* 0x0017fc0001bf7983 */ /* 0x000f280000300800 */
[----:B------:R-:W2:Y:S01]  /*319f0*/  LDL.LU R199, [R1+0x17f8] ;  /* 0x0017f80001c77983 */ /* 0x000ea20000300800 */
[----:B------:R-:W-:Y:S02]  /*31a00*/  IMAD.MOV.U32 R244, RZ, RZ, R203 ;  /* 0x000000fffff47224 */ /* 0x000fe400078e00cb */
[----:B------:R-:W-:Y:S01]  /*31a10*/  IMAD.MOV.U32 R245, RZ, RZ, R206 ;  /* 0x000000fffff57224 */ /* 0x000fe200078e00ce */
[----:B------:R-:W2:Y:S01]  /*31a20*/  LDL.LU R203, [R1+0x17f4] ;  /* 0x0017f40001cb7983 */ /* 0x000ea20000300800 */
[----:B------:R-:W-:-:S03]  /*31a30*/  IMAD.MOV.U32 R246, RZ, RZ, R207 ;  /* 0x000000fffff67224 */ /* 0x000fc600078e00cf */
[----:B------:R-:W3:Y:S01]  /*31a40*/  LDL.LU R206, [R1+0x17f0] ;  /* 0x0017f00001ce7983 */ /* 0x000ee20000300800 */
[----:B------:R-:W-:-:S03]  /*31a50*/  IMAD.MOV.U32 R247, RZ, RZ, R211 ;  /* 0x000000fffff77224 */ /* 0x000fc600078e00d3 */
[----:B------:R-:W3:Y:S04]  /*31a60*/  LDL.LU R207, [R1+0x17ec] ;  /* 0x0017ec0001cf7983 */ /* 0x000ee80000300800 */
[----:B------:R-:W3:Y:S01]  /*31a70*/  LDL.LU R211, [R1+0x17e8] ;  /* 0x0017e80001d37983 */ /* 0x000ee20000300800 */
        /* <DEDUP_REMOVED lines=8> */
[C---:B----4-:R-:W-:Y:S08]  /*31b00*/  HMMA.1688.F32.TF32 R40, R4.reuse, R146, R188 ;  /* 0x000000920428723c */ /* 0x050ff000000810bc */
[C---:B--2---:R-:W-:Y:S11]  /*31b10*/  HMMA.1688.F32.TF32 R36, R4.reuse, R138, R196 ;  /* 0x0000008a0424723c */ /* 0x044ff600000810c4 */
[----:B------:R-:W-:Y:S04]  /*31b20*/  @!UPT UIADD3 URZ, URZ, URZ, URZ ;  /* 0x0000003f3f3ff290 */ /* 0x000fe8000fffe03f */
[----:B------:R-:W-:Y:S04]  /*31b30*/  STL.64 [R1+0x750], R40 ;  /* 0x0007502801007387 */ /* 0x000fe80000100a00 */
[----:B------:R1:W-:Y:S04]  /*31b40*/  STL.64 [R1+0x758], R42 ;  /* 0x0007582a01007387 */ /* 0x0003e80000100a00 */
[----:B------:R-:W-:Y:S04]  /*31b50*/  STL.64 [R1+0x740], R12 ;  /* 0x0007400c01007387 */ /* 0x000fe80000100a00 */
[----:B------:R3:W-:Y:S01]  /*31b60*/  STL.64 [R1+0x748], R14 ;  /* 0x0007480e01007387 */ /* 0x0007e20000100a00 */
[C---:B-1----:R-:W-:Y:S03]  /*31b70*/  HMMA.1688.F32.TF32 R40, R4.reuse, R134, R200 ;  /* 0x000000860428723c */ /* 0x042fe600000810c8 */
[----:B------:R-:W-:Y:S04]  /*31b80*/  STL.64 [R1+0x730], R36 ;  /* 0x0007302401007387 */ /* 0x000fe80000100a00 */
[----:B------:R1:W-:Y:S01]  /*31b90*/  STL.64 [R1+0x738], R38 ;  /* 0x0007382601007387 */ /* 0x0003e20000100a00 */
[C---:B---3--:R-:W-:Y:S08]  /*31ba0*/  HMMA.1688.F32.TF32 R12, R4.reuse, R130, R204 ;  /* 0x00000082040c723c */ /* 0x048ff000000810cc */
[C---:B-1----:R-:W-:Y:S07]  /*31bb0*/  HMMA.1688.F32.TF32 R36, R4.reuse, R126, R208 ;  /* 0x0000007e0424723c */ /* 0x042fee00000810d0 */
        /* <DEDUP_REMOVED lines=10> */
[----:B------:R1:W-:Y:S01]  /*31c60*/  STL.64 [R1+0x6f8], R42 ;  /* 0x0006f82a01007387 */ /* 0x0003e20000100a00 */
[----:B------:R-:W-:Y:S03]  /*31c70*/  HMMA.1688.F32.TF32 R4, R4, R110, R224 ;  /* 0x0000006e0404723c */ /* 0x000fe600000810e0 */
[----:B------:R-:W-:Y:S04]  /*31c80*/  STL.64 [R1+0x6e0], R12 ;  /* 0x0006e00c01007387 */ /* 0x000fe80000100a00 */
[----:B------:R-:W-:Y:S01]  /*31c90*/  STL.64 [R1+0x6e8], R14 ;  /* 0x0006e80e01007387 */ /* 0x000fe20000100a00 */
[C---:B-1----:R-:W-:Y:S03]  /*31ca0*/  HMMA.1688.F32.TF32 R40, R8.reuse, R106, R88 ;  /* 0x0000006a0828723c */ /* 0x042fe60000081058 */
[----:B------:R-:W-:Y:S04]  /*31cb0*/  STL.64 [R1+0x6d0], R36 ;  /* 0x0006d02401007387 */ /* 0x000fe80000100a00 */
[----:B------:R1:W-:Y:S04]  /*31cc0*/  STL.64 [R1+0x6d8], R38 ;  /* 0x0006d82601007387 */ /* 0x0003e80000100a00 */
[----:B------:R-:W-:Y:S01]  /*31cd0*/  LDS R12, [R2+0x25180] ;  /* 0x02518000020c7984 */ /* 0x000fe20000000800 */
[C---:B------:R-:W-:Y:S03]  /*31ce0*/  HMMA.1688.F32.TF32 R244, R8.reuse, R130, R244 ;  /* 0x0000008208f4723c */ /* 0x040fe600000810f4 */
[----:B------:R-:W-:Y:S04]  /*31cf0*/  LDS R14, [R2+0x25980] ;  /* 0x02598000020e7984 */ /* 0x000fe80000000800 */
[----:B------:R-:W-:Y:S01]  /*31d00*/  LDS R13, [R3+0x25180] ;  /* 0x02518000030d7984 */ /* 0x000fe20000000800 */
[C---:B-1----:R-:W-:Y:S03]  /*31d10*/  HMMA.1688.F32.TF32 R36, R8.reuse, R162, R228 ;  /* 0x000000a20824723c */ /* 0x042fe600000810e4 */
[----:B------:R-:W-:Y:S04]  /*31d20*/  STL.64 [R1+0xb0], R4 ;  /* 0x0000b00401007387 */ /* 0x000fe80000100a00 */
[----:B------:R-:W-:Y:S04]  /*31d30*/  STL.64 [R1+0xb8], R6 ;  /* 0x0000b80601007387 */ /* 0x000fe80000100a00 */
[----:B------:R-:W1:Y:S04]  /*31d40*/  LDS R15, [R3+0x25980] ;  /* 0x02598000030f7984 */ /* 0x000e680000000800 */
[----:B------:R-:W-:Y:S04]  /*31d50*/  LDS R4, [R148+0x25180] ;  /* 0x0251800094047984 */ /* 0x000fe80000000800 */
[----:B------:R-:W-:Y:S04]  /*31d60*/  LDS R6, [R148+0x25980] ;  /* 0x0259800094067984 */ /* 0x000fe80000000800 */
[----:B------:R-:W-:Y:S04]  /*31d70*/  STL.64 [R1+0x90], R36 ;  /* 0x0000902401007387 */ /* 0x000fe80000100a00 */
[----:B------:R2:W-:Y:S04]  /*31d80*/  STL.64 [R1+0x98], R38 ;  /* 0x0000982601007387 */ /* 0x0005e80000100a00 */
[----:B------:R-:W-:Y:S04]  /*31d90*/  LDS R5, [R149+0x25180] ;  /* 0x0251800095057984 */ /* 0x000fe80000000800 */
[----:B------:R-:W3:Y:S01]  /*31da0*/  LDS R7, [R149+0x25980] ;  /* 0x0259800095077984 */ /* 0x000ee20000000800 */
[----:B--2---:R-:W-:Y:S03]  /*31db0*/  HMMA.1688.F32.TF32 R36, R8, R102, R236 ;  /* 0x000000660824723c */ /* 0x004fe600000810ec */
[----:B------:R-:W-:Y:S04]  /*31dc0*/  STL.64 [R1+0x70], R44 ;  /* 0x0000702c01007387 */ /* 0x000fe80000100a00 */
[----:B------:R-:W-:Y:S04]  /*31dd0*/  STL.64 [R1+0x78], R46 ;  /* 0x0000782e01007387 */ /* 0x000fe80000100a00 */
[----:B------:R-:W-:Y:S04]  /*31de0*/  STL.64 [R1+0x60], R40 ;  /* 0x0000602801007387 */ /* 0x000fe80000100a00 */
[----:B------:R-:W-:Y:S04]  /*31df0*/  STL.64 [R1+0x68], R42 ;  /* 0x0000682a01007387 */ /* 0x000fe80000100a00 */
[----:B------:R-:W-:Y:S04]  /*31e00*/  LDS R224, [R2+0x26000] ;  /* 0x0260000002e07984 */ /* 0x000fe80000000800 */
[----:B------:R-:W-:Y:S04]  /*31e10*/  LDS R226, [R2+0x26800] ;  /* 0x0268000002e27984 */ /* 0x000fe80000000800 */
        /* <DEDUP_REMOVED lines=10> */
[----:B------:R-:W-:Y:S04]  /*31ec0*/  STL.64 [R1+0x1710], R250 ;  /* 0x001710fa01007387 */ /* 0x000fe80000100a00 */
[----:B------:R1:W-:Y:S04]  /*31ed0*/  STL.64 [R1], R16 ;  /* 0x0000001001007387 */ /* 0x0003e80000100a00 */
[----:B------:R1:W-:Y:S04]  /*31ee0*/  STL.64 [R1+0x8], R18 ;  /* 0x0000081201007387 */ /* 0x0003e80000100a00 */
[----:B------:R-:W-:Y:S04]  /*31ef0*/  STL.64 [R1+0x1708], R248 ;  /* 0x001708f801007387 */ /* 0x000fe80000100a00 */
[----:B--2---:R-:W2:Y:S04]  /*31f00*/  LDL.LU R36, [R1+0x420] ;  /* 0x0004200001247983 */ /* 0x004ea80000300800 */
[----:B------:R-:W2:Y:S04]  /*31f10*/  LDL.LU R37, [R1+0x424] ;  /* 0x0004240001257983 */ /* 0x000ea80000300800 */
[----:B----4-:R-:W2:Y:S04]  /*31f20*/  LDL.LU R38, [R1+0x428] ;  /* 0x0004280001267983 */ /* 0x010ea80000300800 */
        /* <DEDUP_REMOVED lines=9> */
[----:B-1----:R-:W3:Y:S04]  /*31fc0*/  LDL.LU R32, [R1+0x520] ;  /* 0x0005200001207983 */ /* 0x002ee80000300800 */
        /* <DEDUP_REMOVED lines=17> */
[----:B------:R-:W-:Y:S04]  /*320e0*/  STL [R1+0x1704], R244 ;  /* 0x001704f401007387 */ /* 0x000fe80000100800 */
[----:B------:R-:W-:Y:S04]  /*320f0*/  STL [R1+0x1700], R245 ;  /* 0x001700f501007387 */ /* 0x000fe80000100800 */
[----:B------:R1:W-:Y:S04]  /*32100*/  STL [R1+0x16fc], R246 ;  /* 0x0016fcf601007387 */ /* 0x0003e80000100800 */
[----:B------:R1:W-:Y:S01]  /*32110*/  STL [R1+0x16f8], R247 ;  /* 0x0016f8f701007387 */ /* 0x0003e20000100800 */
[----:B------:R-:W-:-:S02]  /*32120*/  IMAD.MOV.U32 R18, RZ, RZ, R252 ;  /* 0x000000ffff127224 */ /* 0x000fc400078e00fc */
[----:B------:R-:W-:Y:S01]  /*32130*/  IMAD.MOV.U32 R19, RZ, RZ, R0 ;  /* 0x000000ffff137224 */ /* 0x000fe200078e0000 */
[----:B------:R-:W-:Y:S04]  /*32140*/  LDS R225, [R3+0x26000] ;  /* 0x0260000003e17984 */ /* 0x000fe80000000800 */
[----:B------:R-:W-:Y:S01]  /*32150*/  LDS R227, [R3+0x26800] ;  /* 0x0268000003e37984 */ /* 0x000fe20000000800 */
[C---:B--2---:R-:W-:Y:S08]  /*32160*/  HMMA.1688.F32.TF32 R68, R8.reuse, R126, R36 ;  /* 0x0000007e0844723c */ /* 0x044ff00000081024 */
[C---:B----4-:R-:W-:Y:S08]  /*32170*/  HMMA.1688.F32.TF32 R40, R8.reuse, R122, R88 ;  /* 0x0000007a0828723c */ /* 0x050ff00000081058 */
[C---:B---3--:R-:W-:Y:S08]  /*32180*/  HMMA.1688.F32.TF32 R36, R8.reuse, R118, R236 ;  /* 0x000000760824723c */ /* 0x048ff000000810ec */
[C---:B------:R-:W-:Y:S01]  /*32190*/  HMMA.1688.F32.TF32 R32, R8.reuse, R114, R32 ;  /* 0x000000720820723c */ /* 0x040fe20000081020 */
[----:B------:R-:W-:Y:S07]  /*321a0*/  STL [R1+0x16f4], R68 ;  /* 0x0016f44401007387 */ /* 0x000fee0000100800 */
[----:B------:R-:W-:Y:S01]  /*321b0*/  HMMA.1688.F32.TF32 R8, R8, R110, R28 ;  /* 0x0000006e0808723c */ /* 0x000fe2000008101c */
[----:B------:R-:W-:Y:S04]  /*321c0*/  STL [R1+0x16f0], R69 ;  /* 0x0016f04501007387 */ /* 0x000fe80000100800 */
[----:B------:R-:W-:Y:S11]  /*321d0*/  STL [R1+0x16ec], R70 ;  /* 0x0016ec4601007387 */ /* 0x000ff60000100800 */
[----:B-1----:R-:W-:Y:S01]  /*321e0*/  IMAD.MOV.U32 R246, RZ, RZ, R34 ;  /* 0x000000fffff67224 */ /* 0x002fe200078e0022 */
[----:B------:R1:W-:Y:S01]  /*321f0*/  STL [R1+0x16e8], R71 ;  /* 0x0016e84701007387 */ /* 0x0003e20000100800 */
[----:B------:R-:W-:-:S02]  /*32200*/  IMAD.MOV.U32 R247, RZ, RZ, R35 ;  /* 0x000000fffff77224 */ /* 0x000fc400078e0023 */
[----:B------:R-:W-:Y:S01]  /*32210*/  IMAD.MOV.U32 R244, RZ, RZ, R32 ;  /* 0x000000fffff47224 */ /* 0x000fe200078e0020 */
[----:B------:R-:W-:Y:S01]  /*32220*/  STL.64 [R1+0x630], R40 ;  /* 0x0006302801007387 */ /* 0x000fe20000100a00 */
[----:B------:R-:W-:-:S03]  /*32230*/  IMAD.MOV.U32 R245, RZ, RZ, R33 ;  /* 0x000000fffff57224 */ /* 0x000fc600078e0021 */
[----:B------:R-:W-:Y:S04]  /*32240*/  STL.64 [R1+0x638], R42 ;  /* 0x0006382a01007387 */ /* 0x000fe80000100a00 */
[----:B------:R-:W-:Y:S01]  /*32250*/  STL [R1+0x620], R36 ;  /* 0x0006202401007387 */ /* 0x000fe20000100800 */
[----:B------:R-:W-:Y:S03]  /*32260*/  HMMA.1688.F32.TF32 R24, R12, R162, R24 ;  /* 0x000000a20c18723c */ /* 0x000fe60000081018 */
[----:B------:R-:W-:Y:S01]  /*32270*/  STL.64 [R1+0x1720], R246 ;  /* 0x001720f601007387 */ /* 0x000fe20000100a00 */
[----:B-1----:R-:W-:-:S03]  /*32280*/  IMAD.MOV.U32 R71, RZ, RZ, R8 ;  /* 0x000000ffff477224 */ /* 0x002fc600078e0008 */
[----:B------:R-:W-:Y:S04]  /*32290*/  STL.64 [R1+0x1718], R244 ;  /* 0x001718f401007387 */ /* 0x000fe80000100a00 */
[----:B------:R-:W-:Y:S04]  /*322a0*/  STL [R1+0x84], R9 ;  /* 0x0000840901007387 */ /* 0x000fe80000100800 */
[----:B------:R1:W-:Y:S02]  /*322b0*/  STL.64 [R1+0x88], R10 ;  /* 0x0000880a01007387 */ /* 0x0003e40000100a00 */
[----:B-1----:R-:W-:Y:S01]  /*322c0*/  HMMA.1688.F32.TF32 R8, R12, R158, R20 ;  /* 0x0000009e0c08723c */ /* 0x002fe20000081014 */
[----:B------:R-:W-:-:S02]  /*322d0*/  IMAD.MOV.U32 R70, RZ, RZ, R39 ;  /* 0x000000ffff467224 */ /* 0x000fc400078e0027 */
[----:B------:R-:W-:Y:S02]  /*322e0*/  IMAD.MOV.U32 R68, RZ, RZ, R37 ;  /* 0x000000ffff447224 */ /* 0x000fe400078e0025 */
[----:B------:R-:W-:Y:S01]  /*322f0*/  IMAD.MOV.U32 R69, RZ, RZ, R38 ;  /* 0x000000ffff457224 */ /* 0x000fe200078e0026 */
[----:B------:R-:W-:Y:S04]  /*32300*/  STL.64 [R1+0x1730], R70 ;  /* 0x0017304601007387 */ /* 0x000fe80000100a00 */
[----:B------:R-:W-:Y:S04]  /*32310*/  STL.64 [R1+0x1728], R68 ;  /* 0x0017284401007387 */ /* 0x000fe80000100a00 */
[----:B------:R-:W-:Y:S04]  /*32320*/  STL.64 [R1+0x6c0], R24 ;  /* 0x0006c01801007387 */ /* 0x000fe80000100a00 */
[----:B------:R-:W-:Y:S05]  /*32330*/  STL.64 [R1+0x6c8], R26 ;  /* 0x0006c81a01007387 */ /* 0x000fea0000100a00 */
[----:B------:R1:W-:Y:S01]  /*32340*/  STL.64 [R1+0x6b0], R8 ;  /* 0x0006b00801007387 */ /* 0x0003e20000100a00 */
[----:B------:R-:W-:-:S02]  /*32350*/  IMAD.MOV.U32 R252, RZ, RZ, R10 ;  /* 0x000000fffffc7224 */ /* 0x000fc400078e000a */
[----:B------:R-:W-:Y:S02]  /*32360*/  IMAD.MOV.U32 R0, RZ, RZ, R11 ;  /* 0x000000ffff007224 */ /* 0x000fe400078e000b */
[----:B-1----:R-:W-:Y:S03]  /*32370*/  HMMA.1688.F32.TF32 R8, R12, R106, R16 ;  /* 0x0000006a0c08723c */ /* 0x002fe60000081010 */
[----:B------:R-:W-:Y:S04]  /*32380*/  STL [R1+0x16e4], R0 ;  /* 0x0016e40001007387 */ /* 0x000fe80000100800 */
[----:B------:R-:W-:Y:S04]  /*32390*/  STL [R1+0x16e0], R252 ;  /* 0x0016e0fc01007387 */ /* 0x000fe80000100800 */
[----:B------:R-:W2:Y:S11]  /*323a0*/  LDL.LU R28, [R1+0x3c0] ;  /* 0x0003c000011c7983 */ /* 0x000eb60000300800 */
[----:B------:R-:W-:Y:S01]  /*323b0*/  @!UPT UIADD3 URZ, URZ, URZ, URZ ;  /* 0x0000003f3f3ff290 */ /* 0x000fe2000fffe03f */
[----:B------:R-:W-:Y:S04]  /*323c0*/  STL.64 [R1+0x6a0], R8 ;  /* 0x0006a00801007387 */ /* 0x000fe80000100a00 */
[----:B------:R1:W-:Y:S04]  /*323d0*/  STL.64 [R1+0x6a8], R10 ;  /* 0x0006a80a01007387 */ /* 0x0003e80000100a00 */
        /* <DEDUP_REMOVED lines=74> */
[----:B------:R-:W-:Y:S01]  /*32880*/  IMAD.MOV.U32 R19, RZ, RZ, R100 ;  /* 0x000000ffff137224 */ /* 0x000fe200078e0064 */
[C---:B--2---:R-:W-:Y:S08]  /*32890*/  HMMA.1688.F32.TF32 R104, R4.reuse, R106, R28 ;  /* 0x0000006a0468723c */ /* 0x044ff0000008101c */
[----:B---3--:R-:W-:Y:S08]  /*328a0*/  HMMA.1688.F32.TF32 R160, R4, R162, R236 ;  /* 0x000000a204a0723c */ /* 0x008ff000000810ec */
[C---:B----4-:R-:W-:Y:S08]  /*328b0*/  HMMA.1688.F32.TF32 R48, R12.reuse, R130, R48 ;  /* 0x000000820c30723c */ /* 0x050ff00000081030 */
[C---:B------:R-:W-:Y:S08]  /*328c0*/  HMMA.1688.F32.TF32 R60, R12.reuse, R142, R60 ;  /* 0x0000008e0c3c723c */ /* 0x040ff0000008103c */
[C---:B------:R-:W-:Y:S08]  /*328d0*/  HMMA.1688.F32.TF32 R68, R12.reuse, R154, R76 ;  /* 0x0000009a0c44723c */ /* 0x040ff0000008104c */
[C---:B------:R-:W-:Y:S08]  /*328e0*/  HMMA.1688.F32.TF32 R80, R12.reuse, R102, R92 ;  /* 0x000000660c50723c */ /* 0x040ff0000008105c */
[C---:B-1----:R-:W-:Y:S11]  /*328f0*/  HMMA.1688.F32.TF32 R8, R12.reuse, R150, R72 ;  /* 0x000000960c08723c */ /* 0x042ff60000081048 */
[----:B------:R-:W-:Y:S04]  /*32900*/  @!UPT UIADD3 URZ, URZ, URZ, URZ ;  /* 0x0000003f3f3ff290 */ /* 0x000fe8000fffe03f */
        /* <DEDUP_REMOVED lines=12> */
[----:B------:R-:W-:Y:S09]  /*329d0*/  STL.64 [R1+0x668], R62 ;  /* 0x0006683e01007387 */ /* 0x000ff20000100a00 */
        /* <DEDUP_REMOVED lines=11> */
[----:B-1----:R-:W-:Y:S02]  /*32a90*/  HMMA.1688.F32.TF32 R8, R12, R114, R36 ;  /* 0x000000720c08723c */ /* 0x002fe40000081024 */
[----:B------:R-:W-:Y:S04]  /*32aa0*/  STL.64 [R1+0x640], R44 ;  /* 0x0006402c01007387 */ /* 0x000fe80000100a00 */
[----:B------:R-:W-:Y:S04]  /*32ab0*/  STL.64 [R1+0x648], R46 ;  /* 0x0006482e01007387 */ /* 0x000fe80000100a00 */
[----:B------:R-:W-:Y:S04]  /*32ac0*/  STL.64 [R1+0x2f0], R40 ;  /* 0x0002f02801007387 */ /* 0x000fe80000100a00 */
[----:B------:R-:W-:Y:S01]  /*32ad0*/  STL.64 [R1+0x2f8], R42 ;  /* 0x0002f82a01007387 */ /* 0x000fe20000100a00 */
[----:B------:R-:W-:Y:S08]  /*32ae0*/  HMMA.1688.F32.TF32 R156, R4, R158, R32 ;  /* 0x0000009e049c723c */ /* 0x000ff00000081020 */
[----:B------:R1:W-:Y:S01]  /*32af0*/  STL.64 [R1+0x2b0], R8 ;  /* 0x0002b00801007387 */ /* 0x0003e20000100a00 */
[----:B------:R-:W-:-:S02]  /*32b00*/  IMAD.MOV.U32 R0, RZ, RZ, R10 ;  /* 0x000000ffff007224 */ /* 0x000fc400078e000a */
[----:B------:R-:W-:Y:S01]  /*32b10*/  IMAD.MOV.U32 R252, RZ, RZ, R11 ;  /* 0x000000fffffc7224 */ /* 0x000fe200078e000b */
[----:B------:R-:W-:Y:S08]  /*32b20*/  HMMA.1688.F32.TF32 R100, R4, R102, R24 ;  /* 0x000000660464723c */ /* 0x000ff00000081018 */
[----:B-1----:R-:W-:Y:S08]  /*32b30*/  HMMA.1688.F32.TF32 R8, R12, R110, R88 ;  /* 0x0000006e0c08723c */ /* 0x002ff00000081058 */
[C---:B------:R-:W-:Y:S01]  /*32b40*/  HMMA.1688.F32.TF32 R152, R4.reuse, R154, R20 ;  /* 0x0000009a0498723c */ /* 0x040fe20000081014 */
[----:B------:R-:W-:Y:S11]  /*32b50*/  STL.64 [R1+0x1608], R162 ;  /* 0x001608a201007387 */ /* 0x000ff60000100a00 */
[----:B------:R-:W-:Y:S03]  /*32b60*/  @!UPT UIADD3 URZ, URZ, URZ, URZ ;  /* 0x0000003f3f3ff290 */ /* 0x000fe6000fffe03f */
        /* <DEDUP_REMOVED lines=50> */
[----:B------:R-:W-:Y:S01]  /*32e90*/  HMMA.1688.F32.TF32 R120, R4, R122, R28 ;  /* 0x0000007a0478723c */ /* 0x000fe2000008101c */
[----:B------:R-:W-:Y:S04]  /*32ea0*/  STL.64 [R1+0x1658], R150 ;  /* 0x0016589601007387 */ /* 0x000fe80000100a00 */
[----:B------:R-:W-:Y:S01]  /*32eb0*/  STL.64 [R1+0x1650], R148 ;  /* 0x0016509401007387 */ /* 0x000fe20000100a00 */
[----:B------:R-:W-:Y:S02]  /*32ec0*/  IMAD.MOV.U32 R18, RZ, RZ, R117 ;  /* 0x000000ffff127224 */ /* 0x000fe400078e0075 */
[----:B------:R-:W-:-:S02]  /*32ed0*/  IMAD.MOV.U32 R19, RZ, RZ, R116 ;  /* 0x000000ffff137224 */ /* 0x000fc400078e0074 */
[C---:B------:R-:W-:Y:S08]  /*32ee0*/  HMMA.1688.F32.TF32 R116, R4.reuse, R118, R24 ;  /* 0x000000760474723c */ /* 0x040ff00000081018 */
[C---:B------:R-:W-:Y:S08]  /*32ef0*/  HMMA.1688.F32.TF32 R212, R4.reuse, R114, R20 ;  /* 0x0000007204d4723c */ /* 0x040ff00000081014 */
[C---:B--2---:R-:W-:Y:S08]  /*32f00*/  HMMA.1688.F32.TF32 R124, R4.reuse, R126, R32 ;  /* 0x0000007e047c723c */ /* 0x044ff00000081020 */
[C---:B---3--:R-:W-:Y:S08]  /*32f10*/  HMMA.1688.F32.TF32 R140, R4.reuse, R142, R96 ;  /* 0x0000008e048c723c */ /* 0x048ff00000081060 */
[C---:B----4-:R-:W-:Y:S08]  /*32f20*/  HMMA.1688.F32.TF32 R144, R4.reuse, R146, R40 ;  /* 0x000000920490723c */ /* 0x050ff00000081028 */
        /* <DEDUP_REMOVED lines=17> */
[----:B------:R-:W2:Y:S04]  /*33040*/  LDL R67, [R1+0xa24] ;  /* 0x000a240001437983 */ /* 0x000ea80000100800 */
        /* <DEDUP_REMOVED lines=16> */
[----:B------:R-:W-:Y:S11]  /*33150*/  HMMA.1688.F32.TF32 R232, R4, R110, R16 ;  /* 0x0000006e04e8723c */ /* 0x000ff60000081010 */
[----:B------:R-:W-:Y:S11]  /*33160*/  @!UPT UIADD3 URZ, URZ, URZ, URZ ;  /* 0x0000003f3f3ff290 */ /* 0x000ff6000fffe03f */
[----:B------:R-:W-:Y:S01]  /*33170*/  @!UPT UIADD3 URZ, URZ, URZ, URZ ;  /* 0x0000003f3f3ff290 */ /* 0x000fe2000fffe03f */
[----:B------:R-:W-:Y:S04]  /*33180*/  STL.64 [R1+0x1750], R234 ;  /* 0x001750ea01007387 */ /* 0x000fe80000100a00 */
[----:B------:R-:W-:Y:S04]  /*33190*/  STL.64 [R1+0x1748], R232 ;  /* 0x001748e801007387 */ /* 0x000fe80000100a00 */
[----:B--2---:R-:W3:Y:S04]  /*331a0*/  LDSM.16.M88.4 R4, [R67+0x80] ;  /* 0x000080004304783b */ /* 0x004ee80000000200 */
[----:B------:R-:W4:Y:S04]  /*331b0*/  LDSM.16.M88.4 R8, [R67+0x2080] ;  /* 0x002080004308783b */ /* 0x000f280000000200 */
[----:B------:R-:W-:Y:S04]  /*331c0*/  LDSM.16.M88.4 R12, [R67+0x4080] ;  /* 0x00408000430c783b */ /* 0x000fe80000000200 */
        /* <DEDUP_REMOVED lines=12> */
[----:B------:R-:W1:Y:S01]  /*33290*/  LDSM.16.M88.4 R64, [R67+0x1e080] ;  /* 0x01e080004340783b */ /* 0x000e620000000200 */
[C---:B---3--:R-:W-:Y:S08]  /*332a0*/  HMMA.1688.F32.TF32 R228, R224.reuse, R4, R72 ;  /* 0x00000004e0e4723c */ /* 0x048ff00000081048 */
[C---:B----4-:R-:W-:Y:S01]  /*332b0*/  HMMA.1688.F32.TF32 R72, R224.reuse, R8, R96 ;  /* 0x00000008e048723c */ /* 0x050fe20000081060 */
[----:B-1----:R-:W-:Y:S04]  /*332c0*/  STL [R1+0x15a8], R66 ;  /* 0x0015a84201007387 */ /* 0x002fe80000100800 */
[----:B------:R-:W-:Y:S10]  /*332d0*/  STL [R1+0x15a4], R67 ;  /* 0x0015a44301007387 */ /* 0x000ff40000100800 */
        /* <DEDUP_REMOVED lines=60> */
[----:B------:R-:W-:Y:S01]  /*336a0*/  IMAD.MOV.U32 R241, RZ, RZ, R112 ;  /* 0x000000fffff17224 */ /* 0x000fe200078e0070 */
[----:B------:R-:W-:Y:S04]  /*336b0*/  STL.64 [R1+0x1780], R78 ;  /* 0x0017804e01007387 */ /* 0x000fe80000100a00 */
[----:B------:R-:W-:Y:S01]  /*336c0*/  STL.64 [R1+0x1778], R76 ;  /* 0x0017784c01007387 */ /* 0x000fe20000100a00 */
[----:B------:R-:W-:-:S02]  /*336d0*/  LOP3.LUT R162, R2, 0x40, RZ, 0x3c, !PT ;  /* 0x0000004002a27812 */ /* 0x000fc400078e3cff */
[----:B------:R-:W-:-:S03]  /*336e0*/  LOP3.LUT R163, R2, 0x60, RZ, 0x3c, !PT ;  /* 0x0000006002a37812 */ /* 0x000fc600078e3cff */
[----:B------:R-:W-:Y:S04]  /*336f0*/  LDS R236, [R162+0x26000] ;  /* 0x02600000a2ec7984 */ /* 0x000fe80000000800 */
[----:B------:R-:W-:Y:S04]  /*33700*/  LDS R238, [R162+0x26800] ;  /* 0x02680000a2ee7984 */ /* 0x000fe80000000800 */
[----:B------:R-:W-:Y:S04]  /*33710*/  LDS R237, [R163+0x26000] ;  /* 0x02600000a3ed7984 */ /* 0x000fe80000000800 */
[----:B------:R-:W1:Y:S01]  /*33720*/  LDS R239, [R163+0x26800] ;  /* 0x02680000a3ef7984 */ /* 0x000e620000000800 */
[C---:B--2---:R-:W-:Y:S08]  /*33730*/  HMMA.1688.F32.TF32 R220, R224.reuse, R60, R176 ;  /* 0x0000003ce0dc723c */ /* 0x044ff000000810b0 */
[C---:B---3--:R-:W-:Y:S08]  /*33740*/  HMMA.1688.F32.TF32 R216, R224.reuse, R56, R180 ;  /* 0x00000038e0d8723c */ /* 0x048ff000000810b4 */
[C---:B----4-:R-:W-:Y:S08]  /*33750*/  HMMA.1688.F32.TF32 R208, R224.reuse, R52, R184 ;  /* 0x00000034e0d0723c */ /* 0x050ff000000810b8 */
[C---:B------:R-:W-:Y:S08]  /*33760*/  HMMA.1688.F32.TF32 R164, R224.reuse, R44, R164 ;  /* 0x0000002ce0a4723c */ /* 0x040ff000000810a4 */
[C---:B------:R-:W-:Y:S08]  /*33770*/  HMMA.1688.F32.TF32 R108, R224.reuse, R36, R192 ;  /* 0x00000024e06c723c */ /* 0x040ff000000810c0 */
[C---:B------:R-:W-:Y:S08]  /*33780*/  HMMA.1688.F32.TF32 R84, R224.reuse, R20, R84 ;  /* 0x00000014e054723c */ /* 0x040ff00000081054 */
[C---:B------:R-:W-:Y:S08]  /*33790*/  HMMA.1688.F32.TF32 R80, R224.reuse, R16, R80 ;  /* 0x00000010e050723c */ /* 0x040ff00000081050 */
[C---:B------:R-:W-:Y:S08]  /*337a0*/  HMMA.1688.F32.TF32 R88, R224.reuse, R24, R88 ;  /* 0x00000018e058723c */ /* 0x040ff00000081058 */
        /* <DEDUP_REMOVED lines=17> */
[----:B------:R-:W-:Y:S04]  /*338c0*/  STL [R1+0x15b8], R224 ;  /* 0x0015b8e001007387 */ /* 0x000fe80000100800 */
[----:B------:R-:W-:Y:S04]  /*338d0*/  STL [R1+0x15b4], R225 ;  /* 0x0015b4e101007387 */ /* 0x000fe80000100800 */
[----:B------:R-:W-:Y:S04]  /*338e0*/  STL [R1+0x15b0], R226 ;  /* 0x0015b0e201007387 */ /* 0x000fe80000100800 */
[----:B------:R2:W-:Y:S04]  /*338f0*/  STL [R1+0x15ac], R227 ;  /* 0x0015ace301007387 */ /* 0x0005e80000100800 */
        /* <DEDUP_REMOVED lines=11> */
[----:B------:R-:W2:Y:S01]  /*339b0*/  LDL.LU R199, [R1+0x1ec] ;  /* 0x0001ec0001c77983 */ /* 0x000ea20000300800 */
[C---:B-1----:R-:W-:Y:S03]  /*339c0*/  HMMA.1688.F32.TF32 R204, R236.reuse, R4, R240 ;  /* 0x00000004eccc723c */ /* 0x042fe600000810f0 */
        /* <DEDUP_REMOVED lines=31> */
[----:B------:R1:W-:Y:S01]  /*33bc0*/  STL [R1+0x15a0], R207 ;  /* 0x0015a0cf01007387 */ /* 0x0003e20000100800 */
[C---:B--2---:R-:W-:Y:S08]  /*33bd0*/  HMMA.1688.F32.TF32 R200, R236.reuse, R8, R196 ;  /* 0x00000008ecc8723c */ /* 0x044ff000000810c4 */
[C---:B---3--:R-:W-:Y:S11]  /*33be0*/  HMMA.1688.F32.TF32 R196, R236.reuse, R12, R240 ;  /* 0x0000000cecc4723c */ /* 0x048ff600000810f0 */
[----:B------:R-:W-:Y:S04]  /*33bf0*/  @!UPT UIADD3 URZ, URZ, URZ, URZ ;  /* 0x0000003f3f3ff290 */ /* 0x000fe8000fffe03f */
[----:B------:R-:W-:Y:S04]  /*33c00*/  STL [R1+0x15d4], R200 ;  /* 0x0015d4c801007387 */ /* 0x000fe80000100800 */
[----:B------:R-:W-:Y:S04]  /*33c10*/  STL [R1+0x15d0], R201 ;  /* 0x0015d0c901007387 */ /* 0x000fe80000100800 */
[----:B------:R-:W-:Y:S04]  /*33c20*/  STL [R1+0x15cc], R202 ;  /* 0x0015ccca01007387 */ /* 0x000fe80000100800 */
[----:B------:R-:W-:Y:S04]  /*33c30*/  STL [R1+0x15c8], R203 ;  /* 0x0015c8cb01007387 */ /* 0x000fe80000100800 */
[----:B------:R-:W2:Y:S04]  /*33c40*/  LDL.LU R240, [R1+0x140] ;  /* 0x0001400001f07983 */ /* 0x000ea80000300800 */
[----:B------:R-:W2:Y:S04]  /*33c50*/  LDL.LU R241, [R1+0x144] ;  /* 0x0001440001f17983 */ /* 0x000ea80000300800 */
[----:B------:R-:W2:Y:S04]  /*33c60*/  LDL.LU R242, [R1+0x148] ;  /* 0x0001480001f27983 */ /* 0x000ea80000300800 */
[----:B------:R-:W2:Y:S01]  /*33c70*/  LDL.LU R243, [R1+0x14c] ;  /* 0x00014c0001f37983 */ /* 0x000ea20000300800 */
[C---:B----4-:R-:W-:Y:S03]  /*33c80*/  HMMA.1688.F32.TF32 R192, R236.reuse, R16, R192 ;  /* 0x00000010ecc0723c */ /* 0x050fe600000810c0 */
[----:B------:R-:W-:Y:S05]  /*33c90*/  STL [R1+0x15e4], R196 ;  /* 0x0015e4c401007387 */ /* 0x000fea0000100800 */
[C---:B------:R-:W-:Y:S01]  /*33ca0*/  HMMA.1688.F32.TF32 R188, R236.reuse, R20, R188 ;  /* 0x00000014ecbc723c */ /* 0x040fe200000810bc */
[----:B------:R-:W-:Y:S04]  /*33cb0*/  STL [R1+0x15e0], R197 ;  /* 0x0015e0c501007387 */ /* 0x000fe80000100800 */
[----:B------:R-:W-:Y:S04]  /*33cc0*/  STL [R1+0x15dc], R198 ;  /* 0x0015dcc601007387 */ /* 0x000fe80000100800 */
[----:B------:R-:W-:Y:S06]  /*33cd0*/  STL [R1+0x15d8], R199 ;  /* 0x0015d8c701007387 */ /* 0x000fec0000100800 */
[----:B------:R-:W-:Y:S01]  /*33ce0*/  STL [R1+0x15f4], R192 ;  /* 0x0015f4c001007387 */ /* 0x000fe20000100800 */
[C---:B------:R-:W-:Y:S03]  /*33cf0*/  HMMA.1688.F32.TF32 R72, R236.reuse, R40, R244 ;  /* 0x00000028ec48723c */ /* 0x040fe600000810f4 */
[----:B------:R-:W-:Y:S04]  /*33d00*/  STL [R1+0x15f0], R193 ;  /* 0x0015f0c101007387 */ /* 0x000fe80000100800 */
[----:B------:R-:W-:Y:S04]  /*33d10*/  STL [R1+0x15ec], R194 ;  /* 0x0015ecc201007387 */ /* 0x000fe80000100800 */
[----:B------:R-:W-:Y:S04]  /*33d20*/  STL [R1+0x15e8], R195 ;  /* 0x0015e8c301007387 */ /* 0x000fe80000100800 */
[----:B------:R-:W-:Y:S04]  /*33d30*/  STL [R1+0x15fc], R190 ;  /* 0x0015fcbe01007387 */ /* 0x000fe80000100800 */
[----:B------:R-:W-:Y:S04]  /*33d40*/  STL [R1+0x15f8], R191 ;  /* 0x0015f8bf01007387 */ /* 0x000fe80000100800 */
[----:B------:R-:W-:Y:S04]  /*33d50*/  STL.64 [R1+0xc0], R72 ;  /* 0x0000c04801007387 */ /* 0x000fe80000100a00 */
        /* <DEDUP_REMOVED lines=20> */
[----:B-1----:R-:W-:Y:S01]  /*33ea0*/  IMAD.MOV.U32 R207, RZ, RZ, R71 ;  /* 0x000000ffffcf7224 */ /* 0x002fe200078e0047 */
[----:B------:R-:W4:Y:S04]  /*33eb0*/  LDL.LU R159, [R1+0x12c] ;  /* 0x00012c00019f7983 */ /* 0x000f280000300800 */
[----:B------:R-:W4:Y:S04]  /*33ec0*/  LDL.LU R244, [R1+0x860] ;  /* 0x0008600001f47983 */ /* 0x000f280000300800 */
[----:B------:R-:W4:Y:S04]  /*33ed0*/  LDL.LU R245, [R1+0x864] ;  /* 0x0008640001f57983 */ /* 0x000f280000300800 */
[----:B------:R-:W4:Y:S04]  /*33ee0*/  LDL.LU R246, [R1+0x868] ;  /* 0x0008680001f67983 */ /* 0x000f280000300800 */
[----:B------:R-:W4:Y:S01]  /*33ef0*/  LDL.LU R247, [R1+0x86c] ;  /* 0x00086c0001f77983 */ /* 0x000f220000300800 */
[----:B--2---:R-:W-:Y:S03]  /*33f00*/  HMMA.1688.F32.TF32 R68, R236, R48, R240 ;  /* 0x00000030ec44723c */ /* 0x004fe600000810f0 */
[----:B------:R-:W-:Y:S04]  /*33f10*/  LDS R240, [R2+0x26080] ;  /* 0x0260800002f07984 */ /* 0x000fe80000000800 */
[----:B------:R-:W-:Y:S04]  /*33f20*/  LDS R242, [R2+0x26880] ;  /* 0x0268800002f27984 */ /* 0x000fe80000000800 */
[----:B------:R-:W-:Y:S04]  /*33f30*/  LDS R241, [R3+0x26080] ;  /* 0x0260800003f17984 */ /* 0x000fe80000000800 */
[----:B------:R-:W1:Y:S09]  /*33f40*/  LDS R243, [R3+0x26880] ;  /* 0x0268800003f37984 */ /* 0x000e720000000800 */
[----:B------:R-:W-:-:S02]  /*33f50*/  IMAD.MOV.U32 R206, RZ, RZ, R68 ;  /* 0x000000ffffce7224 */ /* 0x000fc400078e0044 */
        /* <DEDUP_REMOVED lines=10> */
[----:B------:R-:W2:Y:S01]  /*34000*/  LDL.LU R251, [R1+0x85c] ;  /* 0x00085c0001fb7983 */ /* 0x000ea20000300800 */
        /* <DEDUP_REMOVED lines=22> */
[C---:B-1----:R-:W-:Y:S11]  /*34170*/  HMMA.1688.F32.TF32 R76, R240.reuse, R8, R244 ;  /* 0x00000008f04c723c */ /* 0x042ff600000810f4 */
[----:B------:R-:W-:Y:S05]  /*34180*/  @!UPT UIADD3 URZ, URZ, URZ, URZ ;  /* 0x0000003f3f3ff290 */ /* 0x000fea000fffe03f */
[----:B------:R-:W-:Y:S02]  /*34190*/  IMAD.MOV.U32 R190, RZ, RZ, R72 ;  /* 0x000000ffffbe7224 */ /* 0x000fe400078e0048 */
[----:B------:R-:W-:Y:S02]  /*341a0*/  IMAD.MOV.U32 R191, RZ, RZ, R73 ;  /* 0x000000ffffbf7224 */ /* 0x000fe400078e0049 */
[----:B------:R-:W-:Y:S02]  /*341b0*/  IMAD.MOV.U32 R192, RZ, RZ, R74 ;  /* 0x000000ffffc07224 */ /* 0x000fe400078e004a */
[----:B------:R-:W-:Y:S01]  /*341c0*/  IMAD.MOV.U32 R193, RZ, RZ, R75 ;  /* 0x000000ffffc17224 */ /* 0x000fe200078e004b */
[C---:B--2---:R-:W-:Y:S08]  /*341d0*/  HMMA.1688.F32.TF32 R68, R240.reuse, R4, R68 ;  /* 0x00000004f044723c */ /* 0x044ff00000081044 */
[----:B------:R-:W-:Y:S11]  /*341e0*/  HMMA.1688.F32.TF32 R72, R240, R12, R248 ;  /* 0x0000000cf048723c */ /* 0x000ff600000810f8 */
[----:B------:R-:W-:Y:S04]  /*341f0*/  @!UPT UIADD3 URZ, URZ, URZ, URZ ;  /* 0x0000003f3f3ff290 */ /* 0x000fe8000fffe03f */
[----:B------:R1:W-:Y:S04]  /*34200*/  STL.64 [R1+0x230], R68 ;  /* 0x0002304401007387 */ /* 0x0003e80000100a00 */
[----:B------:R2:W-:Y:S04]  /*34210*/  STL.64 [R1+0x238], R70 ;  /* 0x0002384601007387 */ /* 0x0005e80000100a00 */
        /* <DEDUP_REMOVED lines=58> */
[----:B----4-:R-:W2:Y:S04]  /*345c0*/  LDL.LU R74, [R1+0x7d8] ;  /* 0x0007d800014a7983 */ /* 0x010ea80000300800 */
[----:B------:R-:W2:Y:S04]  /*345d0*/  LDL.LU R75, [R1+0x7dc] ;  /* 0x0007dc00014b7983 */ /* 0x000ea80000300800 */
        /* <DEDUP_REMOVED lines=64> */
[----:B------:R2:W-:Y:S02]  /*349e0*/  STL.64 [R1+0x208], R110 ;  /* 0x0002086e01007387 */ /* 0x0005e40000100a00 */
[C---:B--2---:R-:W-:Y:S08]  /*349f0*/  HMMA.1688.F32.TF32 R108, R240.reuse, R20, R96 ;  /* 0x00000014f06c723c */ /* 0x044ff00000081060 */
[C---:B---3--:R-:W-:Y:S08]  /*34a00*/  HMMA.1688.F32.TF32 R96, R240.reuse, R24, R92 ;  /* 0x00000018f060723c */ /* 0x048ff0000008105c */
[C---:B------:R-:W-:Y:S08]  /*34a10*/  HMMA.1688.F32.TF32 R92, R240.reuse, R28, R88 ;  /* 0x0000001cf05c723c */ /* 0x040ff00000081058 */
[C---:B------:R-:W-:Y:S08]  /*34a20*/  HMMA.1688.F32.TF32 R88, R240.reuse, R32, R84 ;  /* 0x00000020f058723c */ /* 0x040ff00000081054 */
[C---:B----4-:R-:W-:Y:S08]  /*34a30*/  HMMA.1688.F32.TF32 R84, R240.reuse, R36, R80 ;  /* 0x00000024f054723c */ /* 0x050ff00000081050 */
[C---:B------:R-:W-:Y:S08]  /*34a40*/  HMMA.1688.F32.TF32 R80, R240.reuse, R40, R76 ;  /* 0x00000028f050723c */ /* 0x040ff0000008104c */
        /* <DEDUP_REMOVED lines=25> */
[----:B--2---:R-:W-:Y:S03]  /*34be0*/  HMMA.1688.F32.TF32 R80, R240, R64, R120 ;  /* 0x00000040f050723c */ /* 0x004fe60000081078 */
[----:B------:R-:W-:Y:S04]  /*34bf0*/  STL.64 [R1+0x120], R72 ;  /* 0x0001204801007387 */ /* 0x000fe80000100a00 */
[----:B------:R2:W-:Y:S01]  /*34c00*/  STL.64 [R1+0x128], R74 ;  /* 0x0001284a01007387 */ /* 0x0005e20000100a00 */
[C---:B-1----:R-:W-:Y:S03]  /*34c10*/  HMMA.1688.F32.TF32 R76, R236.reuse, R4, R124 ;  /* 0x00000004ec4c723c */ /* 0x042fe6000008107c */
[----:B------:R-:W-:Y:S04]  /*34c20*/  LDS R240, [R2+0x26100] ;  /* 0x0261000002f07984 */ /* 0x000fe80000000800 */
[----:B------:R-:W-:Y:S01]  /*34c30*/  LDS R242, [R2+0x26900] ;  /* 0x0269000002f27984 */ /* 0x000fe20000000800 */
[C---:B--2---:R-:W-:Y:S03]  /*34c40*/  HMMA.1688.F32.TF32 R72, R236.reuse, R8, R128 ;  /* 0x00000008ec48723c */ /* 0x044fe60000081080 */
[----:B------:R-:W-:Y:S04]  /*34c50*/  LDS R241, [R3+0x26100] ;  /* 0x0261000003f17984 */ /* 0x000fe80000000800 */
[----:B------:R-:W1:Y:S04]  /*34c60*/  LDS R243, [R3+0x26900] ;  /* 0x0269000003f37984 */ /* 0x000e680000000800 */
        /* <DEDUP_REMOVED lines=26> */
[C---:B--2---:R-:W-:Y:S08]  /*34e10*/  HMMA.1688.F32.TF32 R72, R236.reuse, R44, R156 ;  /* 0x0000002cec48723c */ /* 0x044ff0000008109c */
[C---:B------:R-:W-:Y:S01]  /*34e20*/  HMMA.1688.F32.TF32 R68, R236.reuse, R48, R68 ;  /* 0x00000030ec44723c */ /* 0x040fe20000081044 */
        /* <DEDUP_REMOVED lines=9> */
[----:B------:R-:W2:Y:S05]  /*34ec0*/  LDL.LU R104, [R1+0x10] ;  /* 0x0000100001687983 */ /* 0x000eaa0000300800 */
[----:B---3--:R-:W-:Y:S11]  /*34ed0*/  HMMA.1688.F32.TF32 R68, R236, R56, R248 ;  /* 0x00000038ec44723c */ /* 0x008ff600000810f8 */
[----:B------:R-:W-:Y:S04]  /*34ee0*/  @!UPT UIADD3 URZ, URZ, URZ, URZ ;  /* 0x0000003f3f3ff290 */ /* 0x000fe8000fffe03f */
[----:B------:R-:W-:Y:S04]  /*34ef0*/  STL.64 [R1+0x600], R72 ;  /* 0x0006004801007387 */ /* 0x000fe80000100a00 */
[----:B------:R-:W-:Y:S04]  /*34f00*/  STL.64 [R1+0x608], R74 ;  /* 0x0006084a01007387 */ /* 0x000fe80000100a00 */
[----:B------:R3:W-:Y:S04]  /*34f10*/  STL.64 [R1+0x5f0], R68 ;  /* 0x0005f04401007387 */ /* 0x0007e80000100a00 */
        /* <DEDUP_REMOVED lines=107> */
[----:B------:R-:W4:Y:S01]  /*355d0*/  LDL.LU R159, [R1+0xc] ;  /* 0x00000c00019f7983 */ /* 0x000f220000300800 */
[C---:B-1----:R-:W-:Y:S08]  /*355e0*/  HMMA.1688.F32.TF32 R248, R240.reuse, R48, R248 ;  /* 0x00000030f0f8723c */ /* 0x042ff000000810f8 */
        /* <DEDUP_REMOVED lines=8> */
[----:B------:R-:W-:Y:S08]  /*35670*/  HMMA.1688.F32.TF32 R236, R236, R64, R96 ;  /* 0x00000040ecec723c */ /* 0x000ff00000081060 */
[C---:B------:R-:W-:Y:S08]  /*35680*/  HMMA.1688.F32.TF32 R88, R240.reuse, R8, R88 ;  /* 0x00000008f058723c */ /* 0x040ff00000081058 */
[C---:B------:R-:W-:Y:S01]  /*35690*/  HMMA.1688.F32.TF32 R92, R240.reuse, R4, R92 ;  /* 0x00000004f05c723c */ /* 0x040fe2000008105c */
[----:B------:R-:W-:Y:S04]  /*356a0*/  STL.64 [R1+0x5e0], R108 ;  /* 0x0005e06c01007387 */ /* 0x000fe80000100a00 */
[----:B------:R1:W-:Y:S03]  /*356b0*/  STL.64 [R1+0x5e8], R110 ;  /* 0x0005e86e01007387 */ /* 0x0003e60000100a00 */
[C---:B------:R-:W-:Y:S01]  /*356c0*/  HMMA.1688.F32.TF32 R76, R240.reuse, R20, R76 ;  /* 0x00000014f04c723c */ /* 0x040fe2000008104c */
[----:B-1----:R-:W2:Y:S04]  /*356d0*/  LDL.LU.64 R110, [R1+0x17e0] ;  /* 0x0017e000016e7983 */ /* 0x002ea80000300a00 */
[----:B------:R-:W2:Y:S04]  /*356e0*/  LDL.LU.64 R108, [R1+0x17d8] ;  /* 0x0017d800016c7983 */ /* 0x000ea80000300a00 */
[----:B------:R-:W3:Y:S04]  /*356f0*/  LDL.LU.64 R98, [R1+0x17d0] ;  /* 0x0017d00001627983 */ /* 0x000ee80000300a00 */
[----:B------:R-:W3:Y:S04]  /*35700*/  LDL.LU.64 R96, [R1+0x17c8] ;  /* 0x0017c80001607983 */ /* 0x000ee80000300a00 */
[----:B------:R-:W-:Y:S04]  /*35710*/  STL.64 [R1+0x410], R236 ;  /* 0x000410ec01007387 */ /* 0x000fe80000100a00 */
[----:B------:R-:W-:Y:S04]  /*35720*/  STL.64 [R1+0x418], R238 ;  /* 0x000418ee01007387 */ /* 0x000fe80000100a00 */
[----:B------:R-:W-:Y:S04]  /*35730*/  STL.64 [R1+0x5d0], R92 ;  /* 0x0005d05c01007387 */ /* 0x000fe80000100a00 */
[----:B------:R1:W-:Y:S01]  /*35740*/  STL.64 [R1+0x5d8], R94 ;  /* 0x0005d85e01007387 */ /* 0x0003e20000100a00 */
[C---:B------:R-:W-:Y:S03]  /*35750*/  HMMA.1688.F32.TF32 R212, R240.reuse, R36, R212 ;  /* 0x00000024f0d4723c */ /* 0x040fe600000810d4 */
[----:B------:R-:W-:Y:S04]  /*35760*/  LDS R236, [R162+0x26100] ;  /* 0x02610000a2ec7984 */ /* 0x000fe80000000800 */
[----:B------:R-:W-:Y:S04]  /*35770*/  LDS R238, [R162+0x26900] ;  /* 0x02690000a2ee7984 */ /* 0x000fe80000000800 */
[----:B-1----:R-:W4:Y:S04]  /*35780*/  LDL.LU.64 R94, [R1+0x17c0] ;  /* 0x0017c000015e7983 */ /* 0x002f280000300a00 */
[----:B------:R-:W4:Y:S04]  /*35790*/  LDL.LU.64 R92, [R1+0x17b8] ;  /* 0x0017b800015c7983 */ /* 0x000f280000300a00 */
[----:B------:R-:W-:Y:S04]  /*357a0*/  STL.64 [R1+0x5c0], R88 ;  /* 0x0005c05801007387 */ /* 0x000fe80000100a00 */
[----:B------:R1:W-:Y:S01]  /*357b0*/  STL.64 [R1+0x5c8], R90 ;  /* 0x0005c85a01007387 */ /* 0x0003e20000100a00 */
[C---:B------:R-:W-:Y:S03]  /*357c0*/  HMMA.1688.F32.TF32 R116, R240.reuse, R52, R116 ;  /* 0x00000034f074723c */ /* 0x040fe60000081074 */
        /* <DEDUP_REMOVED lines=35> */
[----:B------:R-:W4:Y:S04]  /*35a00*/  LDL.LU.64 R68, [R1+0x1728] ;  /* 0x0017280001447983 */ /* 0x000f280000300a00 */
[----:B------:R-:W-:Y:S04]  /*35a10*/  STL.64 [R1+0x530], R244 ;  /* 0x000530f401007387 */ /* 0x000fe80000100a00 */
[----:B------:R1:W-:Y:S04]  /*35a20*/  STL.64 [R1+0x538], R246 ;  /* 0x000538f601007387 */ /* 0x0003e80000100a00 */
[----:B-1----:R-:W4:Y:S04]  /*35a30*/  LDL.LU.64 R246, [R1+0x1720] ;  /* 0x0017200001f67983 */ /* 0x002f280000300a00 */
[----:B------:R-:W4:Y:S04]  /*35a40*/  LDL.LU.64 R244, [R1+0x1718] ;  /* 0x0017180001f47983 */ /* 0x000f280000300a00 */
[----:B------:R-:W-:Y:S04]  /*35a50*/  STL.64 [R1+0x520], R248 ;  /* 0x000520f801007387 */ /* 0x000fe80000100a00 */
[----:B------:R1:W-:Y:S04]  /*35a60*/  STL.64 [R1+0x528], R250 ;  /* 0x000528fa01007387 */ /* 0x0003e80000100a00 */
[----:B-1----:R-:W4:Y:S04]  /*35a70*/  LDL.LU.64 R250, [R1+0x1710] ;  /* 0x0017100001fa7983 */ /* 0x002f280000300a00 */
[----:B------:R-:W4:Y:S04]  /*35a80*/  LDL.LU.64 R248, [R1+0x1708] ;  /* 0x0017080001f87983 */ /* 0x000f280000300a00 */
[----:B------:R-:W-:Y:S04]  /*35a90*/  STL.64 [R1+0x510], R116 ;  /* 0x0005107401007387 */ /* 0x000fe80000100a00 */
[----:B------:R1:W-:Y:S02]  /*35aa0*/  STL.64 [R1+0x518], R118 ;  /* 0x0005187601007387 */ /* 0x0003e40000100a00 */
[C---:B-1----:R-:W-:Y:S08]  /*35ab0*/  HMMA.1688.F32.TF32 R116, R240.reuse, R56, R120 ;  /* 0x00000038f074723c */ /* 0x042ff00000081078 */
[C---:B------:R-:W-:Y:S11]  /*35ac0*/  HMMA.1688.F32.TF32 R120, R240.reuse, R60, R124 ;  /* 0x0000003cf078723c */ /* 0x040ff6000008107c */
[----:B------:R-:W-:Y:S04]  /*35ad0*/  @!UPT UIADD3 URZ, URZ, URZ, URZ ;  /* 0x0000003f3f3ff290 */ /* 0x000fe8000fffe03f */
[----:B------:R-:W-:Y:S04]  /*35ae0*/  STL.64 [R1+0x500], R116 ;  /* 0x0005007401007387 */ /* 0x000fe80000100a00 */
[----:B------:R1:W-:Y:S02]  /*35af0*/  STL.64 [R1+0x508], R118 ;  /* 0x0005087601007387 */ /* 0x0003e40000100a00 */
[----:B-1----:R-:W-:Y:S02]  /*35b00*/  HMMA.1688.F32.TF32 R116, R240, R64, R128 ;  /* 0x00000040f074723c */ /* 0x002fe40000081080 */
[----:B------:R-:W-:Y:S04]  /*35b10*/  STL.64 [R1+0x4f0], R120 ;  /* 0x0004f07801007387 */ /* 0x000fe80000100a00 */
[----:B------:R1:W-:Y:S02]  /*35b20*/  STL.64 [R1+0x4f8], R122 ;  /* 0x0004f87a01007387 */ /* 0x0003e40000100a00 */
[C---:B--2---:R-:W-:Y:S02]  /*35b30*/  HMMA.1688.F32.TF32 R124, R236.reuse, R4, R132 ;  /* 0x00000004ec7c723c */ /* 0x044fe40000081084 */
[----:B------:R-:W-:Y:S04]  /*35b40*/  LDS R240, [R2+0x26180] ;  /* 0x0261800002f07984 */ /* 0x000fe80000000800 */
[----:B------:R-:W-:Y:S02]  /*35b50*/  LDS R242, [R2+0x26980] ;  /* 0x0269800002f27984 */ /* 0x000fe40000000800 */
[C---:B-1----:R-:W-:Y:S02]  /*35b60*/  HMMA.1688.F32.TF32 R120, R236.reuse, R8, R136 ;  /* 0x00000008ec78723c */ /* 0x042fe40000081088 */
[----:B------:R-:W-:Y:S04]  /*35b70*/  LDS R241, [R3+0x26180] ;  /* 0x0261800003f17984 */ /* 0x000fe80000000800 */
[----:B------:R-:W1:Y:S04]  /*35b80*/  LDS R243, [R3+0x26980] ;  /* 0x0269800003f37984 */ /* 0x000e680000000800 */
[----:B------:R-:W-:Y:S04]  /*35b90*/  STL.64 [R1+0x400], R116 ;  /* 0x0004007401007387 */ /* 0x000fe80000100a00 */
[----:B------:R2:W-:Y:S02]  /*35ba0*/  STL.64 [R1+0x408], R118 ;  /* 0x0004087601007387 */ /* 0x0005e40000100a00 */
[C---:B--2---:R-:W-:Y:S02]  /*35bb0*/  HMMA.1688.F32.TF32 R116, R236.reuse, R12, R140 ;  /* 0x0000000cec74723c */ /* 0x044fe4000008108c */
[----:B------:R-:W-:Y:S04]  /*35bc0*/  STL.64 [R1+0x440], R124 ;  /* 0x0004407c01007387 */ /* 0x000fe80000100a00 */
[----:B------:R2:W-:Y:S04]  /*35bd0*/  STL.64 [R1+0x448], R126 ;  /* 0x0004487e01007387 */ /* 0x0005e80000100a00 */
[----:B------:R-:W-:Y:S04]  /*35be0*/  STL.64 [R1+0x4e0], R120 ;  /* 0x0004e07801007387 */ /* 0x000fe80000100a00 */
[----:B------:R1:W-:Y:S01]  /*35bf0*/  STL.64 [R1+0x4e8], R122 ;  /* 0x0004e87a01007387 */ /* 0x0003e20000100a00 */
[C---:B--2---:R-:W-:Y:S08]  /*35c00*/  HMMA.1688.F32.TF32 R124, R236.reuse, R16, R144 ;  /* 0x00000010ec7c723c */ /* 0x044ff00000081090 */
[----:B------:R-:W-:Y:S01]  /*35c10*/  STL.64 [R1+0x4d0], R116 ;  /* 0x0004d07401007387 */ /* 0x000fe20000100a00 */
[C---:B-1----:R-:W-:Y:S03]  /*35c20*/  HMMA.1688.F32.TF32 R120, R236.reuse, R20, R148 ;  /* 0x00000014ec78723c */ /* 0x042fe60000081094 */
[----:B------:R1:W-:Y:S05]  /*35c30*/  STL.64 [R1+0x4d8], R118 ;  /* 0x0004d87601007387 */ /* 0x0003ea0000100a00 */
[C---:B------:R-:W-:Y:S08]  /*35c40*/  HMMA.1688.F32.TF32 R100, R236.reuse, R28, R100 ;  /* 0x0000001cec64723c */ /* 0x040ff00000081064 */
[C---:B-1----:R-:W-:Y:S01]  /*35c50*/  HMMA.1688.F32.TF32 R116, R236.reuse, R24, R152 ;  /* 0x00000018ec74723c */ /* 0x042fe20000081098 */
[----:B------:R-:W-:Y:S04]  /*35c60*/  STL.64 [R1+0x4c0], R124 ;  /* 0x0004c07c01007387 */ /* 0x000fe80000100a00 */
[----:B------:R-:W-:Y:S04]  /*35c70*/  STL.64 [R1+0x4c8], R126 ;  /* 0x0004c87e01007387 */ /* 0x000fe80000100a00 */
[----:B------:R-:W-:Y:S01]  /*35c80*/  STL.64 [R1+0x4b0], R120 ;  /* 0x0004b07801007387 */ /* 0x000fe20000100a00 */
[C---:B------:R-:W-:Y:S03]  /*35c90*/  HMMA.1688.F32.TF32 R104, R236.reuse, R32, R104 ;  /* 0x00000020ec68723c */ /* 0x040fe60000081068 */
[----:B------:R-:W-:Y:S10]  /*35ca0*/  STL.64 [R1+0x4b8], R122 ;  /* 0x0004b87a01007387 */ /* 0x000ff40000100a00 */
[----:B------:R-:W-:Y:S04]  /*35cb0*/  STL.64 [R1+0x4a0], R116 ;  /* 0x0004a07401007387 */ /* 0x000fe80000100a00 */
[----:B------:R1:W-:Y:S04]  /*35cc0*/  STL.64 [R1+0x4a8], R118 ;  /* 0x0004a87601007387 */ /* 0x0003e80000100a00 */
[----:B------:R-:W-:Y:S04]  /*35cd0*/  STL.64 [R1+0x490], R100 ;  /* 0x0004906401007387 */ /* 0x000fe80000100a00 */
[----:B------:R-:W-:Y:S01]  /*35ce0*/  STL.64 [R1+0x498], R102 ;  /* 0x0004986601007387 */ /* 0x000fe20000100a00 */
[C---:B-1----:R-:W-:Y:S03]  /*35cf0*/  HMMA.1688.F32.TF32 R116, R236.reuse, R36, R156 ;  /* 0x00000024ec74723c */ /* 0x042fe6000008109c */
[----:B------:R-:W-:Y:S04]  /*35d00*/  STL.64 [R1+0x480], R104 ;  /* 0x0004806801007387 */ /* 0x000fe80000100a00 */
[----:B------:R4:W-:Y:S11]  /*35d10*/  STL.64 [R1+0x488], R106 ;  /* 0x0004886a01007387 */ /* 0x0009f60000100a00 */
[----:B------:R-:W-:Y:S05]  /*35d20*/  @!UPT UIADD3 URZ, URZ, URZ, URZ ;  /* 0x0000003f3f3ff290 */ /* 0x000fea000fffe03f */
[----:B------:R-:W-:Y:S04]  /*35d30*/  STL.64 [R1+0x470], R116 ;  /* 0x0004707401007387 */ /* 0x000fe80000100a00 */
[----:B------:R-:W-:Y:S01]  /*35d40*/  STL.64 [R1+0x478], R118 ;  /* 0x0004787601007387 */ /* 0x000fe20000100a00 */
[----:B---3--:R-:W-:Y:S02]  /*35d50*/  IMAD.MOV.U32 R156, RZ, RZ, R71 ;  /* 0x000000ffff9c7224 */ /* 0x008fe400078e0047 */
[----:B----4-:R-:W-:Y:S02]  /*35d60*/  IMAD.MOV.U32 R106, RZ, RZ, R246 ;  /* 0x000000ffff6a7224 */ /* 0x010fe400078e00f6 */
[----:B------:R-:W-:Y:S02]  /*35d70*/  IMAD.MOV.U32 R104, RZ, RZ, R244 ;  /* 0x000000ffff687224 */ /* 0x000fe400078e00f4 */
[----:B------:R-:W2:Y:S01]  /*35d80*/  LDL.LU R244, [R1+0x1704] ;  /* 0x0017040001f47983 */ /* 0x000ea20000300800 */
[----:B------:R-:W-:Y:S01]  /*35d90*/  HMMA.1688.F32.TF32 R100, R236, R40, R248 ;  /* 0x00000028ec64723c */ /* 0x000fe200000810f8 */
[----:B------:R-:W-:-:S02]  /*35da0*/  IMAD.MOV.U32 R105, RZ, RZ, R245 ;  /* 0x000000ffff697224 */ /* 0x000fc400078e00f5 */
[----:B------:R-:W-:Y:S11]  /*35db0*/  IMAD.MOV.U32 R107, RZ, RZ, R247 ;  /* 0x000000ffff6b7224 */ /* 0x000ff600078e00f7 */
[----:B------:R-:W-:Y:S09]  /*35dc0*/  @!UPT UIADD3 URZ, URZ, URZ, URZ ;  /* 0x0000003f3f3ff290 */ /* 0x000ff2000fffe03f */
[----:B------:R1:W-:Y:S04]  /*35dd0*/  STL.64 [R1+0x460], R100 ;  /* 0x0004606401007387 */ /* 0x0003e80000100a00 */
[----:B------:R3:W-:Y:S04]  /*35de0*/  STL.64 [R1+0x468], R102 ;  /* 0x0004686601007387 */ /* 0x0007e80000100a00 */
[----:B------:R-:W2:Y:S04]  /*35df0*/  LDL.LU R245, [R1+0x1700] ;  /* 0x0017000001f57983 */ /* 0x000ea80000300800 */
[----:B------:R-:W2:Y:S04]  /*35e00*/  LDL.LU R246, [R1+0x16fc] ;  /* 0x0016fc0001f67983 */ /* 0x000ea80000300800 */
[----:B------:R-:W2:Y:S04]  /*35e10*/  LDL.LU R247, [R1+0x16f8] ;  /* 0x0016f80001f77983 */ /* 0x000ea80000300800 */
[----:B------:R-:W4:Y:S01]  /*35e20*/  LDL.LU R152, [R1+0x630] ;  /* 0x0006300001987983 */ /* 0x000f220000300800 */
[----:B-1----:R-:W-:-:S03]  /*35e30*/  IMAD.MOV.U32 R101, RZ, RZ, R68 ;  /* 0x000000ffff657224 */ /* 0x002fc600078e0044 */
[----:B------:R-:W4:Y:S01]  /*35e40*/  LDL.LU R153, [R1+0x634] ;  /* 0x0006340001997983 */ /* 0x000f220000300800 */
[----:B---3--:R-:W-:-:S03]  /*35e50*/  IMAD.MOV.U32 R102, RZ, RZ, R69 ;  /* 0x000000ffff667224 */ /* 0x008fc600078e0045 */
[----:B------:R-:W4:Y:S01]  /*35e60*/  LDL.LU R154, [R1+0x638] ;  /* 0x00063800019a7983 */ /* 0x000f220000300800 */
[----:B------:R-:W-:-:S03]  /*35e70*/  IMAD.MOV.U32 R103, RZ, RZ, R70 ;  /* 0x000000ffff677224 */ /* 0x000fc600078e0046 */
[----:B------:R-:W4:Y:S04]  /*35e80*/  LDL.LU R155, [R1+0x63c] ;  /* 0x00063c00019b7983 */ /* 0x000f280000300800 */
        /* <DEDUP_REMOVED lines=8> */
[C---:B--2---:R-:W-:Y:S08]  /*35f10*/  HMMA.1688.F32.TF32 R116, R236.reuse, R44, R244 ;  /* 0x0000002cec74723c */ /* 0x044ff000000810f4 */
[----:B---3--:R-:W-:Y:S11]  /*35f20*/  HMMA.1688.F32.TF32 R68, R236, R48, R68 ;  /* 0x00000030ec44723c */ /* 0x008ff60000081044 */
[----:B------:R-:W-:Y:S05]  /*35f30*/  @!UPT UIADD3 URZ, URZ, URZ, URZ ;  /* 0x0000003f3f3ff290 */ /* 0x000fea000fffe03f */
        /* <DEDUP_REMOVED lines=8> */
[----:B----4-:R-:W-:Y:S01]  /*35fc0*/  HMMA.1688.F32.TF32 R68, R236, R52, R152 ;  /* 0x00000034ec44723c */ /* 0x010fe20000081098 */
[----:B------:R-:W-:Y:S04]  /*35fd0*/  STL [R1+0x1554], R244 ;  /* 0x001554f401007387 */ /* 0x000fe80000100800 */
[----:B------:R-:W-:Y:S04]  /*35fe0*/  STL [R1+0x1550], R246 ;  /* 0x001550f601007387 */ /* 0x000fe80000100800 */
[----:B------:R1:W-:Y:S04]  /*35ff0*/  STL [R1+0x154c], R247 ;  /* 0x00154cf701007387 */ /* 0x0003e80000100800 */
[----:B------:R2:W-:Y:S04]  /*36000*/  STL [R1+0x1548], R245 ;  /* 0x001548f501007387 */ /* 0x0005e80000100800 */
[----:B------:R-:W-:Y:S04]  /*36010*/  STL [R1+0x1564], R248 ;  /* 0x001564f801007387 */ /* 0x000fe80000100800 */
[----:B------:R-:W-:Y:S04]  /*36020*/  STL [R1+0x1560], R249 ;  /* 0x001560f901007387 */ /* 0x000fe80000100800 */
[----:B------:R-:W-:Y:S01]  /*36030*/  STL [R1+0x155c], R250 ;  /* 0x00155cfa01007387 */ /* 0x000fe20000100800 */
[----:B-1----:R-:W-:-:S02]  /*36040*/  IMAD.MOV.U32 R247, RZ, RZ, R68 ;  /* 0x000000fffff77224 */ /* 0x002fc400078e0044 */
[----:B--2---:R-:W-:Y:S01]  /*36050*/  IMAD.MOV.U32 R245, RZ, RZ, R69 ;  /* 0x000000fffff57224 */ /* 0x004fe200078e0045 */
[----:B------:R-:W-:Y:S04]  /*36060*/  STL [R1+0x1558], R251 ;  /* 0x001558fb01007387 */ /* 0x000fe80000100800 */
[----:B------:R1:W-:Y:S02]  /*36070*/  STL.64 [R1+0x638], R70 ;  /* 0x0006384601007387 */ /* 0x0003e40000100a00 */
[C---:B-1----:R-:W-:Y:S08]  /*36080*/  HMMA.1688.F32.TF32 R68, R236.reuse, R60, R104 ;  /* 0x0000003cec44723c */ /* 0x042ff00000081068 */
[C---:B------:R-:W-:Y:S11]  /*36090*/  HMMA.1688.F32.TF32 R100, R236.reuse, R56, R100 ;  /* 0x00000038ec64723c */ /* 0x040ff60000081064 */
[----:B------:R-:W-:Y:S05]  /*360a0*/  @!UPT UIADD3 URZ, URZ, URZ, URZ ;  /* 0x0000003f3f3ff290 */ /* 0x000fea000fffe03f */
[----:B------:R-:W-:Y:S02]  /*360b0*/  IMAD.MOV.U32 R250, RZ, RZ, R68 ;  /* 0x000000fffffa7224 */ /* 0x000fe400078e0044 */
[----:B------:R-:W-:Y:S02]  /*360c0*/  IMAD.MOV.U32 R251, RZ, RZ, R69 ;  /* 0x000000fffffb7224 */ /* 0x000fe400078e0045 */
[----:B------:R-:W-:Y:S02]  /*360d0*/  IMAD.MOV.U32 R244, RZ, RZ, R70 ;  /* 0x000000fffff47224 */ /* 0x000fe400078e0046 */
[----:B------:R-:W-:Y:S02]  /*360e0*/  IMAD.MOV.U32 R246, RZ, RZ, R71 ;  /* 0x000000fffff67224 */ /* 0x000fe400078e0047 */
[----:B------:R-:W-:Y:S01]  /*360f0*/  HMMA.1688.F32.TF32 R68, R236, R64, R156 ;  /* 0x00000040ec44723c */ /* 0x000fe2000008109c */
[----:B------:R1:W-:Y:S04]  /*36100*/  STL [R1+0x156c], R245 ;  /* 0x00156cf501007387 */ /* 0x0003e80000100800 */
[----:B------:R2:W-:Y:S04]  /*36110*/  STL [R1+0x1568], R247 ;  /* 0x001568f701007387 */ /* 0x0005e80000100800 */
[----:B------:R3:W-:Y:S04]  /*36120*/  STL.64 [R1+0x620], R100 ;  /* 0x0006206401007387 */ /* 0x0007e80000100a00 */
[----:B------:R4:W-:Y:S04]  /*36130*/  STL.64 [R1+0x628], R102 ;  /* 0x0006286601007387 */ /* 0x0009e80000100a00 */
[----:B------:R-:W-:Y:S04]  /*36140*/  STL [R1+0x157c], R246 ;  /* 0x00157cf601007387 */ /* 0x000fe80000100800 */
[----:B------:R-:W-:Y:S03]  /*36150*/  STL [R1+0x1578], R244 ;  /* 0x001578f401007387 */ /* 0x000fe60000100800 */
[----:B------:R-:W-:-:S02]  /*36160*/  IMAD.MOV.U32 R249, RZ, RZ, R71 ;  /* 0x000000fffff97224 */ /* 0x000fc400078e0047 */
[----:B------:R-:W-:Y:S01]  /*36170*/  IMAD.MOV.U32 R248, RZ, RZ, R70 ;  /* 0x000000fffff87224 */ /* 0x000fe200078e0046 */
[----:B------:R-:W-:Y:S01]  /*36180*/  STL [R1+0x1574], R250 ;  /* 0x001574fa01007387 */ /* 0x000fe20000100800 */
[----:B-1----:R-:W-:Y:S02]  /*36190*/  IMAD.MOV.U32 R245, RZ, RZ, R68 ;  /* 0x000000fffff57224 */ /* 0x002fe400078e0044 */
[----:B--2---:R-:W-:Y:S01]  /*361a0*/  IMAD.MOV.U32 R247, RZ, RZ, R69 ;  /* 0x000000fffff77224 */ /* 0x004fe200078e0045 */
        /* <DEDUP_REMOVED lines=62> */
[----:B------:R1:W-:Y:S04]  /*36590*/  LDS R70, [R162+0x26980] ;  /* 0x02698000a2467984 */ /* 0x0003e80000000800 */
[----:B------:R-:W4:Y:S04]  /*365a0*/  LDL.LU R160, [R1+0x2b0] ;  /* 0x0002b00001a07983 */ /* 0x000f280000300800 */
[----:B------:R-:W-:Y:S01]  /*365b0*/  LDS R69, [R163+0x26180] ;  /* 0x02618000a3457984 */ /* 0x000fe20000000800 */
[----:B-1----:R-:W-:-:S03]  /*365c0*/  IMAD.MOV.U32 R162, RZ, RZ, R0 ;  /* 0x000000ffffa27224 */ /* 0x002fc600078e0000 */
[----:B------:R1:W2:Y:S04]  /*365d0*/  LDS R71, [R163+0x26980] ;  /* 0x02698000a3477984 */ /* 0x0002a80000000800 */
[----:B------:R-:W4:Y:S04]  /*365e0*/  LDL.LU R161, [R1+0x2b4] ;  /* 0x0002b40001a17983 */ /* 0x000f280000300800 */
[----:B------:R-:W4:Y:S01]  /*365f0*/  LDL.LU R0, [R1+0x16e4] ;  /* 0x0016e40001007983 */ /* 0x000f220000300800 */
[----:B-1----:R-:W-:-:S03]  /*36600*/  IMAD.MOV.U32 R163, RZ, RZ, R252 ;  /* 0x000000ffffa37224 */ /* 0x002fc600078e00fc */
[----:B------:R-:W4:Y:S01]  /*36610*/  LDL.LU R252, [R1+0x16e0] ;  /* 0x0016e00001fc7983 */ /* 0x000f220000300800 */
        /* <DEDUP_REMOVED lines=9> */
[----:B------:R1:W-:Y:S04]  /*366b0*/  STL [R1+0x159c], R251 ;  /* 0x00159cfb01007387 */ /* 0x0003e80000100800 */
[----:B------:R1:W-:Y:S04]  /*366c0*/  STL [R1+0x1598], R250 ;  /* 0x001598fa01007387 */ /* 0x0003e80000100800 */
[----:B------:R-:W2:Y:S04]  /*366d0*/  LDL.LU R248, [R1+0x6b0] ;  /* 0x0006b00001f87983 */ /* 0x000ea80000300800 */
[----:B------:R-:W2:Y:S01]  /*366e0*/  LDL.LU R249, [R1+0x6b4] ;  /* 0x0006b40001f97983 */ /* 0x000ea20000300800 */
[C---:B---3--:R-:W-:Y:S03]  /*366f0*/  HMMA.1688.F32.TF32 R120, R240.reuse, R12, R120 ;  /* 0x0000000cf078723c */ /* 0x048fe60000081078 */
[----:B------:R-:W-:Y:S04]  /*36700*/  STL [R1+0x1594], R246 ;  /* 0x001594f601007387 */ /* 0x000fe80000100800 */
[----:B------:R2:W-:Y:S01]  /*36710*/  STL [R1+0x1590], R244 ;  /* 0x001590f401007387 */ /* 0x0005e20000100800 */
[C---:B------:R-:W-:Y:S08]  /*36720*/  HMMA.1688.F32.TF32 R128, R240.reuse, R20, R128 ;  /* 0x00000014f080723c */ /* 0x040ff00000081080 */
[C---:B----4-:R-:W-:Y:S08]  /*36730*/  HMMA.1688.F32.TF32 R124, R240.reuse, R16, R124 ;  /* 0x00000010f07c723c */ /* 0x050ff0000008107c */
[C---:B------:R-:W-:Y:S08]  /*36740*/  HMMA.1688.F32.TF32 R132, R240.reuse, R24, R132 ;  /* 0x00000018f084723c */ /* 0x040ff00000081084 */
[C---:B------:R-:W-:Y:S08]  /*36750*/  HMMA.1688.F32.TF32 R136, R240.reuse, R28, R136 ;  /* 0x0000001cf088723c */ /* 0x040ff00000081088 */
[C---:B------:R-:W-:Y:S08]  /*36760*/  HMMA.1688.F32.TF32 R144, R240.reuse, R36, R144 ;  /* 0x00000024f090723c */ /* 0x040ff00000081090 */
[C---:B------:R-:W-:Y:S08]  /*36770*/  HMMA.1688.F32.TF32 R140, R240.reuse, R32, R140 ;  /* 0x00000020f08c723c */ /* 0x040ff0000008108c */
[----:B------:R-:W-:Y:S01]  /*36780*/  HMMA.1688.F32.TF32 R148, R240, R40, R148 ;  /* 0x00000028f094723c */ /* 0x000fe20000081094 */
[----:B-1----:R-:W-:-:S02]  /*36790*/  IMAD.MOV.U32 R251, RZ, RZ, R0 ;  /* 0x000000fffffb7224 */ /* 0x002fc400078e0000 */
[----:B------:R-:W-:-:S05]  /*367a0*/  IMAD.MOV.U32 R250, RZ, RZ, R252 ;  /* 0x000000fffffa7224 */ /* 0x000fca00078e00fc */
[C---:B------:R-:W-:Y:S08]  /*367b0*/  HMMA.1688.F32.TF32 R152, R240.reuse, R44, R152 ;  /* 0x0000002cf098723c */ /* 0x040ff00000081098 */
[C---:B------:R-:W-:Y:S08]  /*367c0*/  HMMA.1688.F32.TF32 R100, R240.reuse, R48, R100 ;  /* 0x00000030f064723c */ /* 0x040ff00000081064 */
[C---:B------:R-:W-:Y:S08]  /*367d0*/  HMMA.1688.F32.TF32 R104, R240.reuse, R52, R104 ;  /* 0x00000034f068723c */ /* 0x040ff00000081068 */
[C---:B------:R-:W-:Y:S08]  /*367e0*/  HMMA.1688.F32.TF32 R156, R240.reuse, R56, R156 ;  /* 0x00000038f09c723c */ /* 0x040ff0000008109c */
[C---:B------:R-:W-:Y:S08]  /*367f0*/  HMMA.1688.F32.TF32 R160, R240.reuse, R60, R160 ;  /* 0x0000003cf0a0723c */ /* 0x040ff000000810a0 */
[----:B--2---:R-:W-:Y:S07]  /*36800*/  HMMA.1688.F32.TF32 R244, R240, R8, R248 ;  /* 0x00000008f0f4723c */ /* 0x004fee00000810f8 */
[----:B------:R-:W-:-:S02]  /*36810*/  IMAD.MOV.U32 R249, RZ, RZ, R120 ;  /* 0x000000fffff97224 */ /* 0x000fc400078e0078 */
[----:B------:R-:W-:Y:S11]  /*36820*/  IMAD.MOV.U32 R248, RZ, RZ, R121 ;  /* 0x000000fffff87224 */ /* 0x000ff600078e0079 */
[----:B------:R-:W-:Y:S03]  /*36830*/  @!UPT UIADD3 URZ, URZ, URZ, URZ ;  /* 0x0000003f3f3ff290 */ /* 0x000fe6000fffe03f */
[----:B------:R1:W-:Y:S04]  /*36840*/  STL.64 [R1+0x3b0], R244 ;  /* 0x0003b0f401007387 */ /* 0x0003e80000100a00 */
[----:B------:R2:W-:Y:S01]  /*36850*/  STL.64 [R1+0x3b8], R246 ;  /* 0x0003b8f601007387 */ /* 0x0005e20000100a00 */
[----:B-1----:R-:W-:Y:S02]  /*36860*/  IMAD.MOV.U32 R245, RZ, RZ, R122 ;  /* 0x000000fffff57224 */ /* 0x002fe400078e007a */
[----:B--2---:R-:W-:Y:S02]  /*36870*/  IMAD.MOV.U32 R247, RZ, RZ, R123 ;  /* 0x000000fffff77224 */ /* 0x004fe400078e007b */
[----:B------:R-:W2:Y:S04]  /*36880*/  LDL.LU.64 R122, [R1+0x16c8] ;  /* 0x0016c800017a7983 */ /* 0x000ea80000300a00 */
[----:B------:R-:W2:Y:S04]  /*36890*/  LDL.LU.64 R120, [R1+0x16c0] ;  /* 0x0016c00001787983 */ /* 0x000ea80000300a00 */
[----:B------:R-:W-:Y:S04]  /*368a0*/  STL.64 [R1+0x390], R124 ;  /* 0x0003907c01007387 */ /* 0x000fe80000100a00 */
[----:B------:R1:W-:Y:S01]  /*368b0*/  STL.64 [R1+0x398], R126 ;  /* 0x0003987e01007387 */ /* 0x0003e20000100a00 */
[----:B------:R-:W-:-:S02]  /*368c0*/  IMAD.MOV.U32 R246, RZ, RZ, R138 ;  /* 0x000000fffff67224 */ /* 0x000fc400078e008a */
[----:B------:R-:W-:Y:S01]  /*368d0*/  IMAD.MOV.U32 R244, RZ, RZ, R139 ;  /* 0x000000fffff47224 */ /* 0x000fe200078e008b */
[----:B-1----:R-:W3:Y:S04]  /*368e0*/  LDL.LU.64 R126, [R1+0x16b8] ;  /* 0x0016b800017e7983 */ /* 0x002ee80000300a00 */
[----:B------:R-:W3:Y:S04]  /*368f0*/  LDL.LU.64 R124, [R1+0x16b0] ;  /* 0x0016b000017c7983 */ /* 0x000ee80000300a00 */
[----:B------:R-:W-:Y:S04]  /*36900*/  STL.64 [R1+0x380], R128 ;  /* 0x0003808001007387 */ /* 0x000fe80000100a00 */
[----:B------:R1:W-:Y:S01]  /*36910*/  STL.64 [R1+0x388], R130 ;  /* 0x0003888201007387 */ /* 0x0003e20000100a00 */
[----:B------:R-:W-:-:S02]  /*36920*/  IMAD.MOV.U32 R251, RZ, RZ, R136 ;  /* 0x000000fffffb7224 */ /* 0x000fc400078e0088 */
[----:B------:R-:W-:Y:S01]  /*36930*/  IMAD.MOV.U32 R250, RZ, RZ, R137 ;  /* 0x000000fffffa7224 */ /* 0x000fe200078e0089 */
[----:B-1----:R-:W4:Y:S04]  /*36940*/  LDL.LU.64 R130, [R1+0x16a8] ;  /* 0x0016a80001827983 */ /* 0x002f280000300a00 */
[----:B------:R-:W4:Y:S04]  /*36950*/  LDL.LU.64 R128, [R1+0x16a0] ;  /* 0x0016a00001807983 */ /* 0x000f280000300a00 */
[----:B------:R-:W-:Y:S04]  /*36960*/  STL.64 [R1+0x370], R132 ;  /* 0x0003708401007387 */ /* 0x000fe80000100a00 */
[----:B------:R1:W-:Y:S04]  /*36970*/  STL.64 [R1+0x378], R134 ;  /* 0x0003788601007387 */ /* 0x0003e80000100a00 */
[----:B-1----:R-:W2:Y:S04]  /*36980*/  LDL.LU.64 R134, [R1+0x1698] ;  /* 0x0016980001867983 */ /* 0x002ea80000300a00 */
[----:B------:R-:W2:Y:S04]  /*36990*/  LDL.LU.64 R132, [R1+0x1690] ;  /* 0x0016900001847983 */ /* 0x000ea80000300a00 */
[----:B------:R-:W2:Y:S04]  /*369a0*/  LDL.LU.64 R138, [R1+0x1688] ;  /* 0x00168800018a7983 */ /* 0x000ea80000300a00 */
        /* <DEDUP_REMOVED lines=32> */
[----:B------:R-:W2:Y:S01]  /*36bb0*/  LDL.LU.64 R160, [R1+0x1600] ;  /* 0x0016000001a07983 */ /* 0x000ea20000300a00 */
[----:B------:R-:W-:Y:S11]  /*36bc0*/  HMMA.1688.F32.TF32 R240, R240, R64, R236 ;  /* 0x00000040f0f0723c */ /* 0x000ff600000810ec */
[----:B------:R-:W-:Y:S11]  /*36bd0*/  @!UPT UIADD3 URZ, URZ, URZ, URZ ;  /* 0x0000003f3f3ff290 */ /* 0x000ff6000fffe03f */
[----:B------:R-:W-:Y:S01]  /*36be0*/  @!UPT UIADD3 URZ, URZ, URZ, URZ ;  /* 0x0000003f3f3ff290 */ /* 0x000fe2000fffe03f */
[----:B------:R-:W-:Y:S04]  /*36bf0*/  STL.64 [R1+0x2b0], R240 ;  /* 0x0002b0f001007387 */ /* 0x000fe80000100a00 */
[----:B------:R1:W-:Y:S02]  /*36c00*/  STL.64 [R1+0x2b8], R242 ;  /* 0x0002b8f201007387 */ /* 0x0003e40000100a00 */
[C---:B-1----:R-:W-:Y:S08]  /*36c10*/  HMMA.1688.F32.TF32 R240, R68.reuse, R56, R116 ;  /* 0x0000003844f0723c */ /* 0x042ff00000081074 */
[C---:B--2---:R-:W-:Y:S08]  /*36c20*/  HMMA.1688.F32.TF32 R236, R68.reuse, R4, R160 ;  /* 0x0000000444ec723c */ /* 0x044ff000000810a0 */
[C---:B------:R-:W-:Y:S01]  /*36c30*/  HMMA.1688.F32.TF32 R160, R68.reuse, R8, R156 ;  /* 0x0000000844a0723c */ /* 0x040fe2000008109c */
[----:B------:R-:W-:Y:S04]  /*36c40*/  LDS R157, [R3+0x27000] ;  /* 0x02700000039d7984 */ /* 0x000fe80000000800 */
[----:B------:R-:W-:Y:S04]  /*36c50*/  LDS R159, [R3+0x27800] ;  /* 0x02780000039f7984 */ /* 0x000fe80000000800 */
[----:B------:R-:W-:Y:S04]  /*36c60*/  LDS R156, [R2+0x27000] ;  /* 0x02700000029c7984 */ /* 0x000fe80000000800 */
[----:B------:R-:W1:Y:S04]  /*36c70*/  LDS R158, [R2+0x27800] ;  /* 0x02780000029e7984 */ /* 0x000e680000000800 */
[----:B------:R-:W-:Y:S04]  /*36c80*/  STL.64 [R1+0x290], R236 ;  /* 0x000290ec01007387 */ /* 0x000fe80000100a00 */
[----:B------:R2:W-:Y:S04]  /*36c90*/  STL.64 [R1+0x298], R238 ;  /* 0x000298ee01007387 */ /* 0x0005e80000100a00 */
[----:B------:R-:W-:Y:S04]  /*36ca0*/  STL.64 [R1+0xb0], R160 ;  /* 0x0000b0a001007387 */ /* 0x000fe80000100a00 */
[----:B------:R3:W-:Y:S01]  /*36cb0*/  STL.64 [R1+0xb8], R162 ;  /* 0x0000b8a201007387 */ /* 0x0007e20000100a00 */
[C---:B--2---:R-:W-:Y:S08]  /*36cc0*/  HMMA.1688.F32.TF32 R236, R68.reuse, R12, R104 ;  /* 0x0000000c44ec723c */ /* 0x044ff00000081068 */
[C---:B---3--:R-:W-:Y:S08]  /*36cd0*/  HMMA.1688.F32.TF32 R160, R68.reuse, R16, R100 ;  /* 0x0000001044a0723c */ /* 0x048ff00000081064 */
[C---:B------:R-:W-:Y:S08]  /*36ce0*/  HMMA.1688.F32.TF32 R100, R68.reuse, R24, R148 ;  /* 0x000000184464723c */ /* 0x040ff00000081094 */
[----:B------:R-:W-:Y:S01]  /*36cf0*/  HMMA.1688.F32.TF32 R104, R68, R20, R152 ;  /* 0x000000144468723c */ /* 0x000fe20000081098 */
[----:B------:R-:W-:Y:S04]  /*36d00*/  STL.64 [R1+0xa0], R236 ;  /* 0x0000a0ec01007387 */ /* 0x000fe80000100a00 */
[----:B------:R2:W-:Y:S04]  /*36d10*/  STL.64 [R1+0xa8], R238 ;  /* 0x0000a8ee01007387 */ /* 0x0005e80000100a00 */
[----:B------:R3:W-:Y:S04]  /*36d20*/  STL.64 [R1+0x90], R160 ;  /* 0x000090a001007387 */ /* 0x0007e80000100a00 */
[----:B------:R-:W-:Y:S04]  /*36d30*/  STL.64 [R1+0x98], R162 ;  /* 0x000098a201007387 */ /* 0x000fe80000100a00 */
[----:B------:R-:W-:Y:S01]  /*36d40*/  STL.64 [R1+0x70], R100 ;  /* 0x0000706401007387 */ /* 0x000fe20000100a00 */
[----:B------:R-:W-:Y:S01]  /*36d50*/  IMAD.MOV.U32 R3, RZ, RZ, R103 ;  /* 0x000000ffff037224 */ /* 0x000fe200078e0067 */
[----:B-1----:R-:W-:Y:S01]  /*36d60*/  HMMA.1688.F32.TF32 R80, R156, R18, R80 ;  /* 0x000000129c50723c */ /* 0x002fe20000081050 */
[----:B------:R-:W-:Y:S01]  /*36d70*/  IMAD.MOV.U32 R148, RZ, RZ, R198 ;  /* 0x000000ffff947224 */ /* 0x000fe200078e00c6 */
[----:B------:R-:W-:Y:S01]  /*36d80*/  LOP3.LUT R57, R2, 0x20, RZ, 0x3c, !PT ;  /* 0x0000002002397812 */ /* 0x000fe200078e3cff */
[----:B------:R-:W-:Y:S01]  /*36d90*/  IMAD.MOV.U32 R149, RZ, RZ, R199 ;  /* 0x000000ffff957224 */ /* 0x000fe200078e00c7 */
[----:B------:R-:W-:Y:S04]  /*36da0*/  STL.64 [R1+0x80], R104 ;  /* 0x0000806801007387 */ /* 0x000fe80000100a00 */
[----:B------:R-:W-:Y:S04]  /*36db0*/  STL.64 [R1+0x88], R106 ;  /* 0x0000886a01007387 */ /* 0x000fe80000100a00 */
[----:B------:R1:W-:Y:S01]  /*36dc0*/  STL [R1+0x78], R102 ;  /* 0x0000786601007387 */ /* 0x0003e20000100800 */
[----:B--2---:R-:W-:Y:S01]  /*36dd0*/  HMMA.1688.F32.TF32 R236, R68, R60, R212 ;  /* 0x0000003c44ec723c */ /* 0x004fe200000810d4 */
[----:B------:R-:W-:-:S02]  /*36de0*/  IMAD.MOV.U32 R150, RZ, RZ, R200 ;  /* 0x000000ffff967224 */ /* 0x000fc400078e00c8 */
[----:B------:R-:W-:Y:S01]  /*36df0*/  IMAD.MOV.U32 R151, RZ, RZ, R201 ;  /* 0x000000ffff977224 */ /* 0x000fe200078e00c9 */
[----:B------:R-:W-:Y:S01]  /*36e00*/  LDS R152, [R2+0x27080] ;  /* 0x0270800002987984 */ /* 0x000fe20000000800 */
[----:B---3--:R-:W-:Y:S02]  /*36e10*/  IMAD.MOV.U32 R160, RZ, RZ, R206 ;  /* 0x000000ffffa07224 */ /* 0x008fe400078e00ce */
[----:B------:R-:W-:Y:S01]  /*36e20*/  IMAD.MOV.U32 R161, RZ, RZ, R224 ;  /* 0x000000ffffa17224 */ /* 0x000fe200078e00e0 */
[----:B------:R-:W-:Y:S01]  /*36e30*/  LDS R154, [R2+0x27880] ;  /* 0x02788000029a7984 */ /* 0x000fe20000000800 */
[C---:B-1----:R-:W-:Y:S01]  /*36e40*/  HMMA.1688.F32.TF32 R100, R68.reuse, R28, R144 ;  /* 0x0000001c4464723c */ /* 0x042fe20000081090 */
[----:B------:R-:W-:Y:S02]  /*36e50*/  IMAD.MOV.U32 R162, RZ, RZ, R225 ;  /* 0x000000ffffa27224 */ /* 0x000fe400078e00e1 */
[----:B------:R-:W-:Y:S01]  /*36e60*/  IMAD.MOV.U32 R163, RZ, RZ, R226 ;  /* 0x000000ffffa37224 */ /* 0x000fe200078e00e2 */
[----:B------:R-:W-:Y:S04]  /*36e70*/  LDS R153, [R57+0x27080] ;  /* 0x0270800039997984 */ /* 0x000fe80000000800 */
[----:B------:R-:W-:Y:S11]  /*36e80*/  LDS R155, [R57+0x27880] ;  /* 0x02788000399b7984 */ /* 0x000ff60000000800 */
[----:B------:R-:W-:Y:S05]  /*36e90*/  @!UPT UIADD3 URZ, URZ, URZ, URZ ;  /* 0x0000003f3f3ff290 */ /* 0x000fea000fffe03f */
        /* <DEDUP_REMOVED lines=25> */
[C---:B----4-:R-:W-:Y:S01]  /*37030*/  HMMA.1688.F32.TF32 R100, R68.reuse, R44, R128 ;  /* 0x0000002c4464723c */ /* 0x050fe20000081080 */
[----:B------:R-:W-:Y:S11]  /*37040*/  STL [R1+0x1530], R3 ;  /* 0x0015300301007387 */ /* 0x000ff60000100800 */
[----:B------:R-:W-:Y:S11]  /*37050*/  @!UPT UIADD3 URZ, URZ, URZ, URZ ;  /* 0x0000003f3f3ff290 */ /* 0x000ff6000fffe03f */
[----:B------:R-:W-:Y:S01]  /*37060*/  @!UPT UIADD3 URZ, URZ, URZ, URZ ;  /* 0x0000003f3f3ff290 */ /* 0x000fe2000fffe03f */
[----:B------:R-:W-:Y:S02]  /*37070*/  IMAD.MOV.U32 R37, RZ, RZ, R100 ;  /* 0x000000ffff257224 */ /* 0x000fe400078e0064 */
[----:B------:R-:W-:Y:S02]  /*37080*/  IMAD.MOV.U32 R36, RZ, RZ, R101 ;  /* 0x000000ffff247224 */ /* 0x000fe400078e0065 */
[----:B------:R-:W-:Y:S02]  /*37090*/  IMAD.MOV.U32 R33, RZ, RZ, R102 ;  /* 0x000000ffff217224 */ /* 0x000fe400078e0066 */
[----:B------:R-:W-:Y:S02]  /*370a0*/  IMAD.MOV.U32 R32, RZ, RZ, R103 ;  /* 0x000000ffff207224 */ /* 0x000fe400078e0067 */
[C---:B------:R-:W-:Y:S01]  /*370b0*/  HMMA.1688.F32.TF32 R100, R68.reuse, R48, R124 ;  /* 0x000000304464723c */ /* 0x040fe2000008107c */
[----:B------:R1:W-:Y:S11]  /*370c0*/  STL [R1+0x1534], R8 ;  /* 0x0015340801007387 */ /* 0x0003f60000100800 */
[----:B------:R-:W-:Y:S11]  /*370d0*/  @!UPT UIADD3 URZ, URZ, URZ, URZ ;  /* 0x0000003f3f3ff290 */ /* 0x000ff6000fffe03f */
[----:B------:R-:W-:Y:S01]  /*370e0*/  @!UPT UIADD3 URZ, URZ, URZ, URZ ;  /* 0x0000003f3f3ff290 */ /* 0x000fe2000fffe03f */
[----:B-1----:R-:W-:Y:S02]  /*370f0*/  IMAD.MOV.U32 R8, RZ, RZ, R100 ;  /* 0x000000ffff087224 */ /* 0x002fe400078e0064 */
[----:B------:R-:W-:Y:S02]  /*37100*/  IMAD.MOV.U32 R3, RZ, RZ, R101 ;  /* 0x000000ffff037224 */ /* 0x000fe400078e0065 */
[----:B------:R-:W-:Y:S02]  /*37110*/  IMAD.MOV.U32 R49, RZ, RZ, R102 ;  /* 0x000000ffff317224 */ /* 0x000fe400078e0066 */
[----:B------:R-:W-:Y:S02]  /*37120*/  IMAD.MOV.U32 R48, RZ, RZ, R103 ;  /* 0x000000ffff307224 */ /* 0x000fe400078e0067 */
[C---:B------:R-:W-:Y:S08]  /*37130*/  HMMA.1688.F32.TF32 R100, R68.reuse, R52, R120 ;  /* 0x000000344464723c */ /* 0x040ff00000081078 */
[----:B------:R-:W-:Y:S08]  /*37140*/  HMMA.1688.F32.TF32 R212, R68, R64, R232 ;  /* 0x0000004044d4723c */ /* 0x000ff000000810e8 */
[----:B------:R-:W-:Y:S08]  /*37150*/  HMMA.1688.F32.TF32 R104, R156, R6, R228 ;  /* 0x000000069c68723c */ /* 0x000ff000000810e4 */
[----:B------:R-:W-:-:S02]  /*37160*/  IMAD.MOV.U32 R45, RZ, RZ, R100 ;  /* 0x000000ffff2d7224 */ /* 0x000fc400078e0064 */
[----:B------:R-:W-:Y:S02]  /*37170*/  IMAD.MOV.U32 R44, RZ, RZ, R101 ;  /* 0x000000ffff2c7224 */ /* 0x000fe400078e0065 */
[----:B------:R-:W-:Y:S02]  /*37180*/  IMAD.MOV.U32 R41, RZ, RZ, R102 ;  /* 0x000000ffff297224 */ /* 0x000fe400078e0066 */
[----:B------:R-:W-:Y:S02]  /*37190*/  IMAD.MOV.U32 R40, RZ, RZ, R103 ;  /* 0x000000ffff287224 */ /* 0x000fe400078e0067 */
[C---:B------:R-:W-:Y:S08]  /*371a0*/  HMMA.1688.F32.TF32 R100, R156.reuse, R10, R72 ;  /* 0x0000000a9c64723c */ /* 0x040ff00000081048 */
[C---:B------:R-:W-:Y:S01]  /*371b0*/  HMMA.1688.F32.TF32 R72, R156.reuse, R14, R76 ;  /* 0x0000000e9c48723c */ /* 0x040fe2000008104c */
        /* <DEDUP_REMOVED lines=12> */
[----:B------:R1:W-:Y:S02]  /*37280*/  STL.64 [R1+0x918], R74 ;  /* 0x0009184a01007387 */ /* 0x0003e40000100a00 */
[C---:B-1----:R-:W-:Y:S02]  /*37290*/  HMMA.1688.F32.TF32 R72, R156.reuse, R26, R88 ;  /* 0x0000001a9c48723c */ /* 0x042fe40000081058 */
[----:B------:R-:W-:Y:S04]  /*372a0*/  STL.64 [R1+0x900], R80 ;  /* 0x0009005001007387 */ /* 0x000fe80000100a00 */
[----:B------:R1:W-:Y:S04]  /*372b0*/  STL.64 [R1+0x908], R82 ;  /* 0x0009085201007387 */ /* 0x0003e80000100a00 */
[----:B------:R-:W-:Y:S04]  /*372c0*/  STL.64 [R1+0x8f0], R76 ;  /* 0x0008f04c01007387 */ /* 0x000fe80000100a00 */
[----:B------:R2:W-:Y:S01]  /*372d0*/  STL.64 [R1+0x8f8], R78 ;  /* 0x0008f84e01007387 */ /* 0x0005e20000100a00 */
[C---:B-1----:R-:W-:Y:S08]  /*372e0*/  HMMA.1688.F32.TF32 R80, R156.reuse, R30, R92 ;  /* 0x0000001e9c50723c */ /* 0x042ff0000008105c */
[----:B------:R-:W-:Y:S01]  /*372f0*/  STL.64 [R1+0x8e0], R72 ;  /* 0x0008e04801007387 */ /* 0x000fe20000100a00 */
[C---:B--2---:R-:W-:Y:S03]  /*37300*/  HMMA.1688.F32.TF32 R76, R156.reuse, R34, R96 ;  /* 0x000000229c4c723c */ /* 0x044fe60000081060 */
[----:B------:R1:W-:Y:S05]  /*37310*/  STL.64 [R1+0x8e8], R74 ;  /* 0x0008e84a01007387 */ /* 0x0003ea0000100a00 */
[C---:B-1----:R-:W-:Y:S06]  /*37320*/  HMMA.1688.F32.TF32 R72, R156.reuse, R38, R108 ;  /* 0x000000269c48723c */ /* 0x042fec000008106c */
[----:B------:R-:W-:Y:S04]  /*37330*/  STL.64 [R1+0x8d0], R80 ;  /* 0x0008d05001007387 */ /* 0x000fe80000100a00 */
[----:B------:R1:W-:Y:S05]  /*37340*/  STL.64 [R1+0x8d8], R82 ;  /* 0x0008d85201007387 */ /* 0x0003ea0000100a00 */
        /* <DEDUP_REMOVED lines=15> */
[----:B-1----:R-:W-:Y:S07]  /*37440*/  HMMA.1688.F32.TF32 R72, R156, R62, R220 ;  /* 0x0000003e9c48723c */ /* 0x002fee00000810dc */
[----:B------:R-:W-:Y:S01]  /*37450*/  STL.64 [R1+0x870], R80 ;  /* 0x0008705001007387 */ /* 0x000fe20000100a00 */
[----:B------:R-:W-:-:S03]  /*37460*/  IMAD.MOV.U32 R104, RZ, RZ, R190 ;  /* 0x000000ffff687224 */ /* 0x000fc600078e00be */
[----:B------:R-:W-:Y:S04]  /*37470*/  STL.64 [R1+0x878], R82 ;  /* 0x0008785201007387 */ /* 0x000fe80000100a00 */
[----:B------:R-:W-:Y:S01]  /*37480*/  STL.64 [R1+0x860], R76 ;  /* 0x0008604c01007387 */ /* 0x000fe20000100a00 */
[----:B------:R-:W-:-:S03]  /*37490*/  IMAD.MOV.U32 R105, RZ, RZ, R191 ;  /* 0x000000ffff697224 */ /* 0x000fc600078e00bf */
[----:B------:R-:W-:Y:S01]  /*374a0*/  STL.64 [R1+0x868], R78 ;  /* 0x0008684e01007387 */ /* 0x000fe20000100a00 */
[----:B------:R-:W-:-:S03]  /*374b0*/  IMAD.MOV.U32 R106, RZ, RZ, R192 ;  /* 0x000000ffff6a7224 */ /* 0x000fc600078e00c0 */
[----:B------:R-:W2:Y:S01]  /*374c0*/  LDL.LU R190, [R1+0x15fc] ;  /* 0x0015fc0001be7983 */ /* 0x000ea20000300800 */
[----:B------:R-:W-:-:S03]  /*374d0*/  IMAD.MOV.U32 R107, RZ, RZ, R193 ;  /* 0x000000ffff6b7224 */ /* 0x000fc600078e00c1 */
[----:B------:R-:W-:Y:S01]  /*374e0*/  STL.64 [R1+0x850], R72 ;  /* 0x0008504801007387 */ /* 0x000fe20000100a00 */
[----:B------:R-:W-:-:S03]  /*374f0*/  IMAD.MOV.U32 R100, RZ, RZ, R194 ;  /* 0x000000ffff647224 */ /* 0x000fc600078e00c2 */
[----:B------:R-:W-:Y:S01]  /*37500*/  STL.64 [R1+0x858], R74 ;  /* 0x0008584a01007387 */ /* 0x000fe20000100a00 */
[----:B------:R-:W-:-:S03]  /*37510*/  IMAD.MOV.U32 R101, RZ, RZ, R195 ;  /* 0x000000ffff657224 */ /* 0x000fc600078e00c3 */
[----:B------:R-:W2:Y:S01]  /*37520*/  LDL.LU R191, [R1+0x15f8] ;  /* 0x0015f80001bf7983 */ /* 0x000ea20000300800 */
[----:B------:R-:W-:-:S03]  /*37530*/  IMAD.MOV.U32 R102, RZ, RZ, R196 ;  /* 0x000000ffff667224 */ /* 0x000fc600078e00c4 */
[----:B------:R-:W3:Y:S01]  /*37540*/  LDL.LU R192, [R1+0x15f4] ;  /* 0x0015f40001c07983 */ /* 0x000ee20000300800 */
[----:B------:R-:W-:-:S03]  /*37550*/  IMAD.MOV.U32 R103, RZ, RZ, R197 ;  /* 0x000000ffff677224 */ /* 0x000fc600078e00c5 */
[----:B------:R-:W3:Y:S04]  /*37560*/  LDL.LU R193, [R1+0x15f0] ;  /* 0x0015f00001c17983 */ /* 0x000ee80000300800 */
[----:B------:R-:W3:Y:S04]  /*37570*/  LDL.LU R194, [R1+0x15ec] ;  /* 0x0015ec0001c27983 */ /* 0x000ee80000300800 */
[----:B------:R-:W3:Y:S04]  /*37580*/  LDL.LU R195, [R1+0x15e8] ;  /* 0x0015e80001c37983 */ /* 0x000ee80000300800 */
[----:B------:R-:W4:Y:S04]  /*37590*/  LDL.LU R196, [R1+0x15e4] ;  /* 0x0015e40001c47983 */ /* 0x000f280000300800 */
[----:B------:R-:W4:Y:S01]  /*375a0*/  LDL.LU R197, [R1+0x15e0] ;  /* 0x0015e00001c57983 */ /* 0x000f220000300800 */
[----:B------:R-:W-:-:S03]  /*375b0*/  IMAD.MOV.U32 R144, RZ, RZ, R202 ;  /* 0x000000ffff907224 */ /* 0x000fc600078e00ca */
[----:B------:R-:W4:Y:S01]  /*375c0*/  LDL.LU R198, [R1+0x15dc] ;  /* 0x0015dc0001c67983 */ /* 0x000f220000300800 */
[----:B------:R-:W-:-:S03]  /*375d0*/  IMAD.MOV.U32 R145, RZ, RZ, R203 ;  /* 0x000000ffff917224 */ /* 0x000fc600078e00cb */
[----:B------:R-:W4:Y:S01]  /*375e0*/  LDL.LU R199, [R1+0x15d8] ;  /* 0x0015d80001c77983 */ /* 0x000f220000300800 */
        /* <DEDUP_REMOVED lines=13> */
[----:B------:R-:W2:Y:S04]  /*376c0*/  LDL.LU R225, [R1+0x15b4] ;  /* 0x0015b40001e17983 */ /* 0x000ea80000300800 */
[----:B------:R-:W2:Y:S01]  /*376d0*/  LDL.LU R226, [R1+0x15b0] ;  /* 0x0015b00001e27983 */ /* 0x000ea20000300800 */
[----:B------:R-:W-:-:S03]  /*376e0*/  IMAD.MOV.U32 R143, RZ, RZ, R207 ;  /* 0x000000ffff8f7224 */ /* 0x000fc600078e00cf */
[----:B------:R-:W2:Y:S04]  /*376f0*/  LDL.LU R227, [R1+0x15ac] ;  /* 0x0015ac0001e37983 */ /* 0x000ea80000300800 */
[----:B------:R-:W2:Y:S04]  /*37700*/  LDL.LU R66, [R1+0x15a8] ;  /* 0x0015a80001427983 */ /* 0x000ea80000300800 */
[----:B------:R-:W2:Y:S04]  /*37710*/  LDL.LU R67, [R1+0x15a4] ;  /* 0x0015a40001437983 */ /* 0x000ea80000300800 */
[----:B------:R-:W3:Y:S04]  /*37720*/  LDL.LU R207, [R1+0x15a0] ;  /* 0x0015a00001cf7983 */ /* 0x000ee80000300800 */
[----:B------:R-:W3:Y:S04]  /*37730*/  LDL.LU R136, [R1+0xc0] ;  /* 0x0000c00001887983 */ /* 0x000ee80000300800 */
[----:B------:R-:W4:Y:S04]  /*37740*/  LDL.LU R137, [R1+0xc4] ;  /* 0x0000c40001897983 */ /* 0x000f280000300800 */
[----:B------:R-:W4:Y:S04]  /*37750*/  LDL.LU R138, [R1+0xc8] ;  /* 0x0000c800018a7983 */ /* 0x000f280000300800 */
[----:B------:R-:W4:Y:S01]  /*37760*/  LDL.LU R139, [R1+0xcc] ;  /* 0x0000cc00018b7983 */ /* 0x000f220000300800 */
[----:B------:R-:W-:-:S02]  /*37770*/  LOP3.LUT R52, R2, 0x40, RZ, 0x3c, !PT ;  /* 0x0000004002347812 */ /* 0x000fc400078e3cff */
[----:B------:R-:W-:-:S03]  /*37780*/  LOP3.LUT R53, R2, 0x60, RZ, 0x3c, !PT ;  /* 0x0000006002357812 */ /* 0x000fc600078e3cff */
[----:B------:R-:W-:Y:S04]  /*37790*/  LDS R68, [R52+0x27000] ;  /* 0x0270000034447984 */ /* 0x000fe80000000800 */
[----:B------:R-:W-:Y:S04]  /*377a0*/  LDS R70, [R52+0x27800] ;  /* 0x0278000034467984 */ /* 0x000fe80000000800 */
[----:B------:R-:W-:Y:S04]  /*377b0*/  LDS R69, [R53+0x27000] ;  /* 0x0270000035457984 */ /* 0x000fe80000000800 */
[----:B------:R-:W1:Y:S02]  /*377c0*/  LDS R71, [R53+0x27800] ;  /* 0x0278000035477984 */ /* 0x000e640000000800 */
[C---:B-1----:R-:W-:Y:S08]  /*377d0*/  HMMA.1688.F32.TF32 R184, R68.reuse, R26, R184 ;  /* 0x0000001a44b8723c */ /* 0x042ff000000810b8 */
[C---:B------:R-:W-:Y:S08]  /*377e0*/  HMMA.1688.F32.TF32 R180, R68.reuse, R30, R180 ;  /* 0x0000001e44b4723c */ /* 0x040ff000000810b4 */
[C---:B------:R-:W-:Y:S08]  /*377f0*/  HMMA.1688.F32.TF32 R176, R68.reuse, R34, R176 ;  /* 0x0000002244b0723c */ /* 0x040ff000000810b0 */
[C---:B------:R-:W-:Y:S08]  /*37800*/  HMMA.1688.F32.TF32 R80, R68.reuse, R54, R144 ;  /* 0x000000364450723c */ /* 0x040ff00000081090 */
[C---:B------:R-:W-:Y:S08]  /*37810*/  HMMA.1688.F32.TF32 R76, R68.reuse, R58, R148 ;  /* 0x0000003a444c723c */ /* 0x040ff00000081094 */
[----:B------:R-:W-:Y:S01]  /*37820*/  HMMA.1688.F32.TF32 R72, R68, R62, R100 ;  /* 0x0000003e4448723c */ /* 0x000fe20000081064 */
[----:B------:R-:W-:Y:S04]  /*37830*/  LDS R100, [R52+0x27080] ;  /* 0x0270800034647984 */ /* 0x000fe80000000800 */
[----:B------:R-:W-:Y:S03]  /*37840*/  LDS R102, [R52+0x27880] ;  /* 0x0278800034667984 */ /* 0x000fe60000000800 */
[----:B--2---:R-:W-:Y:S01]  /*37850*/  HMMA.1688.F32.TF32 R208, R156, R66, R224 ;  /* 0x000000429cd0723c */ /* 0x004fe200000810e0 */
[----:B------:R-:W-:Y:S04]  /*37860*/  LDS R101, [R53+0x27080] ;  /* 0x0270800035657984 */ /* 0x000fe80000000800 */
[----:B------:R-:W1:Y:S03]  /*37870*/  LDS R103, [R53+0x27880] ;  /* 0x0278800035677984 */ /* 0x000e660000000800 */
[C---:B---3--:R-:W-:Y:S08]  /*37880*/  HMMA.1688.F32.TF32 R204, R68.reuse, R6, R204 ;  /* 0x0000000644cc723c */ /* 0x048ff000000810cc */
[C---:B------:R-:W-:Y:S08]  /*37890*/  HMMA.1688.F32.TF32 R200, R68.reuse, R10, R200 ;  /* 0x0000000a44c8723c */ /* 0x040ff000000810c8 */
[C---:B----4-:R-:W-:Y:S08]  /*378a0*/  HMMA.1688.F32.TF32 R196, R68.reuse, R14, R196 ;  /* 0x0000000e44c4723c */ /* 0x050ff000000810c4 */
        /* <DEDUP_REMOVED lines=25> */
[----:B------:R-:W1:Y:S04]  /*37a40*/  LDL.LU R104, [R1+0x2d0] ;  /* 0x0002d00001687983 */ /* 0x000e680000300800 */
[----:B------:R2:W-:Y:S04]  /*37a50*/  STL.64 [R1+0x820], R72 ;  /* 0x0008204801007387 */ /* 0x0005e80000100a00 */
[----:B------:R3:W-:Y:S04]  /*37a60*/  STL.64 [R1+0x828], R74 ;  /* 0x0008284a01007387 */ /* 0x0007e80000100a00 */
        /* <DEDUP_REMOVED lines=11> */
[C---:B------:R-:W-:Y:S03]  /*37b20*/  HMMA.1688.F32.TF32 R168, R68.reuse, R42, R136 ;  /* 0x0000002a44a8723c */ /* 0x040fe60000081088 */
        /* <DEDUP_REMOVED lines=78> */
[----:B------:R-:W4:Y:S01]  /*38010*/  LDL.LU R149, [R1+0x114] ;  /* 0x0001140001957983 */ /* 0x000f220000300800 */
[C---:B------:R-:W-:Y:S03]  /*38020*/  HMMA.1688.F32.TF32 R164, R68.reuse, R46, R140 ;  /* 0x0000002e44a4723c */ /* 0x040fe6000008108c */
        /* <DEDUP_REMOVED lines=15> */
[C---:B------:R-:W-:Y:S11]  /*38120*/  HMMA.1688.F32.TF32 R68, R152.reuse, R14, R108 ;  /* 0x0000000e9844723c */ /* 0x040ff6000008106c */
        /* <DEDUP_REMOVED lines=8> */
[C---:B--2---:R-:W-:Y:S02]  /*381b0*/  HMMA.1688.F32.TF32 R68, R152.reuse, R26, R88 ;  /* 0x0000001a9844723c */ /* 0x044fe40000081058 */
[----:B------:R-:W-:Y:S04]  /*381c0*/  STL.64 [R1+0x210], R96 ;  /* 0x0002106001007387 */ /* 0x000fe80000100a00 */
[----:B------:R-:W-:Y:S02]  /*381d0*/  STL.64 [R1+0x218], R98 ;  /* 0x0002186201007387 */ /* 0x000fe40000100a00 */
[C---:B------:R-:W-:Y:S02]  /*381e0*/  HMMA.1688.F32.TF32 R84, R152.reuse, R30, R84 ;  /* 0x0000001e9854723c */ /* 0x040fe40000081054 */
[----:B------:R-:W-:Y:S04]  /*381f0*/  STL.64 [R1+0x200], R92 ;  /* 0x0002005c01007387 */ /* 0x000fe80000100a00 */
[----:B------:R-:W-:Y:S04]  /*38200*/  STL.64 [R1+0x208], R94 ;  /* 0x0002085e01007387 */ /* 0x000fe80000100a00 */
[----:B------:R-:W-:Y:S04]  /*38210*/  LDS R96, [R2+0x27100] ;  /* 0x0271000002607984 */ /* 0x000fe80000000800 */
[----:B------:R-:W-:Y:S04]  /*38220*/  LDS R98, [R2+0x27900] ;  /* 0x0279000002627984 */ /* 0x000fe80000000800 */
[----:B------:R-:W-:Y:S04]  /*38230*/  STL.64 [R1+0x1f0], R68 ;  /* 0x0001f04401007387 */ /* 0x000fe80000100a00 */
[----:B------:R2:W-:Y:S04]  /*38240*/  STL.64 [R1+0x1f8], R70 ;  /* 0x0001f84601007387 */ /* 0x0005e80000100a00 */
[----:B------:R-:W-:Y:S04]  /*38250*/  LDS R97, [R57+0x27100] ;  /* 0x0271000039617984 */ /* 0x000fe80000000800 */
[----:B------:R-:W3:Y:S01]  /*38260*/  LDS R99, [R57+0x27900] ;  /* 0x0279000039637984 */ /* 0x000ee20000000800 */
[C---:B--2---:R-:W-:Y:S03]  /*38270*/  HMMA.1688.F32.TF32 R68, R152.reuse, R38, R76 ;  /* 0x000000269844723c */ /* 0x044fe6000008104c */
[----:B------:R-:W-:Y:S04]  /*38280*/  STL.64 [R1+0x1e0], R84 ;  /* 0x0001e05401007387 */ /* 0x000fe80000100a00 */
[----:B------:R-:W-:Y:S01]  /*38290*/  STL.64 [R1+0x1e8], R86 ;  /* 0x0001e85601007387 */ /* 0x000fe20000100a00 */
[C---:B------:R-:W-:Y:S03]  /*382a0*/  HMMA.1688.F32.TF32 R76, R152.reuse, R42, R72 ;  /* 0x0000002a984c723c */ /* 0x040fe60000081048 */
[----:B------:R-:W-:Y:S04]  /*382b0*/  STL.64 [R1+0x1d0], R80 ;  /* 0x0001d05001007387 */ /* 0x000fe80000100a00 */
[----:B------:R-:W-:Y:S01]  /*382c0*/  STL.64 [R1+0x1d8], R82 ;  /* 0x0001d85201007387 */ /* 0x000fe20000100a00 */
[C---:B------:R-:W-:Y:S07]  /*382d0*/  HMMA.1688.F32.TF32 R72, R152.reuse, R46, R228 ;  /* 0x0000002e9848723c */ /* 0x040fee00000810e4 */
        /* <DEDUP_REMOVED lines=9> */
[C---:B----4-:R-:W-:Y:S03]  /*38370*/  HMMA.1688.F32.TF32 R72, R152.reuse, R58, R236 ;  /* 0x0000003a9848723c */ /* 0x050fe600000810ec */
[----:B------:R2:W-:Y:S05]  /*38380*/  STL.64 [R1+0x198], R70 ;  /* 0x0001984601007387 */ /* 0x0005ea0000100a00 */
[C---:B--2---:R-:W-:Y:S06]  /*38390*/  HMMA.1688.F32.TF32 R68, R152.reuse, R62, R240 ;  /* 0x0000003e9844723c */ /* 0x044fec00000810f0 */
[----:B------:R2:W-:Y:S04]  /*383a0*/  STL.64 [R1+0x180], R76 ;  /* 0x0001804c01007387 */ /* 0x0005e80000100a00 */
[----:B------:R4:W-:Y:S05]  /*383b0*/  STL.64 [R1+0x188], R78 ;  /* 0x0001884e01007387 */ /* 0x0009ea0000100a00 */
[----:B------:R1:W-:Y:S04]  /*383c0*/  STL.64 [R1+0x170], R72 ;  /* 0x0001704801007387 */ /* 0x0003e80000100a00 */
[----:B------:R1:W-:Y:S04]  /*383d0*/  STL.64 [R1+0x178], R74 ;  /* 0x0001784a01007387 */ /* 0x0003e80000100a00 */
        /* <DEDUP_REMOVED lines=63> */
[----:B------:R-:W3:Y:S04]  /*387d0*/  LDL.LU R108, [R1+0x3f0] ;  /* 0x0003f000016c7983 */ /* 0x000ee80000300800 */
[----:B------:R-:W3:Y:S01]  /*387e0*/  LDL.LU R109, [R1+0x3f4] ;  /* 0x0003f400016d7983 */ /* 0x000ee20000300800 */
[C---:B-1----:R-:W-:Y:S03]  /*387f0*/  HMMA.1688.F32.TF32 R116, R100.reuse, R38, R104 ;  /* 0x000000266474723c */ /* 0x042fe60000081068 */
        /* <DEDUP_REMOVED lines=31> */
[----:B------:R-:W2:Y:S04]  /*389f0*/  LDL.LU R240, [R1+0x440] ;  /* 0x0004400001f07983 */ /* 0x000ea80000300800 */
[----:B------:R-:W2:Y:S04]  /*38a00*/  LDL.LU R241, [R1+0x444] ;  /* 0x0004440001f17983 */ /* 0x000ea80000300800 */
[----:B------:R-:W2:Y:S04]  /*38a10*/  LDL.LU R242, [R1+0x448] ;  /* 0x0004480001f27983 */ /* 0x000ea80000300800 */
[----:B------:R-:W2:Y:S01]  /*38a20*/  LDL.LU R243, [R1+0x44c] ;  /* 0x00044c0001f37983 */ /* 0x000ea20000300800 */
[C---:B------:R-:W-:Y:S08]  /*38a30*/  HMMA.1688.F32.TF32 R180, R100.reuse, R54, R184 ;  /* 0x0000003664b4723c */ /* 0x040ff000000810b8 */
[C---:B------:R-:W-:Y:S08]  /*38a40*/  HMMA.1688.F32.TF32 R176, R100.reuse, R58, R188 ;  /* 0x0000003a64b0723c */ /* 0x040ff000000810bc */
[----:B------:R-:W-:Y:S07]  /*38a50*/  HMMA.1688.F32.TF32 R68, R100, R62, R192 ;  /* 0x0000003e6444723c */ /* 0x000fee00000810c0 */
[----:B------:R-:W-:Y:S04]  /*38a60*/  STL.64 [R1+0x150], R180 ;  /* 0x000150b401007387 */ /* 0x000fe80000100a00 */
[----:B------:R-:W-:Y:S04]  /*38a70*/  STL.64 [R1+0x158], R182 ;  /* 0x000158b601007387 */ /* 0x000fe80000100a00 */
[----:B------:R-:W-:Y:S04]  /*38a80*/  STL.64 [R1+0x140], R176 ;  /* 0x000140b001007387 */ /* 0x000fe80000100a00 */
[----:B------:R3:W-:Y:S04]  /*38a90*/  STL.64 [R1+0x148], R178 ;  /* 0x000148b201007387 */ /* 0x0007e80000100a00 */
[----:B------:R-:W-:Y:S04]  /*38aa0*/  STL.64 [R1+0x130], R68 ;  /* 0x0001304401007387 */ /* 0x000fe80000100a00 */
[----:B------:R1:W-:Y:S01]  /*38ab0*/  STL.64 [R1+0x138], R70 ;  /* 0x0001384601007387 */ /* 0x0003e20000100a00 */
[C---:B---3--:R-:W-:Y:S08]  /*38ac0*/  HMMA.1688.F32.TF32 R176, R96.reuse, R10, R200 ;  /* 0x0000000a60b0723c */ /* 0x048ff000000810c8 */
[C---:B----4-:R-:W-:Y:S08]  /*38ad0*/  HMMA.1688.F32.TF32 R180, R96.reuse, R6, R196 ;  /* 0x0000000660b4723c */ /* 0x050ff000000810c4 */
[C---:B-1----:R-:W-:Y:S11]  /*38ae0*/  HMMA.1688.F32.TF32 R68, R96.reuse, R14, R204 ;  /* 0x0000000e6044723c */ /* 0x042ff600000810cc */
        /* <DEDUP_REMOVED lines=9> */
[C---:B------:R-:W-:Y:S08]  /*38b80*/  HMMA.1688.F32.TF32 R92, R96.reuse, R30, R92 ;  /* 0x0000001e605c723c */ /* 0x040ff0000008105c */
[C---:B------:R-:W-:Y:S08]  /*38b90*/  HMMA.1688.F32.TF32 R88, R96.reuse, R34, R88 ;  /* 0x000000226058723c */ /* 0x040ff00000081058 */
[----:B-1----:R-:W-:Y:S01]  /*38ba0*/  HMMA.1688.F32.TF32 R68, R96, R26, R220 ;  /* 0x0000001a6044723c */ /* 0x002fe200000810dc */
[----:B------:R-:W-:Y:S04]  /*38bb0*/  STL.64 [R1+0x110], R180 ;  /* 0x000110b401007387 */ /* 0x000fe80000100a00 */
[----:B------:R-:W-:Y:S04]  /*38bc0*/  STL.64 [R1+0x118], R182 ;  /* 0x000118b601007387 */ /* 0x000fe80000100a00 */
[----:B------:R-:W-:Y:S04]  /*38bd0*/  STL.64 [R1+0x810], R176 ;  /* 0x000810b001007387 */ /* 0x000fe80000100a00 */
[----:B------:R-:W-:Y:S01]  /*38be0*/  STL.64 [R1+0x818], R178 ;  /* 0x000818b201007387 */ /* 0x000fe20000100a00 */
[C---:B------:R-:W-:Y:S08]  /*38bf0*/  HMMA.1688.F32.TF32 R148, R100.reuse, R6, R148 ;  /* 0x000000066494723c */ /* 0x040ff00000081094 */
[C---:B------:R-:W-:Y:S01]  /*38c00*/  HMMA.1688.F32.TF32 R144, R100.reuse, R10, R144 ;  /* 0x0000000a6490723c */ /* 0x040fe20000081090 */
[----:B------:R-:W-:Y:S04]  /*38c10*/  STL.64 [R1+0x800], R68 ;  /* 0x0008004401007387 */ /* 0x000fe80000100a00 */
[----:B------:R1:W-:Y:S03]  /*38c20*/  STL.64 [R1+0x808], R70 ;  /* 0x0008084601007387 */ /* 0x0003e60000100a00 */
[C---:B------:R-:W-:Y:S08]  /*38c30*/  HMMA.1688.F32.TF32 R140, R100.reuse, R14, R140 ;  /* 0x0000000e648c723c */ /* 0x040ff0000008108c */
[C---:B------:R-:W-:Y:S08]  /*38c40*/  HMMA.1688.F32.TF32 R136, R100.reuse, R18, R136 ;  /* 0x000000126488723c */ /* 0x040ff00000081088 */
[C---:B------:R-:W-:Y:S08]  /*38c50*/  HMMA.1688.F32.TF32 R132, R100.reuse, R22, R132 ;  /* 0x000000166484723c */ /* 0x040ff00000081084 */
[C---:B------:R-:W-:Y:S08]  /*38c60*/  HMMA.1688.F32.TF32 R128, R100.reuse, R26, R128 ;  /* 0x0000001a6480723c */ /* 0x040ff00000081080 */
[C---:B------:R-:W-:Y:S08]  /*38c70*/  HMMA.1688.F32.TF32 R124, R100.reuse, R30, R124 ;  /* 0x0000001e647c723c */ /* 0x040ff0000008107c */
[C---:B------:R-:W-:Y:S08]  /*38c80*/  HMMA.1688.F32.TF32 R120, R100.reuse, R34, R120 ;  /* 0x000000226478723c */ /* 0x040ff00000081078 */
[C---:B------:R-:W-:Y:S08]  /*38c90*/  HMMA.1688.F32.TF32 R108, R100.reuse, R46, R108 ;  /* 0x0000002e646c723c */ /* 0x040ff0000008106c */
[----:B------:R-:W-:Y:S01]  /*38ca0*/  HMMA.1688.F32.TF32 R104, R100, R50, R104 ;  /* 0x000000326468723c */ /* 0x000fe20000081068 */
[----:B------:R-:W-:Y:S01]  /*38cb0*/  IMAD.MOV.U32 R208, RZ, RZ, R249 ;  /* 0x000000ffffd07224 */ /* 0x000fe200078e00f9 */
[----:B------:R-:W-:Y:S01]  /*38cc0*/  LDS R220, [R2+0x27180] ;  /* 0x0271800002dc7984 */ /* 0x000fe20000000800 */
[----:B------:R-:W-:-:S02]  /*38cd0*/  IMAD.MOV.U32 R209, RZ, RZ, R248 ;  /* 0x000000ffffd17224 */ /* 0x000fc400078e00f8 */
[----:B------:R-:W-:Y:S01]  /*38ce0*/  IMAD.MOV.U32 R210, RZ, RZ, R245 ;  /* 0x000000ffffd27224 */ /* 0x000fe200078e00f5 */
[----:B------:R-:W-:Y:S02]  /*38cf0*/  LDS R222, [R2+0x27980] ;  /* 0x0279800002de7984 */ /* 0x000fe40000000800 */
[C---:B-1----:R-:W-:Y:S02]  /*38d00*/  HMMA.1688.F32.TF32 R68, R96.reuse, R38, R84 ;  /* 0x000000266044723c */ /* 0x042fe40000081054 */
[----:B------:R-:W-:Y:S04]  /*38d10*/  STL.64 [R1+0xe0], R92 ;  /* 0x0000e05c01007387 */ /* 0x000fe80000100a00 */
[----:B------:R-:W-:Y:S02]  /*38d20*/  STL.64 [R1+0xe8], R94 ;  /* 0x0000e85e01007387 */ /* 0x000fe40000100a00 */
[C---:B------:R-:W-:Y:S02]  /*38d30*/  HMMA.1688.F32.TF32 R84, R96.reuse, R42, R80 ;  /* 0x0000002a6054723c */ /* 0x040fe40000081050 */
[----:B------:R-:W-:Y:S04]  /*38d40*/  STL.64 [R1+0x7f0], R88 ;  /* 0x0007f05801007387 */ /* 0x000fe80000100a00 */
[----:B------:R-:W-:Y:S02]  /*38d50*/  STL.64 [R1+0x7f8], R90 ;  /* 0x0007f85a01007387 */ /* 0x000fe40000100a00 */
[----:B------:R-:W-:Y:S01]  /*38d60*/  HMMA.1688.F32.TF32 R80, R96, R46, R76 ;  /* 0x0000002e6050723c */ /* 0x000fe2000008104c */
[----:B------:R-:W-:Y:S01]  /*38d70*/  IMAD.MOV.U32 R211, RZ, RZ, R247 ;  /* 0x000000ffffd37224 */ /* 0x000fe200078e00f7 */
[----:B------:R-:W-:Y:S04]  /*38d80*/  LDS R221, [R57+0x27180] ;  /* 0x0271800039dd7984 */ /* 0x000fe80000000800 */
[----:B------:R-:W-:Y:S04]  /*38d90*/  LDS R223, [R57+0x27980] ;  /* 0x0279800039df7984 */ /* 0x000fe80000000800 */
[----:B------:R-:W-:Y:S04]  /*38da0*/  STL.64 [R1+0x7e0], R68 ;  /* 0x0007e04401007387 */ /* 0x000fe80000100a00 */
[----:B------:R1:W-:Y:S01]  /*38db0*/  STL.64 [R1+0x7e8], R70 ;  /* 0x0007e84601007387 */ /* 0x0003e20000100a00 */
[----:B------:R-:W-:Y:S03]  /*38dc0*/  HMMA.1688.F32.TF32 R100, R100, R66, R216 ;  /* 0x000000426464723c */ /* 0x000fe600000810d8 */
[----:B------:R-:W-:Y:S04]  /*38dd0*/  LDS R216, [R52+0x27100] ;  /* 0x0271000034d87984 */ /* 0x000fe80000000800 */
[----:B------:R-:W-:Y:S01]  /*38de0*/  LDS R218, [R52+0x27900] ;  /* 0x0279000034da7984 */ /* 0x000fe20000000800 */
[C---:B-1----:R-:W-:Y:S03]  /*38df0*/  HMMA.1688.F32.TF32 R68, R96.reuse, R50, R72 ;  /* 0x000000326044723c */ /* 0x042fe60000081048 */
[----:B------:R-:W-:Y:S04]  /*38e00*/  LDS R217, [R53+0x27100] ;  /* 0x0271000035d97984 */ /* 0x000fe80000000800 */
[----:B------:R-:W2:Y:S04]  /*38e10*/  LDS R219, [R53+0x27900] ;  /* 0x0279000035db7984 */ /* 0x000ea80000000800 */
[----:B------:R-:W-:Y:S01]  /*38e20*/  STL.64 [R1+0x7d0], R84 ;  /* 0x0007d05401007387 */ /* 0x000fe20000100a00 */
[C---:B------:R-:W-:Y:S03]  /*38e30*/  HMMA.1688.F32.TF32 R76, R96.reuse, R54, R228 ;  /* 0x00000036604c723c */ /* 0x040fe600000810e4 */
[----:B------:R-:W-:Y:S04]  /*38e40*/  STL.64 [R1+0x7d8], R86 ;  /* 0x0007d85601007387 */ /* 0x000fe80000100a00 */
[----:B------:R-:W-:Y:S01]  /*38e50*/  STL.64 [R1+0x7c0], R80 ;  /* 0x0007c05001007387 */ /* 0x000fe20000100a00 */
[C---:B------:R-:W-:Y:S03]  /*38e60*/  HMMA.1688.F32.TF32 R72, R96.reuse, R58, R212 ;  /* 0x0000003a6048723c */ /* 0x040fe600000810d4 */
[----:B------:R-:W-:Y:S04]  /*38e70*/  STL.64 [R1+0x7c8], R82 ;  /* 0x0007c85201007387 */ /* 0x000fe80000100a00 */
[----:B------:R-:W-:Y:S04]  /*38e80*/  STL.64 [R1+0x7b0], R68 ;  /* 0x0007b04401007387 */ /* 0x000fe80000100a00 */
[----:B------:R1:W-:Y:S04]  /*38e90*/  STL.64 [R1+0x7b8], R70 ;  /* 0x0007b84601007387 */ /* 0x0003e80000100a00 */
[----:B------:R-:W-:Y:S04]  /*38ea0*/  LDS R224, [R52+0x27180] ;  /* 0x0271800034e07984 */ /* 0x000fe80000000800 */
[----:B------:R-:W-:Y:S01]  /*38eb0*/  LDS R226, [R52+0x27980] ;  /* 0x0279800034e27984 */ /* 0x000fe20000000800 */
[----:B-1----:R-:W-:Y:S03]  /*38ec0*/  HMMA.1688.F32.TF32 R68, R96, R62, R232 ;  /* 0x0000003e6044723c */ /* 0x002fe600000810e8 */
[----:B------:R-:W-:Y:S04]  /*38ed0*/  STL.64 [R1+0x7a0], R76 ;  /* 0x0007a04c01007387 */ /* 0x000fe80000100a00 */
[----:B------:R-:W-:Y:S04]  /*38ee0*/  STL.64 [R1+0x7a8], R78 ;  /* 0x0007a84e01007387 */ /* 0x000fe80000100a00 */
[----:B------:R1:W-:Y:S01]  /*38ef0*/  STL.64 [R1+0x790], R72 ;  /* 0x0007904801007387 */ /* 0x0003e20000100a00 */
[----:B--2---:R-:W-:Y:S03]  /*38f00*/  HMMA.1688.F32.TF32 R92, R216, R6, R240 ;  /* 0x00000006d85c723c */ /* 0x004fe600000810f0 */
[----:B------:R2:W-:Y:S04]  /*38f10*/  STL.64 [R1+0x798], R74 ;  /* 0x0007984a01007387 */ /* 0x0005e80000100a00 */
[----:B------:R-:W-:Y:S01]  /*38f20*/  IMAD.MOV.U32 R240, RZ, RZ, R251 ;  /* 0x000000fffff07224 */ /* 0x000fe200078e00fb */
[----:B------:R-:W-:Y:S01]  /*38f30*/  LDS R225, [R53+0x27180] ;  /* 0x0271800035e17984 */ /* 0x000fe20000000800 */
[----:B------:R-:W-:-:S03]  /*38f40*/  IMAD.MOV.U32 R241, RZ, RZ, R250 ;  /* 0x000000fffff17224 */ /* 0x000fc600078e00fa */
[----:B------:R-:W3:Y:S01]  /*38f50*/  LDS R227, [R53+0x27980] ;  /* 0x0279800035e37984 */ /* 0x000ee20000000800 */
[----:B------:R-:W-:-:S03]  /*38f60*/  IMAD.MOV.U32 R242, RZ, RZ, R246 ;  /* 0x000000fffff27224 */ /* 0x000fc600078e00f6 */
[----:B------:R4:W-:Y:S01]  /*38f70*/  STL.64 [R1+0x780], R68 ;  /* 0x0007804401007387 */ /* 0x0009e20000100a00 */
[----:B------:R-:W-:-:S03]  /*38f80*/  IMAD.MOV.U32 R243, RZ, RZ, R244 ;  /* 0x000000fffff37224 */ /* 0x000fc600078e00f4 */
[----:B------:R1:W-:Y:S04]  /*38f90*/  STL.64 [R1+0x788], R70 ;  /* 0x0007884601007387 */ /* 0x0003e80000100a00 */
[----:B------:R-:W2:Y:S04]  /*38fa0*/  LDL.LU R251, [R1+0x159c] ;  /* 0x00159c0001fb7983 */ /* 0x000ea80000300800 */
[----:B------:R-:W3:Y:S04]  /*38fb0*/  LDL.LU R250, [R1+0x1598] ;  /* 0x0015980001fa7983 */ /* 0x000ee80000300800 */
[----:B------:R-:W4:Y:S04]  /*38fc0*/  LDL.LU R246, [R1+0x1594] ;  /* 0x0015940001f67983 */ /* 0x000f280000300800 */
[----:B------:R-:W4:Y:S04]  /*38fd0*/  LDL.LU R244, [R1+0x1590] ;  /* 0x0015900001f47983 */ /* 0x000f280000300800 */
[----:B------:R-:W4:Y:S04]  /*38fe0*/  LDL.LU R249, [R1+0x158c] ;  /* 0x00158c0001f97983 */ /* 0x000f280000300800 */
[----:B------:R-:W4:Y:S04]  /*38ff0*/  LDL.LU R248, [R1+0x1588] ;  /* 0x0015880001f87983 */ /* 0x000f280000300800 */
[----:B------:R-:W4:Y:S04]  /*39000*/  LDL.LU R245, [R1+0x1584] ;  /* 0x0015840001f57983 */ /* 0x000f280000300800 */
[----:B------:R-:W4:Y:S01]  /*39010*/  LDL.LU R247, [R1+0x1580] ;  /* 0x0015800001f77983 */ /* 0x000f220000300800 */
[----:B------:R-:W-:Y:S03]  /*39020*/  HMMA.1688.F32.TF32 R96, R96, R66, R236 ;  /* 0x000000426060723c */ /* 0x000fe600000810ec */
[----:B------:R-:W-:Y:S01]  /*39030*/  BAR.SYNC.DEFER_BLOCKING 0x0 ;  /* 0x0000000000007b1d */ /* 0x000fe20000010000 */
[----:B--2---:R-:W-:-:S02]  /*39040*/  IMAD.MOV.U32 R203, RZ, RZ, R251 ;  /* 0x000000ffffcb7224 */ /* 0x004fc400078e00fb */
[----:B---3--:R-:W-:Y:S02]  /*39050*/  IMAD.MOV.U32 R202, RZ, RZ, R250 ;  /* 0x000000ffffca7224 */ /* 0x008fe400078e00fa */
[----:B----4-:R-:W-:Y:S02]  /*39060*/  IMAD.MOV.U32 R200, RZ, RZ, R246 ;  /* 0x000000ffffc87224 */ /* 0x010fe400078e00f6 */
[----:B------:R-:W2:Y:S01]  /*39070*/  LDL.LU R246, [R1+0x157c] ;  /* 0x00157c0001f67983 */ /* 0x000ea20000300800 */
[----:B------:R-:W-:-:S03]  /*39080*/  IMAD.MOV.U32 R201, RZ, RZ, R244 ;  /* 0x000000ffffc97224 */ /* 0x000fc600078e00f4 */
[----:B------:R-:W3:Y:S04]  /*39090*/  LDL.LU R244, [R1+0x1578] ;  /* 0x0015780001f47983 */ /* 0x000ee80000300800 */
[----:B------:R-:W4:Y:S04]  /*390a0*/  LDL.LU R250, [R1+0x1574] ;  /* 0x0015740001fa7983 */ /* 0x000f280000300800 */
[----:B------:R-:W4:Y:S01]  /*390b0*/  LDL.LU R251, [R1+0x1570] ;  /* 0x0015700001fb7983 */ /* 0x000f220000300800 */
[----:B------:R-:W-:-:S03]  /*390c0*/  IMAD.MOV.U32 R196, RZ, RZ, R245 ;  /* 0x000000ffffc47224 */ /* 0x000fc600078e00f5 */
[----:B------:R-:W4:Y:S01]  /*390d0*/  LDL.LU R245, [R1+0x156c] ;  /* 0x00156c0001f57983 */ /* 0x000f220000300800 */
[----:B------:R-:W-:-:S03]  /*390e0*/  IMAD.MOV.U32 R197, RZ, RZ, R247 ;  /* 0x000000ffffc57224 */ /* 0x000fc600078e00f7 */
[----:B------:R-:W4:Y:S01]  /*390f0*/  LDL.LU R247, [R1+0x1568] ;  /* 0x0015680001f77983 */ /* 0x000f220000300800 */
[----:B------:R-:W-:Y:S02]  /*39100*/  IMAD.MOV.U32 R198, RZ, RZ, R248 ;  /* 0x000000ffffc67224 */ /* 0x000fe400078e00f8 */
[----:B------:R-:W-:Y:S01]  /*39110*/  IMAD.MOV.U32 R199, RZ, RZ, R249 ;  /* 0x000000ffffc77224 */ /* 0x000fe200078e00f9 */
[----:B------:R-:W4:Y:S04]  /*39120*/  LDL.LU R248, [R1+0x1564] ;  /* 0x0015640001f87983 */ /* 0x000f280000300800 */
[----:B------:R-:W4:Y:S01]  /*39130*/  LDL.LU R249, [R1+0x1560] ;  /* 0x0015600001f97983 */ /* 0x000f220000300800 */
[----:B--2---:R-:W-:Y:S02]  /*39140*/  IMAD.MOV.U32 R195, RZ, RZ, R246 ;  /* 0x000000ffffc37224 */ /* 0x004fe400078e00f6 */
[----:B---3--:R-:W-:-:S02]  /*39150*/  IMAD.MOV.U32 R194, RZ, RZ, R244 ;  /* 0x000000ffffc27224 */ /* 0x008fc400078e00f4 */
[----:B----4-:R-:W-:Y:S02]  /*39160*/  IMAD.MOV.U32 R192, RZ, RZ, R250 ;  /* 0x000000ffffc07224 */ /* 0x010fe400078e00fa */
[----:B------:R-:W2:Y:S01]  /*39170*/  LDL.LU R250, [R1+0x155c] ;  /* 0x00155c0001fa7983 */ /* 0x000ea20000300800 */
[----:B------:R-:W-:-:S03]  /*39180*/  IMAD.MOV.U32 R193, RZ, RZ, R251 ;  /* 0x000000ffffc17224 */ /* 0x000fc600078e00fb */
[----:B------:R-:W3:Y:S01]  /*39190*/  LDL.LU R251, [R1+0x1558] ;  /* 0x0015580001fb7983 */ /* 0x000ee20000300800 */
[----:B------:R-:W-:-:S03]  /*391a0*/  IMAD.MOV.U32 R185, RZ, RZ, R245 ;  /* 0x000000ffffb97224 */ /* 0x000fc600078e00f5 */
[----:B------:R-:W4:Y:S01]  /*391b0*/  LDL.LU R244, [R1+0x1554] ;  /* 0x0015540001f47983 */ /* 0x000f220000300800 */
[----:B------:R-:W-:-:S03]  /*391c0*/  IMAD.MOV.U32 R184, RZ, RZ, R247 ;  /* 0x000000ffffb87224 */ /* 0x000fc600078e00f7 */
[----:B------:R-:W2:Y:S04]  /*391d0*/  LDL.LU R246, [R1+0x1550] ;  /* 0x0015500001f67983 */ /* 0x000ea80000300800 */
        /* <DEDUP_REMOVED lines=13> */
[----:B------:R-:W-:Y:S02]  /*392b0*/  IMAD.MOV.U32 R182, RZ, RZ, R249 ;  /* 0x000000ffffb67224 */ /* 0x000fe400078e00f9 */
[----:B----4-:R-:W-:Y:S02]  /*392c0*/  IMAD.MOV.U32 R179, RZ, RZ, R244 ;  /* 0x000000ffffb37224 */ /* 0x010fe400078e00f4 */
[----:B------:R-:W4:Y:S01]  /*392d0*/  LDL.LU R244, [R1+0x490] ;  /* 0x0004900001f47983 */ /* 0x000f220000300800 */
[----:B--2---:R-:W-:Y:S02]  /*392e0*/  IMAD.MOV.U32 R177, RZ, RZ, R246 ;  /* 0x000000ffffb17224 */ /* 0x004fe400078e00f6 */
[----:B---3--:R-:W-:Y:S02]  /*392f0*/  IMAD.MOV.U32 R176, RZ, RZ, R247 ;  /* 0x000000ffffb07224 */ /* 0x008fe400078e00f7 */
[----:B------:R-:W-:Y:S02]  /*39300*/  IMAD.MOV.U32 R178, RZ, RZ, R245 ;  /* 0x000000ffffb27224 */ /* 0x000fe400078e00f5 */
        /* <DEDUP_REMOVED lines=49> */
[C---:B------:R-:W-:Y:S08]  /*39620*/  HMMA.1688.F32.TF32 R176, R216.reuse, R46, R176 ;  /* 0x0000002ed8b0723c */ /* 0x040ff000000810b0 */
[C---:B------:R-:W-:Y:S11]  /*39630*/  HMMA.1688.F32.TF32 R180, R216.reuse, R50, R180 ;  /* 0x00000032d8b4723c */ /* 0x040ff600000810b4 */
[----:B------:R-:W-:Y:S04]  /*39640*/  @!UPT UIADD3 URZ, URZ, URZ, URZ ;  /* 0x0000003f3f3ff290 */ /* 0x000fe8000fffe03f */
[----:B------:R-:W-:Y:S04]  /*39650*/  STL.64 [R1+0x4c0], R176 ;  /* 0x0004c0b001007387 */ /* 0x000fe80000100a00 */
[----:B------:R1:W-:Y:S04]  /*39660*/  STL.64 [R1+0x4c8], R178 ;  /* 0x0004c8b201007387 */ /* 0x0003e80000100a00 */
[----:B-1----:R1:W5:Y:S04]  /*39670*/  LDL.LU.64 R178, [R1+0x1540] ;  /* 0x0015400001b27983 */ /* 0x0023680000300a00 */
[----:B------:R1:W5:Y:S04]  /*39680*/  LDL.LU.64 R176, [R1+0x1538] ;  /* 0x0015380001b07983 */ /* 0x0003680000300a00 */
[----:B------:R-:W-:Y:S04]  /*39690*/  STL.64 [R1+0x4a0], R180 ;  /* 0x0004a0b401007387 */ /* 0x000fe80000100a00 */
[----:B------:R1:W-:Y:S02]  /*396a0*/  STL.64 [R1+0x4a8], R182 ;  /* 0x0004a8b601007387 */ /* 0x0003e40000100a00 */
[C---:B-1----:R-:W-:Y:S08]  /*396b0*/  HMMA.1688.F32.TF32 R180, R216.reuse, R54, R184 ;  /* 0x00000036d8b4723c */ /* 0x042ff000000810b8 */
[C---:B------:R-:W-:Y:S11]  /*396c0*/  HMMA.1688.F32.TF32 R184, R216.reuse, R62, R192 ;  /* 0x0000003ed8b8723c */ /* 0x040ff600000810c0 */
[----:B------:R-:W-:Y:S04]  /*396d0*/  @!UPT UIADD3 URZ, URZ, URZ, URZ ;  /* 0x0000003f3f3ff290 */ /* 0x000fe8000fffe03f */
[----:B------:R-:W-:Y:S04]  /*396e0*/  STL.64 [R1+0x770], R180 ;  /* 0x000770b401007387 */ /* 0x000fe80000100a00 */
[----:B------:R1:W-:Y:S02]  /*396f0*/  STL.64 [R1+0x778], R182 ;  /* 0x000778b601007387 */ /* 0x0003e40000100a00 */
[C---:B-1----:R-:W-:Y:S08]  /*39700*/  HMMA.1688.F32.TF32 R180, R216.reuse, R66, R196 ;  /* 0x00000042d8b4723c */ /* 0x042ff000000810c4 */
[C---:B------:R-:W-:Y:S08]  /*39710*/  HMMA.1688.F32.TF32 R68, R216.reuse, R34, R68 ;  /* 0x00000022d844723c */ /* 0x040ff00000081044 */
[C---:B------:R-:W-:Y:S08]  /*39720*/  HMMA.1688.F32.TF32 R72, R216.reuse, R38, R72 ;  /* 0x00000026d848723c */ /* 0x040ff00000081048 */
[C---:B----4-:R-:W-:Y:S08]  /*39730*/  HMMA.1688.F32.TF32 R244, R216.reuse, R30, R244 ;  /* 0x0000001ed8f4723c */ /* 0x050ff000000810f4 */
[C---:B--2---:R-:W-:Y:S08]  /*39740*/  HMMA.1688.F32.TF32 R76, R216.reuse, R22, R76 ;  /* 0x00000016d84c723c */ /* 0x044ff0000008104c */
[C---:B---3--:R-:W-:Y:S08]  /*39750*/  HMMA.1688.F32.TF32 R80, R216.reuse, R18, R80 ;  /* 0x00000012d850723c */ /* 0x048ff00000081050 */
[C---:B------:R-:W-:Y:S08]  /*39760*/  HMMA.1688.F32.TF32 R84, R216.reuse, R14, R84 ;  /* 0x0000000ed854723c */ /* 0x040ff00000081054 */
[----:B------:R-:W-:Y:S11]  /*39770*/  HMMA.1688.F32.TF32 R188, R216, R58, R188 ;  /* 0x0000003ad8bc723c */ /* 0x000ff600000810bc */
[----:B------:R-:W-:Y:S11]  /*39780*/  @!UPT UIADD3 URZ, URZ, URZ, URZ ;  /* 0x0000003f3f3ff290 */ /* 0x000ff6000fffe03f */
[----:B------:R-:W-:Y:S01]  /*39790*/  @!UPT UIADD3 URZ, URZ, URZ, URZ ;  /* 0x0000003f3f3ff290 */ /* 0x000fe2000fffe03f */
        /* <DEDUP_REMOVED lines=9> */
[----:B------:R-:W-:Y:S01]  /*39830*/  STL.64 [R1+0x740], R188 ;  /* 0x000740bc01007387 */ /* 0x000fe20000100a00 */
[C---:B------:R-:W-:Y:S03]  /*39840*/  HMMA.1688.F32.TF32 R88, R216.reuse, R10, R88 ;  /* 0x0000000ad858723c */ /* 0x040fe60000081058 */
[----:B------:R-:W-:Y:S04]  /*39850*/  STL.64 [R1+0x748], R190 ;  /* 0x000748be01007387 */ /* 0x000fe80000100a00 */
[----:B------:R-:W-:Y:S01]  /*39860*/  STL.64 [R1+0x730], R184 ;  /* 0x000730b801007387 */ /* 0x000fe20000100a00 */
[C---:B------:R-:W-:Y:S03]  /*39870*/  HMMA.1688.F32.TF32 R248, R216.reuse, R26, R248 ;  /* 0x0000001ad8f8723c */ /* 0x040fe600000810f8 */
[----:B------:R-:W-:Y:S05]  /*39880*/  STL.64 [R1+0x738], R186 ;  /* 0x000738ba01007387 */ /* 0x000fea0000100a00 */
[----:B------:R-:W-:Y:S07]  /*39890*/  HMMA.1688.F32.TF32 R228, R216, R42, R228 ;  /* 0x0000002ad8e4723c */ /* 0x000fee00000810e4 */
[----:B------:R-:W-:-:S02]  /*398a0*/  IMAD.MOV.U32 R216, RZ, RZ, R8 ;  /* 0x000000ffffd87224 */ /* 0x000fc400078e0008 */
[----:B------:R-:W2:Y:S04]  /*398b0*/  LDL.LU R8, [R1+0x1534] ;  /* 0x0015340001087983 */ /* 0x000ea80000300800 */
[----:B------:R-:W-:Y:S04]  /*398c0*/  STL.64 [R1+0x720], R180 ;  /* 0x000720b401007387 */ /* 0x000fe80000100a00 */
[----:B------:R1:W-:Y:S02]  /*398d0*/  STL.64 [R1+0x728], R182 ;  /* 0x000728b601007387 */ /* 0x0003e40000100a00 */
[----:B-1----:R-:W-:Y:S01]  /*398e0*/  HMMA.1688.F32.TF32 R180, R220, R18, R232 ;  /* 0x00000012dcb4723c */ /* 0x002fe200000810e8 */
[----:B------:R-:W-:-:S02]  /*398f0*/  IMAD.MOV.U32 R217, RZ, RZ, R3 ;  /* 0x000000ffffd97224 */ /* 0x000fc400078e0003 */
[----:B------:R-:W3:Y:S05]  /*39900*/  LDL.LU R3, [R1+0x1530] ;  /* 0x0015300001037983 */ /* 0x000eea0000300800 */
[C---:B------:R-:W-:Y:S08]  /*39910*/  HMMA.1688.F32.TF32 R188, R220.reuse, R22, R212 ;  /* 0x00000016dcbc723c */ /* 0x040ff000000810d4 */
[C---:B------:R-:W-:Y:S07]  /*39920*/  HMMA.1688.F32.TF32 R184, R220.reuse, R26, R236 ;  /* 0x0000001adcb8723c */ /* 0x040fee00000810ec */
[----:B------:R-:W-:Y:S04]  /*39930*/  STL.64 [R1+0x710], R180 ;  /* 0x000710b401007387 */ /* 0x000fe80000100a00 */
[----:B------:R1:W-:Y:S02]  /*39940*/  STL.64 [R1+0x718], R182 ;  /* 0x000718b601007387 */ /* 0x0003e40000100a00 */
[C---:B-1----:R-:W-:Y:S02]  /*39950*/  HMMA.1688.F32.TF32 R180, R220.reuse, R30, R240 ;  /* 0x0000001edcb4723c */ /* 0x042fe400000810f0 */
[----:B------:R-:W-:Y:S04]  /*39960*/  STL.64 [R1+0x700], R188 ;  /* 0x000700bc01007387 */ /* 0x000fe80000100a00 */
[----:B------:R-:W-:Y:S04]  /*39970*/  STL.64 [R1+0x708], R190 ;  /* 0x000708be01007387 */ /* 0x000fe80000100a00 */
[----:B------:R-:W4:Y:S04]  /*39980*/  LDL.LU R196, [R1+0x2b0] ;  /* 0x0002b00001c47983 */ /* 0x000f280000300800 */
[----:B------:R-:W-:Y:S04]  /*39990*/  STL.64 [R1+0x6f0], R184 ;  /* 0x0006f0b801007387 */ /* 0x000fe80000100a00 */
[----:B------:R-:W-:Y:S05]  /*399a0*/  STL.64 [R1+0x6f8], R186 ;  /* 0x0006f8ba01007387 */ /* 0x000fea0000100a00 */
[----:B------:R1:W-:Y:S04]  /*399b0*/  STL.64 [R1+0x6e0], R180 ;  /* 0x0006e0b401007387 */ /* 0x0003e80000100a00 */
[----:B------:R1:W-:Y:S04]  /*399c0*/  STL.64 [R1+0x6e8], R182 ;  /* 0x0006e8b601007387 */ /* 0x0003e80000100a00 */
        /* <DEDUP_REMOVED lines=44> */
[C---:B---3--:R-:W-:Y:S11]  /*39c90*/  HMMA.1688.F32.TF32 R212, R220.reuse, R38, R212 ;  /* 0x00000026dcd4723c */ /* 0x048ff600000810d4 */
[----:B------:R-:W-:Y:S04]  /*39ca0*/  @!UPT UIADD3 URZ, URZ, URZ, URZ ;  /* 0x0000003f3f3ff290 */ /* 0x000fe8000fffe03f */
[----:B------:R1:W-:Y:S04]  /*39cb0*/  STL.64 [R1+0x6d0], R208 ;  /* 0x0006d0d001007387 */ /* 0x0003e80000100a00 */
[----:B------:R2:W-:Y:S01]  /*39cc0*/  STL.64 [R1+0x6d8], R210 ;  /* 0x0006d8d201007387 */ /* 0x0005e20000100a00 */
[C---:B----4-:R-:W-:Y:S03]  /*39cd0*/  HMMA.1688.F32.TF32 R240, R220.reuse, R50, R240 ;  /* 0x00000032dcf0723c */ /* 0x050fe600000810f0 */
[----:B-1----:R-:W3:Y:S04]  /*39ce0*/  LDL.LU R208, [R1+0xa0] ;  /* 0x0000a00001d07983 */ /* 0x002ee80000300800 */
[----:B------:R-:W3:Y:S04]  /*39cf0*/  LDL.LU R209, [R1+0xa4] ;  /* 0x0000a40001d17983 */ /* 0x000ee80000300800 */
[----:B--2---:R-:W3:Y:S04]  /*39d00*/  LDL.LU R210, [R1+0xa8] ;  /* 0x0000a80001d27983 */ /* 0x004ee80000300800 */
[----:B------:R-:W3:Y:S01]  /*39d10*/  LDL.LU R211, [R1+0xac] ;  /* 0x0000ac0001d37983 */ /* 0x000ee20000300800 */
[C---:B------:R-:W-:Y:S03]  /*39d20*/  HMMA.1688.F32.TF32 R236, R220.reuse, R42, R236 ;  /* 0x0000002adcec723c */ /* 0x040fe600000810ec */
[----:B------:R1:W-:Y:S05]  /*39d30*/  STL.64 [R1+0x6c0], R212 ;  /* 0x0006c0d401007387 */ /* 0x0003ea0000100a00 */
[C---:B------:R-:W-:Y:S01]  /*39d40*/  HMMA.1688.F32.TF32 R180, R220.reuse, R46, R180 ;  /* 0x0000002edcb4723c */ /* 0x040fe200000810b4 */
[----:B------:R2:W-:Y:S04]  /*39d50*/  STL.64 [R1+0x6c8], R214 ;  /* 0x0006c8d601007387 */ /* 0x0005e80000100a00 */
[----:B-1----:R-:W4:Y:S04]  /*39d60*/  LDL.LU R212, [R1+0x90] ;  /* 0x0000900001d47983 */ /* 0x002f280000300800 */
[----:B------:R-:W4:Y:S04]  /*39d70*/  LDL.LU R213, [R1+0x94] ;  /* 0x0000940001d57983 */ /* 0x000f280000300800 */
[----:B--2---:R-:W4:Y:S04]  /*39d80*/  LDL.LU R214, [R1+0x98] ;  /* 0x0000980001d67983 */ /* 0x004f280000300800 */
[----:B------:R-:W4:Y:S04]  /*39d90*/  LDL.LU R215, [R1+0x9c] ;  /* 0x00009c0001d77983 */ /* 0x000f280000300800 */
[----:B------:R1:W-:Y:S04]  /*39da0*/  STL.64 [R1+0x6b0], R236 ;  /* 0x0006b0ec01007387 */ /* 0x0003e80000100a00 */
[----:B------:R2:W-:Y:S04]  /*39db0*/  STL.64 [R1+0x6b8], R238 ;  /* 0x0006b8ee01007387 */ /* 0x0005e80000100a00 */
[----:B-1----:R-:W4:Y:S04]  /*39dc0*/  LDL.LU R236, [R1+0x80] ;  /* 0x0000800001ec7983 */ /* 0x002f280000300800 */
[----:B------:R-:W4:Y:S04]  /*39dd0*/  LDL.LU R237, [R1+0x84] ;  /* 0x0000840001ed7983 */ /* 0x000f280000300800 */
[----:B--2---:R-:W4:Y:S04]  /*39de0*/  LDL.LU R238, [R1+0x88] ;  /* 0x0000880001ee7983 */ /* 0x004f280000300800 */
[----:B------:R-:W4:Y:S04]  /*39df0*/  LDL.LU R239, [R1+0x8c] ;  /* 0x00008c0001ef7983 */ /* 0x000f280000300800 */
[----:B------:R-:W-:Y:S04]  /*39e00*/  STL.64 [R1+0x6a0], R180 ;  /* 0x0006a0b401007387 */ /* 0x000fe80000100a00 */
[----:B------:R1:W-:Y:S04]  /*39e10*/  STL.64 [R1+0x6a8], R182 ;  /* 0x0006a8b601007387 */ /* 0x0003e80000100a00 */
[----:B-1----:R1:W5:Y:S04]  /*39e20*/  LDL.LU.64 R182, [R1+0x1528] ;  /* 0x0015280001b67983 */ /* 0x0023680000300a00 */
[----:B------:R1:W5:Y:S04]  /*39e30*/  LDL.LU.64 R180, [R1+0x1520] ;  /* 0x0015200001b47983 */ /* 0x0003680000300a00 */
[----:B------:R1:W-:Y:S04]  /*39e40*/  STL.64 [R1+0x690], R240 ;  /* 0x000690f001007387 */ /* 0x0003e80000100a00 */
[----:B------:R1:W-:Y:S04]  /*39e50*/  STL.64 [R1+0x698], R242 ;  /* 0x000698f201007387 */ /* 0x0003e80000100a00 */
[----:B-1----:R-:W4:Y:S04]  /*39e60*/  LDL.LU R240, [R1+0x70] ;  /* 0x0000700001f07983 */ /* 0x002f280000300800 */
[----:B------:R-:W4:Y:S04]  /*39e70*/  LDL.LU R241, [R1+0x74] ;  /* 0x0000740001f17983 */ /* 0x000f280000300800 */
[----:B------:R-:W4:Y:S01]  /*39e80*/  LDL.LU R242, [R1+0x78] ;  /* 0x0000780001f27983 */ /* 0x000f220000300800 */
[C---:B------:R-:W-:Y:S08]  /*39e90*/  HMMA.1688.F32.TF32 R184, R220.reuse, R54, R184 ;  /* 0x00000036dcb8723c */ /* 0x040ff000000810b8 */
[C---:B------:R-:W-:Y:S08]  /*39ea0*/  HMMA.1688.F32.TF32 R188, R220.reuse, R58, R188 ;  /* 0x0000003adcbc723c */ /* 0x040ff000000810bc */
[----:B------:R-:W-:Y:S01]  /*39eb0*/  HMMA.1688.F32.TF32 R192, R220, R62, R192 ;  /* 0x0000003edcc0723c */ /* 0x000fe200000810c0 */
[----:B------:R-:W-:-:S02]  /*39ec0*/  IMAD.MOV.U32 R243, RZ, RZ, R3 ;  /* 0x000000fffff37224 */ /* 0x000fc400078e0003 */
[----:B------:R-:W4:Y:S05]  /*39ed0*/  LDL.LU R3, [R1+0x1518] ;  /* 0x0015180001037983 */ /* 0x000f2a0000300800 */
[----:B------:R-:W-:Y:S01]  /*39ee0*/  HMMA.1688.F32.TF32 R220, R220, R66, R196 ;  /* 0x00000042dcdc723c */ /* 0x000fe200000810c4 */
[----:B------:R-:W-:Y:S07]  /*39ef0*/  STL.64 [R1+0x680], R184 ;  /* 0x000680b801007387 */ /* 0x000fee0000100a00 */
[C---:B------:R-:W-:Y:S01]  /*39f00*/  HMMA.1688.F32.TF32 R200, R224.reuse, R6, R200 ;  /* 0x00000006e0c8723c */ /* 0x040fe200000810c8 */
[----:B------:R1:W-:Y:S07]  /*39f10*/  STL.64 [R1+0x688], R186 ;  /* 0x000688ba01007387 */ /* 0x0003ee0000100a00 */
[----:B------:R-:W-:Y:S01]  /*39f20*/  HMMA.1688.F32.TF32 R204, R224, R10, R204 ;  /* 0x0000000ae0cc723c */ /* 0x000fe200000810cc */
[----:B-1----:R1:W5:Y:S04]  /*39f30*/  LDL.LU.64 R186, [R1+0x1510] ;  /* 0x0015100001ba7983 */ /* 0x0023680000300a00 */
[----:B------:R1:W5:Y:S04]  /*39f40*/  LDL.LU.64 R184, [R1+0x1508] ;  /* 0x0015080001b87983 */ /* 0x0003680000300a00 */
[----:B------:R-:W-:Y:S04]  /*39f50*/  STL.64 [R1+0x670], R188 ;  /* 0x000670bc01007387 */ /* 0x000fe80000100a00 */
[----:B------:R1:W-:Y:S04]  /*39f60*/  STL.64 [R1+0x678], R190 ;  /* 0x000678be01007387 */ /* 0x0003e80000100a00 */
[----:B-1----:R1:W5:Y:S04]  /*39f70*/  LDL.LU.64 R190, [R1+0x1500] ;  /* 0x0015000001be7983 */ /* 0x0023680000300a00 */
[----:B------:R1:W5:Y:S04]  /*39f80*/  LDL.LU.64 R188, [R1+0x14f8] ;  /* 0x0014f80001bc7983 */ /* 0x0003680000300a00 */
[----:B------:R-:W-:Y:S04]  /*39f90*/  STL.64 [R1+0x540], R192 ;  /* 0x000540c001007387 */ /* 0x000fe80000100a00 */
[----:B------:R1:W-:Y:S04]  /*39fa0*/  STL.64 [R1+0x548], R194 ;  /* 0x000548c201007387 */ /* 0x0003e80000100a00 */
[----:B-1----:R1:W5:Y:S04]  /*39fb0*/  LDL.LU.64 R194, [R1+0x14f0] ;  /* 0x0014f00001c27983 */ /* 0x0023680000300a00 */
[----:B------:R1:W5:Y:S04]  /*39fc0*/  LDL.LU.64 R192, [R1+0x14e8] ;  /* 0x0014e80001c07983 */ /* 0x0003680000300a00 */
[----:B------:R1:W5:Y:S04]  /*39fd0*/  LDL.LU.64 R198, [R1+0x14e0] ;  /* 0x0014e00001c67983 */ /* 0x0003680000300a00 */
[----:B------:R1:W5:Y:S04]  /*39fe0*/  LDL.LU.64 R196, [R1+0x14d8] ;  /* 0x0014d80001c47983 */ /* 0x0003680000300a00 */
[----:B------:R-:W-:Y:S04]  /*39ff0*/  STL.64 [R1+0x510], R220 ;  /* 0x000510dc01007387 */ /* 0x000fe80000100a00 */
[----:B------:R-:W-:Y:S04]  /*3a000*/  STL.64 [R1+0x518], R222 ;  /* 0x000518de01007387 */ /* 0x000fe80000100a00 */
[----:B------:R-:W-:Y:S04]  /*3a010*/  STL.64 [R1+0x500], R200 ;  /* 0x000500c801007387 */ /* 0x000fe80000100a00 */
[----:B------:R1:W-:Y:S01]  /*3a020*/  STL.64 [R1+0x508], R202 ;  /* 0x000508ca01007387 */ /* 0x0003e20000100a00 */
[----:B------:R-:W-:-:S02]  /*3a030*/  IMAD.MOV.U32 R10, RZ, RZ, R0 ;  /* 0x000000ffff0a7224 */ /* 0x000fc400078e0000 */
[----:B------:R-:W-:Y:S01]  /*3a040*/  IMAD.MOV.U32 R11, RZ, RZ, R252 ;  /* 0x000000ffff0b7224 */ /* 0x000fe200078e00fc */
[----:B-1----:R1:W5:Y:S04]  /*3a050*/  LDL.LU.64 R202, [R1+0x14d0] ;  /* 0x0014d00001ca7983 */ /* 0x0023680000300a00 */
[----:B------:R1:W5:Y:S04]  /*3a060*/  LDL.LU.64 R200, [R1+0x14c8] ;  /* 0x0014c80001c87983 */ /* 0x0003680000300a00 */
[----:B------:R-:W-:Y:S04]  /*3a070*/  STL.64 [R1+0x4f0], R204 ;  /* 0x0004f0cc01007387 */ /* 0x000fe80000100a00 */
[----:B------:R1:W-:Y:S04]  /*3a080*/  STL.64 [R1+0x4f8], R206 ;  /* 0x0004f8ce01007387 */ /* 0x0003e80000100a00 */
[----:B-1----:R1:W5:Y:S04]  /*3a090*/  LDL.LU.64 R206, [R1+0x14c0] ;  /* 0x0014c00001ce7983 */ /* 0x0023680000300a00 */
[----:B------:R1:W5:Y:S04]  /*3a0a0*/  LDL.LU.64 R204, [R1+0x14b8] ;  /* 0x0014b80001cc7983 */ /* 0x0003680000300a00 */
[----:B------:R-:W2:Y:S04]  /*3a0b0*/  LDL.LU R0, [R1+0x14b4] ;  /* 0x0014b40001007983 */ /* 0x000ea80000300800 */
[----:B------:R1:W5:Y:S01]  /*3a0c0*/  LDL.LU R252, [R1+0x14b0] ;  /* 0x0014b00001fc7983 */ /* 0x0003620000300800 */
[C---:B---3--:R-:W-:Y:S08]  /*3a0d0*/  HMMA.1688.F32.TF32 R208, R224.reuse, R14, R208 ;  /* 0x0000000ee0d0723c */ /* 0x048ff000000810d0 */
[----:B----4-:R-:W-:Y:S07]  /*3a0e0*/  HMMA.1688.F32.TF32 R212, R224, R18, R212 ;  /* 0x00000012e0d4723c */ /* 0x010fee00000810d4 */
[----:B------:R-:W-:-:S02]  /*3a0f0*/  IMAD.MOV.U32 R18, RZ, RZ, R25 ;  /* 0x000000ffff127224 */ /* 0x000fc400078e0019 */
[----:B------:R-:W-:-:S06]  /*3a100*/  IMAD.MOV.U32 R19, RZ, RZ, R24 ;  /* 0x000000ffff137224 */ /* 0x000fcc00078e0018 */
[----:B------:R-:W-:Y:S01]  /*3a110*/  STL.64 [R1+0x4d0], R208 ;  /* 0x0004d0d001007387 */ /* 0x000fe20000100a00 */
[----:B------:R-:W-:Y:S03]  /*3a120*/  HMMA.1688.F32.TF32 R236, R224, R22, R236 ;  /* 0x00000016e0ec723c */ /* 0x000fe600000810ec */
[----:B------:R3:W-:Y:S04]  /*3a130*/  STL.64 [R1+0x4d8], R210 ;  /* 0x0004d8d201007387 */ /* 0x0007e80000100a00 */
[----:B---3--:R1:W5:Y:S04]  /*3a140*/  LDL.LU.64 R210, [R1+0x14a8] ;  /* 0x0014a80001d27983 */ /* 0x0083680000300a00 */
[----:B------:R1:W5:Y:S04]  /*3a150*/  LDL.LU.64 R208, [R1+0x14a0] ;  /* 0x0014a00001d07983 */ /* 0x0003680000300a00 */
[----:B------:R-:W-:Y:S04]  /*3a160*/  STL.64 [R1+0x490], R212 ;  /* 0x000490d401007387 */ /* 0x000fe80000100a00 */
[----:B------:R3:W-:Y:S01]  /*3a170*/  STL.64 [R1+0x498], R214 ;  /* 0x000498d601007387 */ /* 0x0007e20000100a00 */
[----:B------:R-:W-:-:S03]  /*3a180*/  IMAD.MOV.U32 R22, RZ, RZ, R5 ;  /* 0x000000ffff167224 */ /* 0x000fc600078e0005 */
[----:B---3--:R-:W3:Y:S04]  /*3a190*/  LDL.LU.64 R214, [R1+0x1498] ;  /* 0x0014980001d67983 */ /* 0x008ee80000300a00 */
[----:B------:R-:W3:Y:S01]  /*3a1a0*/  LDL.LU.64 R212, [R1+0x1490] ;  /* 0x0014900001d47983 */ /* 0x000ee20000300a00 */
[C---:B------:R-:W-:Y:S03]  /*3a1b0*/  HMMA.1688.F32.TF32 R24, R224.reuse, R26, R240 ;  /* 0x0000001ae018723c */ /* 0x040fe600000810f0 */
[----:B------:R-:W-:Y:S04]  /*3a1c0*/  STL.64 [R1+0x470], R236 ;  /* 0x000470ec01007387 */ /* 0x000fe80000100a00 */
[----:B------:R4:W-:Y:S04]  /*3a1d0*/  STL.64 [R1+0x478], R238 ;  /* 0x000478ee01007387 */ /* 0x0009e80000100a00 */
[----:B----4-:R-:W4:Y:S04]  /*3a1e0*/  LDL.LU.64 R238, [R1+0x1488] ;  /* 0x0014880001ee7983 */ /* 0x010f280000300a00 */
[----:B------:R-:W4:Y:S04]  /*3a1f0*/  LDL.LU.64 R236, [R1+0x1480] ;  /* 0x0014800001ec7983 */ /* 0x000f280000300a00 */
[----:B------:R-:W2:Y:S04]  /*3a200*/  LDL.LU R5, [R1+0xa38] ;  /* 0x000a380001057983 */ /* 0x000ea80000300800 */
[----:B------:R-:W3:Y:S04]  /*3a210*/  LDL.LU.64 R242, [R1+0x1478] ;  /* 0x0014780001f27983 */ /* 0x000ee80000300a00 */
[----:B------:R-:W3:Y:S04]  /*3a220*/  LDL.LU.64 R240, [R1+0x1470] ;  /* 0x0014700001f07983 */ /* 0x000ee80000300a00 */
[----:B------:R-:W-:Y:S04]  /*3a230*/  STL.64 [R1+0x450], R24 ;  /* 0x0004501801007387 */ /* 0x000fe80000100a00 */
[----:B------:R1:W-:Y:S02]  /*3a240*/  STL.64 [R1+0x458], R26 ;  /* 0x0004581a01007387 */ /* 0x0003e40000100a00 */
[----:B-1----:R-:W-:Y:S01]  /*3a250*/  HMMA.1688.F32.TF32 R24, R224, R30, R8 ;  /* 0x0000001ee018723c */ /* 0x002fe20000081008 */
[----:B------:R-:W-:Y:S01]  /*3a260*/  IMAD.MOV.U32 R23, RZ, RZ, R4 ;  /* 0x000000ffff177224 */ /* 0x000fe200078e0004 */
[----:B------:R-:W3:Y:S01]  /*3a270*/  LDL R11, [R1+0x1468] ;  /* 0x00146800010b7983 */ /* 0x000ee20000100800 */
[----:B------:R-:W-:-:S02]  /*3a280*/  IMAD.MOV.U32 R14, RZ, RZ, R29 ;  /* 0x000000ffff0e7224 */ /* 0x000fc400078e001d */
[----:B------:R-:W-:Y:S02]  /*3a290*/  IMAD.MOV.U32 R15, RZ, RZ, R28 ;  /* 0x000000ffff0f7224 */ /* 0x000fe400078e001c */
[----:B------:R-:W-:Y:S01]  /*3a2a0*/  IMAD.MOV.U32 R220, RZ, RZ, R37 ;  /* 0x000000ffffdc7224 */ /* 0x000fe200078e0025 */
[C---:B------:R-:W-:Y:S01]  /*3a2b0*/  HMMA.1688.F32.TF32 R28, R224.reuse, R34, R20 ;  /* 0x00000022e01c723c */ /* 0x040fe20000081014 */
[----:B------:R-:W-:Y:S02]  /*3a2c0*/  IMAD.MOV.U32 R221, RZ, RZ, R36 ;  /* 0x000000ffffdd7224 */ /* 0x000fe400078e0024 */
[----:B------:R-:W-:Y:S02]  /*3a2d0*/  IMAD.MOV.U32 R222, RZ, RZ, R33 ;  /* 0x000000ffffde7224 */ /* 0x000fe400078e0021 */
[----:B------:R-:W-:Y:S02]  /*3a2e0*/  IMAD.MOV.U32 R223, RZ, RZ, R32 ;  /* 0x000000ffffdf7224 */ /* 0x000fe400078e0020 */
[----:B------:R-:W-:Y:S01]  /*3a2f0*/  IMAD.MOV.U32 R218, RZ, RZ, R49 ;  /* 0x000000ffffda7224 */ /* 0x000fe200078e0031 */
[----:B------:R-:W-:Y:S01]  /*3a300*/  HMMA.1688.F32.TF32 R20, R224, R42, R12 ;  /* 0x0000002ae014723c */ /* 0x000fe2000008100c */
[----:B------:R-:W-:-:S06]  /*3a310*/  IMAD.MOV.U32 R219, RZ, RZ, R48 ;  /* 0x000000ffffdb7224 */ /* 0x000fcc00078e0030 */
[----:B------:R-:W-:Y:S04]  /*3a320*/  STL.64 [R1+0x440], R24 ;  /* 0x0004401801007387 */ /* 0x000fe80000100a00 */
[----:B------:R1:W-:Y:S01]  /*3a330*/  STL.64 [R1+0x448], R26 ;  /* 0x0004481a01007387 */ /* 0x0003e20000100a00 */
[C---:B------:R-:W-:Y:S08]  /*3a340*/  HMMA.1688.F32.TF32 R12, R224.reuse, R50, R216 ;  /* 0x00000032e00c723c */ /* 0x040ff000000810d8 */
[C---:B-1----:R-:W-:Y:S08]  /*3a350*/  HMMA.1688.F32.TF32 R24, R224.reuse, R38, R16 ;  /* 0x00000026e018723c */ /* 0x042ff00000081010 */
[----:B------:R-:W-:Y:S01]  /*3a360*/  HMMA.1688.F32.TF32 R16, R224, R46, R220 ;  /* 0x0000002ee010723c */ /* 0x000fe200000810dc */
[----:B------:R-:W-:Y:S04]  /*3a370*/  STL.64 [R1+0x420], R28 ;  /* 0x0004201c01007387 */ /* 0x000fe80000100a00 */
[----:B------:R-:W-:Y:S10]  /*3a380*/  STL.64 [R1+0x428], R30 ;  /* 0x0004281e01007387 */ /* 0x000ff40000100a00 */
[----:B------:R-:W-:Y:S04]  /*3a390*/  STL.64 [R1+0x410], R24 ;  /* 0x0004101801007387 */ /* 0x000fe80000100a00 */
[----:B------:R-:W-:Y:S04]  /*3a3a0*/  STL.64 [R1+0x418], R26 ;  /* 0x0004181a01007387 */ /* 0x000fe80000100a00 */
[----:B------:R-:W-:Y:S04]  /*3a3b0*/  STL.64 [R1+0x3f0], R20 ;  /* 0x0003f01401007387 */ /* 0x000fe80000100a00 */
[----:B------:R-:W-:Y:S04]  /*3a3c0*/  STL.64 [R1+0x3f8], R22 ;  /* 0x0003f81601007387 */ /* 0x000fe80000100a00 */
[----:B------:R-:W3:Y:S04]  /*3a3d0*/  LDL.LU R7, [R1+0xa2c] ;  /* 0x000a2c0001077983 */ /* 0x000ee80000300800 */
[----:B------:R-:W-:Y:S04]  /*3a3e0*/  STL.64 [R1+0x3e0], R16 ;  /* 0x0003e01001007387 */ /* 0x000fe80000100a00 */
[----:B------:R-:W-:Y:S04]  /*3a3f0*/  STL.64 [R1+0x3e8], R18 ;  /* 0x0003e81201007387 */ /* 0x000fe80000100a00 */
[----:B------:R-:W3:Y:S04]  /*3a400*/  LDL.LU R6, [R1+0xa30] ;  /* 0x000a300001067983 */ /* 0x000ee80000300800 */
[----:B------:R-:W-:Y:S04]  /*3a410*/  STL.64 [R1+0x3b0], R12 ;  /* 0x0003b00c01007387 */ /* 0x000fe80000100a00 */
[----:B------:R1:W-:Y:S04]  /*3a420*/  STL.64 [R1+0x3b8], R14 ;  /* 0x0003b80e01007387 */ /* 0x0003e80000100a00 */
[----:B------:R-:W3:Y:S04]  /*3a430*/  LDL.LU R10, [R1+0xa54] ;  /* 0x000a5400010a7983 */ /* 0x000ee80000300800 */
[----:B------:R-:W3:Y:S01]  /*3a440*/  LDL.LU R9, [R1+0xa58] ;  /* 0x000a580001097983 */ /* 0x000ee20000300800 */
[----:B------:R-:W-:-:S02]  /*3a450*/  IMAD.MOV.U32 R232, RZ, RZ, R45 ;  /* 0x000000ffffe87224 */ /* 0x000fc400078e002d */
[----:B------:R-:W-:Y:S02]  /*3a460*/  IMAD.MOV.U32 R233, RZ, RZ, R44 ;  /* 0x000000ffffe97224 */ /* 0x000fe400078e002c */
[----:B------:R-:W-:Y:S02]  /*3a470*/  IMAD.MOV.U32 R234, RZ, RZ, R41 ;  /* 0x000000ffffea7224 */ /* 0x000fe400078e0029 */
[----:B------:R-:W-:-:S07]  /*3a480*/  IMAD.MOV.U32 R235, RZ, RZ, R40 ;  /* 0x000000ffffeb7224 */ /* 0x000fce00078e0028 */
[----:B-1----:R-:W-:Y:S11]  /*3a490*/  HMMA.1688.F32.TF32 R12, R224, R54, R232 ;  /* 0x00000036e00c723c */ /* 0x002ff600000810e8 */
[----:B------:R-:W-:Y:S11]  /*3a4a0*/  @!UPT UIADD3 URZ, URZ, URZ, URZ ;  /* 0x0000003f3f3ff290 */ /* 0x000ff6000fffe03f */
[----:B------:R-:W-:Y:S01]  /*3a4b0*/  @!UPT UIADD3 URZ, URZ, URZ, URZ ;  /* 0x0000003f3f3ff290 */ /* 0x000fe2000fffe03f */
[----:B------:R-:W-:Y:S04]  /*3a4c0*/  STL.64 [R1+0x3a0], R12 ;  /* 0x0003a00c01007387 */ /* 0x000fe80000100a00 */
[----:B------:R4:W-:Y:S01]  /*3a4d0*/  STL.64 [R1+0x3a8], R14 ;  /* 0x0003a80e01007387 */ /* 0x0009e20000100a00 */
[----:B------:R-:W-:-:S03]  /*3a4e0*/  IMAD.MOV.U32 R4, RZ, RZ, c[0x0][0x180] ;  /* 0x00006000ff047624 */ /* 0x000fc600078e00ff */
[----:B------:R-:W1:Y:S02]  /*3a4f0*/  S2R R20, SR_TID.X ;  /* 0x0000000000147919 */ /* 0x000e640000002100 */
[----:B-1----:R-:W-:-:S05]  /*3a500*/  LOP3.LUT R21, R20, 0x7f, RZ, 0xc0, !PT ;  /* 0x0000007f14157812 */ /* 0x002fca00078ec0ff */
[----:B------:R-:W-:Y:S01]  /*3a510*/  IMAD.SHL.U32 R18, R21, 0x4, RZ ;  /* 0x0000000415127824 */ /* 0x000fe200078e00ff */
[----:B----4-:R-:W-:Y:S01]  /*3a520*/  HMMA.1688.F32.TF32 R12, R224, R62, R236 ;  /* 0x0000003ee00c723c */ /* 0x010fe200000810ec */
[----:B--2---:R-:W-:-:S05]  /*3a530*/  IADD3 R8, R5, 0x1, RZ ;  /* 0x0000000105087810 */ /* 0x004fca0007ffe0ff */
[----:B------:R-:W-:Y:S11]  /*3a540*/  IMAD R4, R8, -0x40, R4 ;  /* 0xffffffc008047824 */ /* 0x000ff600078e0204 */
[----:B------:R-:W-:Y:S06]  /*3a550*/  @!UPT UIADD3 URZ, URZ, URZ, URZ ;  /* 0x0000003f3f3ff290 */ /* 0x000fec000fffe03f */
[----:B------:R-:W-:Y:S04]  /*3a560*/  STL.64 [R1+0x260], R12 ;  /* 0x0002600c01007387 */ /* 0x000fe80000100a00 */
[----:B------:R1:W-:Y:S04]  /*3a570*/  STL.64 [R1+0x268], R14 ;  /* 0x0002680e01007387 */ /* 0x0003e80000100a00 */
[----:B------:R-:W4:Y:S04]  /*3a580*/  LDL.LU R17, [R1+0xa74] ;  /* 0x000a740001117983 */ /* 0x000f280000300800 */
[----:B------:R-:W4:Y:S04]  /*3a590*/  LDL.LU R16, [R1+0xa78] ;  /* 0x000a780001107983 */ /* 0x000f280000300800 */
[----:B-1----:R-:W4:Y:S01]  /*3a5a0*/  LDL.LU R15, [R1+0xa94] ;  /* 0x000a9400010f7983 */ /* 0x002f220000300800 */
[----:B------:R-:W-:-:S03]  /*3a5b0*/  IMAD.MOV.U32 R13, RZ, RZ, c[0x0][0x188] ;  /* 0x00006200ff0d7624 */ /* 0x000fc600078e00ff */
[----:B------:R-:W4:Y:S01]  /*3a5c0*/  LDL.LU R14, [R1+0xa98] ;  /* 0x000a9800010e7983 */ /* 0x000f220000300800 */
[----:B------:R-:W-:Y:S02]  /*3a5d0*/  ISETP.GT.AND P1, PT, R4, RZ, PT ;  /* 0x000000ff0400720c */ /* 0x000fe40003f24270 */
[----:B---3--:R-:W-:Y:S01]  /*3a5e0*/  ISETP.GE.AND P0, PT, R5, R11, PT ;  /* 0x0000000b0500720c */ /* 0x008fe20003f06270 */
[----:B------:R-:W-:Y:S01]  /*3a5f0*/  IMAD.SHL.U32 R11, R13, 0x40, RZ ;  /* 0x000000400d0b7824 */ /* 0x000fe200078e00ff */
[----:B------:R-:W-:-:S03]  /*3a600*/  SEL R5, RZ, 0x4, !P1 ;  /* 0x00000004ff057807 */ /* 0x000fc60004800000 */
[----:B------:R-:W-:Y:S01]  /*3a610*/  IMAD.SHL.U32 R11, R11, 0x4, RZ ;  /* 0x000000040b0b7824 */ /* 0x000fe200078e00ff */
[----:B------:R-:W-:-:S04]  /*3a620*/  SEL R5, R5, RZ, !P0 ;  /* 0x000000ff05057207 */ /* 0x000fc80004000000 */
[----:B------:R-:W-:Y:S02]  /*3a630*/  ISETP.NE.U32.AND P2, PT, R5, RZ, PT ;  /* 0x000000ff0500720c */ /* 0x000fe40003f45070 */
[----:B------:R-:W-:-:S05]  /*3a640*/  IADD3 R6, P3, R6, R11, RZ ;  /* 0x0000000b06067210 */ /* 0x000fca0007f7e0ff */
[----:B------:R-:W-:Y:S01]  /*3a650*/  IMAD.X R7, R7, 0x1, R3, P3 ;  /* 0x0000000107077824 */ /* 0x000fe200018e0603 */
[----:B------:R-:W-:Y:S01]  /*3a660*/  STL [R1+0xa30], R6 ;  /* 0x000a300601007387 */ /* 0x000fe20000100800 */
[----:B------:R-:W-:-:S03]  /*3a670*/  IADD3 R9, P4, R9, R11, RZ ;  /* 0x0000000b09097210 */ /* 0x000fc60007f9e0ff */
[----:B------:R1:W-:Y:S02]  /*3a680*/  STL [R1+0xa2c], R7 ;  /* 0x000a2c0701007387 */ /* 0x0003e40000100800 */
[----:B------:R-:W-:Y:S02]  /*3a690*/  IMAD.X R10, R10, 0x1, R3, P4 ;  /* 0x000000010a0a7824 */ /* 0x000fe400020e0603 */
[----:B------:R-:W-:Y:S04]  /*3a6a0*/  STL [R1+0xa58], R9 ;  /* 0x000a580901007387 */ /* 0x000fe80000100800 */
[----:B------:R3:W-:Y:S04]  /*3a6b0*/  STL [R1+0xa54], R10 ;  /* 0x000a540a01007387 */ /* 0x0007e80000100800 */
[----:B------:R-:W2:Y:S04]  /*3a6c0*/  LDL.LU R13, [R1+0xab4] ;  /* 0x000ab400010d7983 */ /* 0x000ea80000300800 */
[----:B------:R-:W-:Y:S01]  /*3a6d0*/  @!PT LDS RZ, [RZ] ;  /* 0x00000000fffff984 */ /* 0x000fe20000000800 */
[----:B------:R-:W-:Y:S01]  /*3a6e0*/  @!PT LDS RZ, [RZ] ;  /* 0x00000000fffff984 */ /* 0x000fe20000000800 */
[----:B------:R-:W-:Y:S01]  /*3a6f0*/  @!PT LDS RZ, [RZ] ;  /* 0x00000000fffff984 */ /* 0x000fe20000000800 */
[----:B------:R1:W-:Y:S04]  /*3a700*/  LDGSTS.E [R18+0x20000], [R6.64], P2 ;  /* 0x2000000006127fae */ /* 0x0003e80009121846 */
[----:B------:R-:W2:Y:S01]  /*3a710*/  LDL.LU R12, [R1+0xab8] ;  /* 0x000ab800010c7983 */ /* 0x000ea20000300800 */
[----:B-1----:R-:W-:-:S02]  /*3a720*/  IMAD.MOV.U32 R7, RZ, RZ, R10 ;  /* 0x000000ffff077224 */ /* 0x002fc400078e000a */
[----:B------:R-:W-:Y:S01]  /*3a730*/  IMAD.MOV.U32 R6, RZ, RZ, R9 ;  /* 0x000000ffff067224 */ /* 0x000fe200078e0009 */
[----:B---3--:R-:W2:Y:S04]  /*3a740*/  LDL.LU R10, [R1+0xad4] ;  /* 0x000ad400010a7983 */ /* 0x008ea80000300800 */
[----:B------:R-:W2:Y:S01]  /*3a750*/  LDL.LU R9, [R1+0xad8] ;  /* 0x000ad80001097983 */ /* 0x000ea20000300800 */
[----:B------:R-:W-:-:S04]  /*3a760*/  ISETP.GT.AND P1, PT, R4, 0x4, PT ;  /* 0x000000040400780c */ /* 0x000fc80003f24270 */
[----:B------:R-:W-:-:S04]  /*3a770*/  SEL R5, RZ, 0x4, !P1 ;  /* 0x00000004ff057807 */ /* 0x000fc80004800000 */
[----:B------:R-:W-:-:S04]  /*3a780*/  SEL R5, R5, RZ, !P0 ;  /* 0x000000ff05057207 */ /* 0x000fc80004000000 */
[----:B------:R-:W-:Y:S11]  /*3a790*/  ISETP.NE.U32.AND P1, PT, R5, RZ, PT ;  /* 0x000000ff0500720c */ /* 0x000ff60003f25070 */
[----:B------:R-:W-:Y:S02]  /*3a7a0*/  @!UPT UIADD3 URZ, URZ, URZ, URZ ;  /* 0x0000003f3f3ff290 */ /* 0x000fe4000fffe03f */
[----:B------:R1:W-:Y:S01]  /*3a7b0*/  LDGSTS.E [R18+0x20800], [R6.64], P1 ;  /* 0x2080000006127fae */ /* 0x0003e20008921846 */
[----:B------:R-:W-:-:S04]  /*3a7c0*/  ISETP.GT.AND P1, PT, R4, 0x8, PT ;  /* 0x000000080400780c */ /* 0x000fc80003f24270 */
[----:B------:R-:W-:Y:S02]  /*3a7d0*/  SEL R5, RZ, 0x4, !P1 ;  /* 0x00000004ff057807 */ /* 0x000fe40004800000 */
[----:B------:R-:W-:Y:S02]  /*3a7e0*/  ISETP.GT.AND P1, PT, R4, 0xc, PT ;  /* 0x0000000c0400780c */ /* 0x000fe40003f24270 */
[----:B------:R-:W-:-:S04]  /*3a7f0*/  SEL R5, R5, RZ, !P0 ;  /* 0x000000ff05057207 */ /* 0x000fc80004000000 */
[----:B------:R-:W-:Y:S02]  /*3a800*/  ISETP.NE.U32.AND P2, PT, R5, RZ, PT ;  /* 0x000000ff0500720c */ /* 0x000fe40003f45070 */
[----:B------:R-:W-:-:S04]  /*3a810*/  SEL R5, RZ, 0x4, !P1 ;  /* 0x00000004ff057807 */ /* 0x000fc80004800000 */
[----:B------:R-:W-:-:S04]  /*3a820*/  SEL R5, R5, RZ, !P0 ;  /* 0x000000ff05057207 */ /* 0x000fc80004000000 */
[----:B------:R-:W-:Y:S02]  /*3a830*/  ISETP.NE.U32.AND P1, PT, R5, RZ, PT ;  /* 0x000000ff0500720c */ /* 0x000fe40003f25070 */
[----:B----4-:R-:W-:-:S05]  /*3a840*/  IADD3 R16, P3, R16, R11, RZ ;  /* 0x0000000b10107210 */ /* 0x010fca0007f7e0ff */
[----:B------:R-:W-:Y:S01]  /*3a850*/  IMAD.X R17, R17, 0x1, R3, P3 ;  /* 0x0000000111117824 */ /* 0x000fe200018e0603 */
[----:B------:R-:W-:Y:S01]  /*3a860*/  IADD3 R14, P4, R14, R11, RZ ;  /* 0x0000000b0e0e7210 */ /* 0x000fe20007f9e0ff */
[----:B-1----:R-:W-:Y:S01]  /*3a870*/  IMAD.MOV.U32 R6, RZ, RZ, R16 ;  /* 0x000000ffff067224 */ /* 0x002fe200078e0010 */
[----:B------:R-:W-:Y:S01]  /*3a880*/  STL [R1+0xa78], R16 ;  /* 0x000a781001007387 */ /* 0x000fe20000100800 */
[----:B------:R-:W-:Y:S02]  /*3a890*/  IMAD.MOV.U32 R7, RZ, RZ, R17 ;  /* 0x000000ffff077224 */ /* 0x000fe400078e0011 */
[----:B------:R-:W-:Y:S01]  /*3a8a0*/  IMAD.X R15, R15, 0x1, R3, P4 ;  /* 0x000000010f0f7824 */ /* 0x000fe200020e0603 */
[----:B------:R1:W-:Y:S04]  /*3a8b0*/  STL [R1+0xa74], R17 ;  /* 0x000a741101007387 */ /* 0x0003e80000100800 */
[----:B------:R-:W-:Y:S04]  /*3a8c0*/  STL [R1+0xa98], R14 ;  /* 0x000a980e01007387 */ /* 0x000fe80000100800 */
[----:B------:R4:W-:Y:S04]  /*3a8d0*/  STL [R1+0xa94], R15 ;  /* 0x000a940f01007387 */ /* 0x0009e80000100800 */
[----:B------:R4:W-:Y:S04]  /*3a8e0*/  LDGSTS.E [R18+0x21000], [R6.64], P2 ;  /* 0x2100000006127fae */ /* 0x0009e80009121846 */
[----:B-1----:R-:W3:Y:S04]  /*3a8f0*/  LDL.LU R17, [R1+0xaf4] ;  /* 0x000af40001117983 */ /* 0x002ee80000300800 */
[----:B------:R-:W3:Y:S01]  /*3a900*/  LDL.LU R16, [R1+0xaf8] ;  /* 0x000af80001107983 */ /* 0x000ee20000300800 */
[----:B----4-:R-:W-:-:S02]  /*3a910*/  IMAD.MOV.U32 R7, RZ, RZ, R15 ;  /* 0x000000ffff077224 */ /* 0x010fc400078e000f */
[----:B------:R-:W-:Y:S01]  /*3a920*/  IMAD.MOV.U32 R6, RZ, RZ, R14 ;  /* 0x000000ffff067224 */ /* 0x000fe200078e000e */
[----:B------:R-:W3:Y:S04]  /*3a930*/  LDL.LU R15, [R1+0xb14] ;  /* 0x000b1400010f7983 */ /* 0x000ee80000300800 */
[----:B------:R-:W3:Y:S04]  /*3a940*/  LDL.LU R14, [R1+0xb18] ;  /* 0x000b1800010e7983 */ /* 0x000ee80000300800 */
[----:B------:R1:W-:Y:S01]  /*3a950*/  LDGSTS.E [R18+0x21800], [R6.64], P1 ;  /* 0x2180000006127fae */ /* 0x0003e20008921846 */
[----:B------:R-:W-:-:S04]  /*3a960*/  ISETP.GT.AND P1, PT, R4, 0x10, PT ;  /* 0x000000100400780c */ /* 0x000fc80003f24270 */
[----:B------:R-:W-:-:S04]  /*3a970*/  SEL R5, RZ, 0x4, !P1 ;  /* 0x00000004ff057807 */ /* 0x000fc80004800000 */
[----:B------:R-:W-:-:S04]  /*3a980*/  SEL R5, R5, RZ, !P0 ;  /* 0x000000ff05057207 */ /* 0x000fc80004000000 */
[----:B------:R-:W-:Y:S02]  /*3a990*/  ISETP.NE.U32.AND P2, PT, R5, RZ, PT ;  /* 0x000000ff0500720c */ /* 0x000fe40003f45070 */
[----:B--2---:R-:W-:-:S05]  /*3a9a0*/  IADD3 R12, P3, R12, R11, RZ ;  /* 0x0000000b0c0c7210 */ /* 0x004fca0007f7e0ff */
[----:B------:R-:W-:Y:S01]  /*3a9b0*/  IMAD.X R13, R13, 0x1, R3, P3 ;  /* 0x000000010d0d7824 */ /* 0x000fe200018e0603 */
[----:B------:R-:W-:Y:S01]  /*3a9c0*/  STL [R1+0xab8], R12 ;  /* 0x000ab80c01007387 */ /* 0x000fe20000100800 */
[----:B-1----:R-:W-:Y:S02]  /*3a9d0*/  IMAD.MOV.U32 R6, RZ, RZ, R12 ;  /* 0x000000ffff067224 */ /* 0x002fe400078e000c */
[----:B------:R-:W-:Y:S01]  /*3a9e0*/  IMAD.MOV.U32 R7, RZ, RZ, R13 ;  /* 0x000000ffff077224 */ /* 0x000fe200078e000d */
[----:B------:R-:W-:Y:S01]  /*3a9f0*/  IADD3 R9, P4, R9, R11, RZ ;  /* 0x0000000b09097210 */ /* 0x000fe20007f9e0ff */
[----:B------:R1:W-:Y:S04]  /*3aa00*/  STL [R1+0xab4], R13 ;  /* 0x000ab40d01007387 */ /* 0x0003e80000100800 */
[----:B------:R-:W-:Y:S01]  /*3aa10*/  IMAD.X R10, R10, 0x1, R3, P4 ;  /* 0x000000010a0a7824 */ /* 0x000fe200020e0603 */
[----:B------:R-:W-:Y:S04]  /*3aa20*/  STL [R1+0xad8], R9 ;  /* 0x000ad80901007387 */ /* 0x000fe80000100800 */
[----:B------:R2:W-:Y:S04]  /*3aa30*/  STL [R1+0xad4], R10 ;  /* 0x000ad40a01007387 */ /* 0x0005e80000100800 */
[----:B------:R2:W-:Y:S04]  /*3aa40*/  LDGSTS.E [R18+0x22000], [R6.64], P2 ;  /* 0x2200000006127fae */ /* 0x0005e80009121846 */
[----:B-1----:R-:W4:Y:S04]  /*3aa50*/  LDL.LU R13, [R1+0xb34] ;  /* 0x000b3400010d7983 */ /* 0x002f280000300800 */
[----:B------:R-:W4:Y:S01]  /*3aa60*/  LDL.LU R12, [R1+0x1368] ;  /* 0x00136800010c7983 */ /* 0x000f220000300800 */
[----:B--2---:R-:W-:-:S02]  /*3aa70*/  IMAD.MOV.U32 R7, RZ, RZ, R10 ;  /* 0x000000ffff077224 */ /* 0x004fc400078e000a */
[----:B------:R-:W-:Y:S01]  /*3aa80*/  IMAD.MOV.U32 R6, RZ, RZ, R9 ;  /* 0x000000ffff067224 */ /* 0x000fe200078e0009 */
[----:B------:R-:W4:Y:S04]  /*3aa90*/  LDL.LU R10, [R1+0x1384] ;  /* 0x00138400010a7983 */ /* 0x000f280000300800 */
[----:B------:R-:W4:Y:S01]  /*3aaa0*/  LDL.LU R9, [R1+0x1388] ;  /* 0x0013880001097983 */ /* 0x000f220000300800 */
        /* <DEDUP_REMOVED lines=14> */
[----:B---3--:R-:W-:-:S05]  /*3ab90*/  IADD3 R16, P3, R16, R11, RZ ;  /* 0x0000000b10107210 */ /* 0x008fca0007f7e0ff */
[----:B------:R-:W-:Y:S01]  /*3aba0*/  IMAD.X R17, R17, 0x1, R3, P3 ;  /* 0x0000000111117824 */ /* 0x000fe200018e0603 */
[----:B------:R-:W-:Y:S01]  /*3abb0*/  IADD3 R14, P4, R14, R11, RZ ;  /* 0x0000000b0e0e7210 */ /* 0x000fe20007f9e0ff */
[----:B------:R-:W-:Y:S01]  /*3abc0*/  STL [R1+0xaf8], R16 ;  /* 0x000af81001007387 */ /* 0x000fe20000100800 */
[----:B-1----:R-:W-:-:S03]  /*3abd0*/  IMAD.MOV.U32 R6, RZ, RZ, R16 ;  /* 0x000000ffff067224 */ /* 0x002fc600078e0010 */
[----:B------:R-:W-:Y:S01]  /*3abe0*/  IMAD.X R15, R15, 0x1, R3, P4 ;  /* 0x000000010f0f7824 */ /* 0x000fe200020e0603 */
[----:B------:R1:W-:Y:S01]  /*3abf0*/  STL [R1+0xaf4], R17 ;  /* 0x000af41101007387 */ /* 0x0003e20000100800 */
[----:B------:R-:W-:-:S03]  /*3ac00*/  IMAD.MOV.U32 R7, RZ, RZ, R17 ;  /* 0x000000ffff077224 */ /* 0x000fc600078e0011 */
[----:B------:R-:W-:Y:S04]  /*3ac10*/  STL [R1+0xb18], R14 ;  /* 0x000b180e01007387 */ /* 0x000fe80000100800 */
[----:B------:R3:W-:Y:S04]  /*3ac20*/  STL [R1+0xb14], R15 ;  /* 0x000b140f01007387 */ /* 0x0007e80000100800 */
[----:B-1----:R-:W2:Y:S04]  /*3ac30*/  LDL.LU R17, [R1+0x13a4] ;  /* 0x0013a40001117983 */ /* 0x002ea80000300800 */
[----:B------:R1:W-:Y:S04]  /*3ac40*/  LDGSTS.E [R18+0x23000], [R6.64], P2 ;  /* 0x2300000006127fae */ /* 0x0003e80009121846 */
[----:B------:R-:W2:Y:S01]  /*3ac50*/  LDL.LU R16, [R1+0x13a8] ;  /* 0x0013a80001107983 */ /* 0x000ea20000300800 */
[----:B-1----:R-:W-:-:S02]  /*3ac60*/  IMAD.MOV.U32 R7, RZ, RZ, R15 ;  /* 0x000000ffff077224 */ /* 0x002fc400078e000f */
[----:B------:R-:W-:Y:S01]  /*3ac70*/  IMAD.MOV.U32 R6, RZ, RZ, R14 ;  /* 0x000000ffff067224 */ /* 0x000fe200078e000e */
[----:B---3--:R-:W2:Y:S04]  /*3ac80*/  LDL.LU R15, [R1+0x13bc] ;  /* 0x0013bc00010f7983 */ /* 0x008ea80000300800 */
[----:B------:R-:W2:Y:S04]  /*3ac90*/  LDL.LU R14, [R1+0x13c0] ;  /* 0x0013c000010e7983 */ /* 0x000ea80000300800 */
[----:B------:R1:W-:Y:S01]  /*3aca0*/  LDGSTS.E [R18+0x23800], [R6.64], P1 ;  /* 0x2380000006127fae */ /* 0x0003e20008921846 */
[----:B------:R-:W-:-:S04]  /*3acb0*/  ISETP.GT.AND P1, PT, R4, 0x20, PT ;  /* 0x000000200400780c */ /* 0x000fc80003f24270 */
[----:B------:R-:W-:-:S04]  /*3acc0*/  SEL R5, RZ, 0x4, !P1 ;  /* 0x00000004ff057807 */ /* 0x000fc80004800000 */
[----:B------:R-:W-:-:S04]  /*3acd0*/  SEL R5, R5, RZ, !P0 ;  /* 0x000000ff05057207 */ /* 0x000fc80004000000 */
[----:B------:R-:W-:Y:S02]  /*3ace0*/  ISETP.NE.U32.AND P2, PT, R5, RZ, PT ;  /* 0x000000ff0500720c */ /* 0x000fe40003f45070 */
[----:B----4-:R-:W-:-:S05]  /*3acf0*/  IADD3 R12, P3, R12, R11, RZ ;  /* 0x0000000b0c0c7210 */ /* 0x010fca0007f7e0ff */
        /* <DEDUP_REMOVED lines=9> */
[----:B-1----:R-:W3:Y:S04]  /*3ad90*/  LDL.LU R13, [R1+0x13d4] ;  /* 0x0013d400010d7983 */ /* 0x002ee80000300800 */
[----:B------:R1:W-:Y:S04]  /*3ada0*/  LDGSTS.E [R18+0x24000], [R6.64], P2 ;  /* 0x2400000006127fae */ /* 0x0003e80009121846 */
[----:B------:R-:W3:Y:S01]  /*3adb0*/  LDL.LU R12, [R1+0x13d8] ;  /* 0x0013d800010c7983 */ /* 0x000ee20000300800 */
[----:B-1----:R-:W-:-:S02]  /*3adc0*/  IMAD.MOV.U32 R7, RZ, RZ, R10 ;  /* 0x000000ffff077224 */ /* 0x002fc400078e000a */
[----:B------:R-:W-:Y:S01]  /*3add0*/  IMAD.MOV.U32 R6, RZ, RZ, R9 ;  /* 0x000000ffff067224 */ /* 0x000fe200078e0009 */
[----:B----4-:R-:W3:Y:S04]  /*3ade0*/  LDL.LU R10, [R1+0x13ec] ;  /* 0x0013ec00010a7983 */ /* 0x010ee80000300800 */
[----:B------:R-:W3:Y:S01]  /*3adf0*/  LDL.LU R9, [R1+0x13f0] ;  /* 0x0013f00001097983 */ /* 0x000ee20000300800 */
        /* <DEDUP_REMOVED lines=30> */
[----:B------:R-:W4:Y:S04]  /*3afe0*/  LDL.LU R14, [R1+0x1420] ;  /* 0x00142000010e7983 */ /* 0x000f280000300800 */
[----:B------:R1:W-:Y:S01]  /*3aff0*/  LDGSTS.E [R18+0x25800], [R6.64], P1 ;  /* 0x2580000006127fae */ /* 0x0003e20008921846 */
[----:B------:R-:W-:-:S04]  /*3b000*/  ISETP.GT.AND P1, PT, R4, 0x30, PT ;  /* 0x000000300400780c */ /* 0x000fc80003f24270 */
[----:B------:R-:W-:-:S04]  /*3b010*/  SEL R5, RZ, 0x4, !P1 ;  /* 0x00000004ff057807 */ /* 0x000fc80004800000 */
[----:B------:R-:W-:-:S04]  /*3b020*/  SEL R5, R5, RZ, !P0 ;  /* 0x000000ff05057207 */ /* 0x000fc80004000000 */
[----:B------:R-:W-:Y:S02]  /*3b030*/  ISETP.NE.U32.AND P2, PT, R5, RZ, PT ;  /* 0x000000ff0500720c */ /* 0x000fe40003f45070 */
[----:B---3--:R-:W-:-:S05]  /*3b040*/  IADD3 R12, P3, R12, R11, RZ ;  /* 0x0000000b0c0c7210 */ /* 0x008fca0007f7e0ff */
        /* <DEDUP_REMOVED lines=10> */
[----:B-1----:R-:W2:Y:S04]  /*3b0f0*/  LDL.LU R13, [R1+0xa3c] ;  /* 0x000a3c00010d7983 */ /* 0x002ea80000300800 */
[----:B------:R-:W2:Y:S01]  /*3b100*/  LDL.LU R12, [R1+0xa40] ;  /* 0x000a4000010c7983 */ /* 0x000ea20000300800 */
[----:B---3--:R-:W-:-:S02]  /*3b110*/  IMAD.MOV.U32 R7, RZ, RZ, R10 ;  /* 0x000000ffff077224 */ /* 0x008fc400078e000a */
[----:B------:R-:W-:Y:S01]  /*3b120*/  IMAD.MOV.U32 R6, RZ, RZ, R9 ;  /* 0x000000ffff067224 */ /* 0x000fe200078e0009 */
[----:B------:R-:W2:Y:S04]  /*3b130*/  LDL.LU R10, [R1+0xa5c] ;  /* 0x000a5c00010a7983 */ /* 0x000ea80000300800 */
        /* <DEDUP_REMOVED lines=15> */
[----:B------:R-:W-:-:S05]  /*3b230*/  LOP3.LUT R20, R20, 0x7f, RZ, 0xc0, !PT ;  /* 0x0000007f14147812 */ /* 0x000fca00078ec0ff */
[----:B------:R-:W-:Y:S01]  /*3b240*/  IMAD.SHL.U32 R20, R20, 0x4, RZ ;  /* 0x0000000414147824 */ /* 0x000fe200078e00ff */
        /* <DEDUP_REMOVED lines=10> */
[----:B------:R-:W3:Y:S04]  /*3b2f0*/  LDL.LU R19, [R1+0xa7c] ;  /* 0x000a7c0001137983 */ /* 0x000ee80000300800 */
[----:B------:R4:W-:Y:S04]  /*3b300*/  LDGSTS.E [R18+0x27000], [R6.64], P2 ;  /* 0x2700000006127fae */ /* 0x0009e80009121846 */
[----:B-1----:R-:W3:Y:S04]  /*3b310*/  LDL.LU R17, [R1+0xa80] ;  /* 0x000a800001117983 */ /* 0x002ee80000300800 */
[----:B------:R-:W3:Y:S01]  /*3b320*/  LDL.LU R16, [R1+0xa9c] ;  /* 0x000a9c0001107983 */ /* 0x000ee20000300800 */
[----:B----4-:R-:W-:-:S02]  /*3b330*/  IMAD.MOV.U32 R7, RZ, RZ, R15 ;  /* 0x000000ffff077224 */ /* 0x010fc400078e000f */
[----:B------:R-:W-:Y:S01]  /*3b340*/  IMAD.MOV.U32 R6, RZ, RZ, R14 ;  /* 0x000000ffff067224 */ /* 0x000fe200078e000e */
[----:B------:R-:W3:Y:S04]  /*3b350*/  LDL.LU R15, [R1+0xaa0] ;  /* 0x000aa000010f7983 */ /* 0x000ee80000300800 */
[----:B------:R1:W-:Y:S01]  /*3b360*/  LDGSTS.E [R18+0x27800], [R6.64], P1 ;  /* 0x2780000006127fae */ /* 0x0003e20008921846 */
[----:B------:R-:W-:-:S04]  /*3b370*/  ISETP.GT.AND P1, PT, R4, 0x1, PT ;  /* 0x000000010400780c */ /* 0x000fc80003f24270 */
[----:B------:R-:W-:-:S04]  /*3b380*/  SEL R5, RZ, 0x4, !P1 ;  /* 0x00000004ff057807 */ /* 0x000fc80004800000 */
[----:B------:R-:W-:-:S04]  /*3b390*/  SEL R5, R5, RZ, !P0 ;  /* 0x000000ff05057207 */ /* 0x000fc80004000000 */
[----:B------:R-:W-:Y:S02]  /*3b3a0*/  ISETP.NE.U32.AND P2, PT, R5, RZ, PT ;  /* 0x000000ff0500720c */ /* 0x000fe40003f45070 */
[----:B------:R-:W-:Y:S02]  /*3b3b0*/  LOP3.LUT R14, R20, 0x20, RZ, 0x3c, !PT ;  /* 0x00000020140e7812 */ /* 0x000fe400078e3cff */
[----:B--2---:R-:W-:-:S05]  /*3b3c0*/  IADD3 R12, P3, R12, R11, RZ ;  /* 0x0000000b0c0c7210 */ /* 0x004fca0007f7e0ff */
[----:B------:R-:W-:Y:S01]  /*3b3d0*/  IMAD.X R13, R13, 0x1, R3, P3 ;  /* 0x000000010d0d7824 */ /* 0x000fe200018e0603 */
[----:B------:R-:W-:Y:S01]  /*3b3e0*/  IADD3 R9, P4, R9, R11, RZ ;  /* 0x0000000b09097210 */ /* 0x000fe20007f9e0ff */
[----:B------:R-:W-:Y:S01]  /*3b3f0*/  STL [R1+0xa40], R12 ;  /* 0x000a400c01007387 */ /* 0x000fe20000100800 */
[----:B-1----:R-:W-:-:S03]  /*3b400*/  IMAD.MOV.U32 R6, RZ, RZ, R12 ;  /* 0x000000ffff067224 */ /* 0x002fc600078e000c */
[----:B------:R-:W-:Y:S01]  /*3b410*/  IMAD.X R10, R10, 0x1, R3, P4 ;  /* 0x000000010a0a7824 */ /* 0x000fe200020e0603 */
[----:B------:R-:W-:Y:S01]  /*3b420*/  STL [R1+0xa60], R9 ;  /* 0x000a600901007387 */ /* 0x000fe20000100800 */
[----:B------:R-:W-:-:S03]  /*3b430*/  IMAD.MOV.U32 R7, RZ, RZ, R13 ;  /* 0x000000ffff077224 */ /* 0x000fc600078e000d */
[----:B------:R1:W-:Y:S04]  /*3b440*/  STL [R1+0xa3c], R13 ;  /* 0x000a3c0d01007387 */ /* 0x0003e80000100800 */
        /* <DEDUP_REMOVED lines=180> */
[----:B------:R-:W-:Y:S01]  /*3bf90*/  ISETP.NE.U32.AND P1, PT, R5, RZ, PT ;  /* 0x000000ff0500720c */ /* 0x000fe20003f25070 */
[----:B------:R-:W-:Y:S01]  /*3bfa0*/  IMAD.SHL.U32 R21, R21, 0x4, RZ ;  /* 0x0000000415157824 */ /* 0x000fe200078e00ff */
        /* <DEDUP_REMOVED lines=16> */
[----:B------:R-:W2:Y:S04]  /*3c0b0*/  LDL.LU R15, [R1+0xaa8] ;  /* 0x000aa800010f7983 */ /* 0x000ea80000300800 */
[----:B------:R1:W-:Y:S01]  /*3c0c0*/  LDGSTS.E [R14+0x27a00], [R6.64], P1 ;  /* 0x27a00000060e7fae */ /* 0x0003e20008921846 */
[----:B------:R-:W-:-:S04]  /*3c0d0*/  ISETP.GT.AND P1, PT, R4, 0x2, PT ;  /* 0x000000020400780c */ /* 0x000fc80003f24270 */
[----:B------:R-:W-:-:S04]  /*3c0e0*/  SEL R5, RZ, 0x4, !P1 ;  /* 0x00000004ff057807 */ /* 0x000fc80004800000 */
[----:B------:R-:W-:-:S04]  /*3c0f0*/  SEL R5, R5, RZ, !P0 ;  /* 0x000000ff05057207 */ /* 0x000fc80004000000 */
[----:B------:R-:W-:Y:S02]  /*3c100*/  ISETP.NE.U32.AND P2, PT, R5, RZ, PT ;  /* 0x000000ff0500720c */ /* 0x000fe40003f45070 */
[----:B-1----:R-:W-:Y:S02]  /*3c110*/  LOP3.LUT R14, R21, 0x40, RZ, 0x3c, !PT ;  /* 0x00000040150e7812 */ /* 0x002fe400078e3cff */
[----:B----4-:R-:W-:-:S05]  /*3c120*/  IADD3 R12, P3, R12, R11, RZ ;  /* 0x0000000b0c0c7210 */ /* 0x010fca0007f7e0ff */
[----:B------:R-:W-:Y:S01]  /*3c130*/  IMAD.X R13, R13, 0x1, R3, P3 ;  /* 0x000000010d0d7824 */ /* 0x000fe200018e0603 */
[----:B------:R-:W-:Y:S01]  /*3c140*/  IADD3 R9, P4, R9, R11, RZ ;  /* 0x0000000b09097210 */ /* 0x000fe20007f9e0ff */
[----:B------:R-:W-:Y:S01]  /*3c150*/  STL [R1+0xa48], R12 ;  /* 0x000a480c01007387 */ /* 0x000fe20000100800 */
[----:B------:R-:W-:-:S03]  /*3c160*/  IMAD.MOV.U32 R6, RZ, RZ, R12 ;  /* 0x000000ffff067224 */ /* 0x000fc600078e000c */
[----:B------:R-:W-:Y:S01]  /*3c170*/  IMAD.X R10, R10, 0x1, R3, P4 ;  /* 0x000000010a0a7824 */ /* 0x000fe200020e0603 */
[----:B------:R-:W-:Y:S01]  /*3c180*/  STL [R1+0xa68], R9 ;  /* 0x000a680901007387 */ /* 0x000fe20000100800 */
[----:B------:R-:W-:-:S03]  /*3c190*/  IMAD.MOV.U32 R7, RZ, RZ, R13 ;  /* 0x000000ffff077224 */ /* 0x000fc600078e000d */
[----:B------:R1:W-:Y:S04]  /*3c1a0*/  STL [R1+0xa44], R13 ;  /* 0x000a440d01007387 */ /* 0x0003e80000100800 */
        /* <DEDUP_REMOVED lines=32> */
[----:B-1----:R-:W4:Y:S04]  /*3c3b0*/  LDL.LU R19, [R1+0xb04] ;  /* 0x000b040001137983 */ /* 0x002f280000300800 */
[----:B------:R1:W-:Y:S04]  /*3c3c0*/  LDGSTS.E [R14+0x21400], [R6.64], P2 ;  /* 0x21400000060e7fae */ /* 0x0003e80009121846 */
[----:B------:R-:W4:Y:S01]  /*3c3d0*/  LDL.LU R17, [R1+0xb08] ;  /* 0x000b080001117983 */ /* 0x000f220000300800 */
[----:B-1----:R-:W-:-:S02]  /*3c3e0*/  IMAD.MOV.U32 R7, RZ, RZ, R16 ;  /* 0x000000ffff077224 */ /* 0x002fc400078e0010 */
[----:B------:R-:W-:Y:S01]  /*3c3f0*/  IMAD.MOV.U32 R6, RZ, RZ, R15 ;  /* 0x000000ffff067224 */ /* 0x000fe200078e000f */
[----:B--2---:R-:W4:Y:S04]  /*3c400*/  LDL.LU R16, [R1+0xb24] ;  /* 0x000b240001107983 */ /* 0x004f280000300800 */
        /* <DEDUP_REMOVED lines=101> */
[----:B------:R-:W2:Y:S04]  /*3ca60*/  LDL.LU R17, [R1+0x1418] ;  /* 0x0014180001117983 */ /* 0x000ea80000300800 */
[----:B------:R1:W-:Y:S02]  /*3ca70*/  LDGSTS.E [R14+0x25400], [R6.64], P2 ;  /* 0x25400000060e7fae */ /* 0x0003e40009121846 */
[----:B-1----:R-:W-:-:S02]  /*3ca80*/  IMAD.MOV.U32 R6, RZ, RZ, R15 ;  /* 0x000000ffff067224 */ /* 0x002fc400078e000f */
[----:B------:R-:W-:Y:S02]  /*3ca90*/  IMAD.MOV.U32 R7, RZ, RZ, R16 ;  /* 0x000000ffff077224 */ /* 0x000fe400078e0010 */
        /* <DEDUP_REMOVED lines=38> */
[----:B------:R-:W-:Y:S02]  /*3cd00*/  LOP3.LUT R20, R18, 0x60, RZ, 0x3c, !PT ;  /* 0x0000006012147812 */ /* 0x000fe400078e3cff */
[----:B--2---:R-:W-:-:S05]  /*3cd10*/  IADD3 R17, P3, R17, R11, RZ ;  /* 0x0000000b11117210 */ /* 0x004fca0007f7e0ff */
[----:B------:R-:W-:Y:S02]  /*3cd20*/  IMAD.X R19, R19, 0x1, R3, P3 ;  /* 0x0000000113137824 */ /* 0x000fe400018e0603 */
[----:B-1----:R-:W-:Y:S02]  /*3cd30*/  IMAD.MOV.U32 R6, RZ, RZ, R17 ;  /* 0x000000ffff067224 */ /* 0x002fe400078e0011 */
[----:B------:R-:W-:Y:S01]  /*3cd40*/  IMAD.MOV.U32 R7, RZ, RZ, R19 ;  /* 0x000000ffff077224 */ /* 0x000fe200078e0013 */
[----:B------:R1:W-:Y:S04]  /*3cd50*/  STL [R1+0x1418], R17 ;  /* 0x0014181101007387 */ /* 0x0003e80000100800 */
[----:B------:R-:W-:Y:S04]  /*3cd60*/  STL [R1+0x1414], R19 ;  /* 0x0014141301007387 */ /* 0x000fe80000100800 */
[----:B------:R2:W-:Y:S01]  /*3cd70*/  LDGSTS.E [R14+0x27400], [R6.64], P2 ;  /* 0x27400000060e7fae */ /* 0x0005e20009121846 */
[----:B------:R-:W-:-:S05]  /*3cd80*/  IADD3 R15, P4, R15, R11, RZ ;  /* 0x0000000b0f0f7210 */ /* 0x000fca0007f9e0ff */
[----:B------:R-:W-:Y:S01]  /*3cd90*/  IMAD.X R16, R16, 0x1, R3, P4 ;  /* 0x0000000110107824 */ /* 0x000fe200020e0603 */
[----:B------:R-:W-:Y:S01]  /*3cda0*/  STL [R1+0x1430], R15 ;  /* 0x0014300f01007387 */ /* 0x000fe20000100800 */
[----:B--2---:R-:W-:Y:S02]  /*3cdb0*/  IMAD.MOV.U32 R6, RZ, RZ, R15 ;  /* 0x000000ffff067224 */ /* 0x004fe400078e000f */
[----:B------:R-:W-:Y:S01]  /*3cdc0*/  IMAD.MOV.U32 R7, RZ, RZ, R16 ;  /* 0x000000ffff077224 */ /* 0x000fe200078e0010 */
[----:B------:R2:W-:Y:S04]  /*3cdd0*/  STL [R1+0x142c], R16 ;  /* 0x00142c1001007387 */ /* 0x0005e80000100800 */
[----:B-1----:R-:W2:Y:S04]  /*3cde0*/  LDL.LU R17, [R1+0xa8c] ;  /* 0x000a8c0001117983 */ /* 0x002ea80000300800 */
[----:B------:R1:W-:Y:S04]  /*3cdf0*/  LDGSTS.E [R14+0x27c00], [R6.64], P1 ;  /* 0x27c00000060e7fae */ /* 0x0003e80008921846 */
[----:B--2---:R-:W2:Y:S01]  /*3ce00*/  LDL.LU R16, [R1+0xa90] ;  /* 0x000a900001107983 */ /* 0x004ea20000300800 */
[----:B------:R-:W-:-:S03]  /*3ce10*/  ISETP.GT.AND P1, PT, R4, 0x3, PT ;  /* 0x000000030400780c */ /* 0x000fc60003f24270 */
[----:B------:R-:W2:Y:S04]  /*3ce20*/  LDL.LU R15, [R1+0xaac] ;  /* 0x000aac00010f7983 */ /* 0x000ea80000300800 */
[----:B-1----:R-:W2:Y:S01]  /*3ce30*/  LDL.LU R14, [R1+0xab0] ;  /* 0x000ab000010e7983 */ /* 0x002ea20000300800 */
[----:B------:R-:W-:-:S04]  /*3ce40*/  SEL R5, RZ, 0x4, !P1 ;  /* 0x00000004ff057807 */ /* 0x000fc80004800000 */
[----:B------:R-:W-:-:S04]  /*3ce50*/  SEL R5, R5, RZ, !P0 ;  /* 0x000000ff05057207 */ /* 0x000fc80004000000 */
[----:B------:R-:W-:Y:S02]  /*3ce60*/  ISETP.NE.U32.AND P2, PT, R5, RZ, PT ;  /* 0x000000ff0500720c */ /* 0x000fe40003f45070 */
[----:B---3--:R-:W-:-:S05]  /*3ce70*/  IADD3 R12, P3, R12, R11, RZ ;  /* 0x0000000b0c0c7210 */ /* 0x008fca0007f7e0ff */
        /* <DEDUP_REMOVED lines=12> */
[----:B---3--:R-:W-:-:S02]  /*3cf40*/  IMAD.MOV.U32 R7, RZ, RZ, R10 ;  /* 0x000000ffff077224 */ /* 0x008fc400078e000a */
        /* <DEDUP_REMOVED lines=20> */
[----:B-1----:R-:W-:Y:S02]  /*3d090*/  IMAD.MOV.U32 R6, RZ, RZ, R16 ;  /* 0x000000ffff067224 */ /* 0x002fe400078e0010 */
[----:B------:R-:W-:Y:S02]  /*3d0a0*/  IMAD.MOV.U32 R7, RZ, RZ, R17 ;  /* 0x000000ffff077224 */ /* 0x000fe400078e0011 */
[----:B------:R-:W-:Y:S01]  /*3d0b0*/  IMAD.X R15, R15, 0x1, R3, P4 ;  /* 0x000000010f0f7824 */ /* 0x000fe200020e0603 */
[----:B------:R-:W-:Y:S04]  /*3d0c0*/  STL [R1+0xa90], R16 ;  /* 0x000a901001007387 */ /* 0x000fe80000100800 */
[----:B------:R1:W-:Y:S04]  /*3d0d0*/  STL [R1+0xa8c], R17 ;  /* 0x000a8c1101007387 */ /* 0x0003e80000100800 */
[----:B------:R2:W-:Y:S04]  /*3d0e0*/  LDGSTS.E [R20+0x21600], [R6.64], P2 ;  /* 0x2160000006147fae */ /* 0x0005e80009121846 */
[----:B------:R-:W-:Y:S04]  /*3d0f0*/  STL [R1+0xab0], R14 ;  /* 0x000ab00e01007387 */ /* 0x000fe80000100800 */
[----:B------:R1:W-:Y:S01]  /*3d100*/  STL [R1+0xaac], R15 ;  /* 0x000aac0f01007387 */ /* 0x0003e20000100800 */
[----:B--2---:R-:W-:-:S03]  /*3d110*/  IMAD.MOV.U32 R6, RZ, RZ, R14 ;  /* 0x000000ffff067224 */ /* 0x004fc600078e000e */
[----:B-1----:R-:W2:Y:S01]  /*3d120*/  LDL.LU R17, [R1+0xb0c] ;  /* 0x000b0c0001117983 */ /* 0x002ea20000300800 */
[----:B------:R-:W-:-:S03]  /*3d130*/  IMAD.MOV.U32 R7, RZ, RZ, R15 ;  /* 0x000000ffff077224 */ /* 0x000fc600078e000f */
[----:B------:R-:W2:Y:S04]  /*3d140*/  LDL.LU R16, [R1+0xb10] ;  /* 0x000b100001107983 */ /* 0x000ea80000300800 */
[----:B------:R1:W-:Y:S01]  /*3d150*/  LDGSTS.E [R20+0x21e00], [R6.64], P1 ;  /* 0x21e0000006147fae */ /* 0x0003e20008921846 */
[----:B------:R-:W-:-:S03]  /*3d160*/  ISETP.GT.AND P1, PT, R4, 0x13, PT ;  /* 0x000000130400780c */ /* 0x000fc60003f24270 */
[----:B------:R-:W2:Y:S01]  /*3d170*/  LDL.LU R15, [R1+0xb2c] ;  /* 0x000b2c00010f7983 */ /* 0x000ea20000300800 */
[----:B------:R-:W-:-:S03]  /*3d180*/  SEL R5, RZ, 0x4, !P1 ;  /* 0x00000004ff057807 */ /* 0x000fc60004800000 */
[----:B------:R-:W2:Y:S01]  /*3d190*/  LDL.LU R14, [R1+0xb30] ;  /* 0x000b3000010e7983 */ /* 0x000ea20000300800 */
[----:B------:R-:W-:-:S04]  /*3d1a0*/  SEL R5, R5, RZ, !P0 ;  /* 0x000000ff05057207 */ /* 0x000fc80004000000 */
[----:B------:R-:W-:Y:S02]  /*3d1b0*/  ISETP.NE.U32.AND P2, PT, R5, RZ, PT ;  /* 0x000000ff0500720c */ /* 0x000fe40003f45070 */
[----:B----4-:R-:W-:-:S05]  /*3d1c0*/  IADD3 R12, P3, R12, R11, RZ ;  /* 0x0000000b0c0c7210 */ /* 0x010fca0007f7e0ff */
[----:B------:R-:W-:Y:S01]  /*3d1d0*/  IMAD.X R13, R13, 0x1, R3, P3 ;  /* 0x000000010d0d7824 */ /* 0x000fe200018e0603 */
[----:B---3--:R-:W-:Y:S01]  /*3d1e0*/  IADD3 R9, P4, R9, R11, RZ ;  /* 0x0000000b09097210 */ /* 0x008fe20007f9e0ff */
        /* <DEDUP_REMOVED lines=10> */
[----:B----4-:R-:W-:-:S02]  /*3d290*/  IMAD.MOV.U32 R7, RZ, RZ, R10 ;  /* 0x000000ffff077224 */ /* 0x010fc400078e000a */
[----:B------:R-:W-:Y:S01]  /*3d2a0*/  IMAD.MOV.U32 R6, RZ, RZ, R9 ;  /* 0x000000ffff067224 */ /* 0x000fe200078e0009 */
[----:B---3--:R-:W3:Y:S04]  /*3d2b0*/  LDL.LU R10, [R1+0x139c] ;  /* 0x00139c00010a7983 */ /* 0x008ee80000300800 */
        /* <DEDUP_REMOVED lines=16> */
[----:B------:R-:W-:Y:S02]  /*3d3c0*/  IMAD.X R17, R17, 0x1, R3, P3 ;  /* 0x0000000111117824 */ /* 0x000fe400018e0603 */
[----:B-1----:R-:W-:Y:S02]  /*3d3d0*/  IMAD.MOV.U32 R6, RZ, RZ, R16 ;  /* 0x000000ffff067224 */ /* 0x002fe400078e0010 */
[----:B------:R-:W-:Y:S01]  /*3d3e0*/  IMAD.MOV.U32 R7, RZ, RZ, R17 ;  /* 0x000000ffff077224 */ /* 0x000fe200078e0011 */
[----:B------:R-:W-:Y:S01]  /*3d3f0*/  IADD3 R14, P4, R14, R11, RZ ;  /* 0x0000000b0e0e7210 */ /* 0x000fe20007f9e0ff */
[----:B------:R-:W-:Y:S04]  /*3d400*/  STL [R1+0xb10], R16 ;  /* 0x000b101001007387 */ /* 0x000fe80000100800 */
[----:B------:R-:W-:Y:S01]  /*3d410*/  IMAD.X R15, R15, 0x1, R3, P4 ;  /* 0x000000010f0f7824 */ /* 0x000fe200020e0603 */
[----:B------:R1:W-:Y:S04]  /*3d420*/  LDGSTS.E [R20+0x23600], [R6.64], P2 ;  /* 0x2360000006147fae */ /* 0x0003e80009121846 */
[----:B------:R2:W-:Y:S04]  /*3d430*/  STL [R1+0xb0c], R17 ;  /* 0x000b0c1101007387 */ /* 0x0005e80000100800 */
[----:B------:R-:W-:Y:S01]  /*3d440*/  STL [R1+0xb30], R14 ;  /* 0x000b300e01007387 */ /* 0x000fe20000100800 */
[----:B-1----:R-:W-:-:S02]  /*3d450*/  IMAD.MOV.U32 R6, RZ, RZ, R14 ;  /* 0x000000ffff067224 */ /* 0x002fc400078e000e */
[----:B------:R-:W-:Y:S01]  /*3d460*/  IMAD.MOV.U32 R7, RZ, RZ, R15 ;  /* 0x000000ffff077224 */ /* 0x000fe200078e000f */
[----:B------:R1:W-:Y:S04]  /*3d470*/  STL [R1+0xb2c], R15 ;  /* 0x000b2c0f01007387 */ /* 0x0003e80000100800 */
[----:B--2---:R-:W2:Y:S04]  /*3d480*/  LDL.LU R17, [R1+0xb38] ;  /* 0x000b380001117983 */ /* 0x004ea80000300800 */
[----:B------:R-:W2:Y:S04]  /*3d490*/  LDL.LU R16, [R1+0xb3c] ;  /* 0x000b3c0001107983 */ /* 0x000ea80000300800 */
[----:B------:R3:W-:Y:S01]  /*3d4a0*/  LDGSTS.E [R20+0x23e00], [R6.64], P1 ;  /* 0x23e0000006147fae */ /* 0x0007e20008921846 */
[----:B------:R-:W-:-:S03]  /*3d4b0*/  ISETP.GT.AND P1, PT, R4, 0x23, PT ;  /* 0x000000230400780c */ /* 0x000fc60003f24270 */
[----:B-1----:R-:W2:Y:S01]  /*3d4c0*/  LDL.LU R15, [R1+0xb40] ;  /* 0x000b4000010f7983 */ /* 0x002ea20000300800 */
[----:B------:R-:W-:-:S03]  /*3d4d0*/  SEL R5, RZ, 0x4, !P1 ;  /* 0x00000004ff057807 */ /* 0x000fc60004800000 */
[----:B------:R-:W2:Y:S01]  /*3d4e0*/  LDL.LU R14, [R1+0xb44] ;  /* 0x000b4400010e7983 */ /* 0x000ea20000300800 */
[----:B------:R-:W-:-:S04]  /*3d4f0*/  SEL R5, R5, RZ, !P0 ;  /* 0x000000ff05057207 */ /* 0x000fc80004000000 */
[----:B------:R-:W-:Y:S02]  /*3d500*/  ISETP.NE.U32.AND P2, PT, R5, RZ, PT ;  /* 0x000000ff0500720c */ /* 0x000fe40003f45070 */
[----:B------:R-:W-:-:S05]  /*3d510*/  IADD3 R12, P3, R12, R11, RZ ;  /* 0x0000000b0c0c7210 */ /* 0x000fca0007f7e0ff */
[--C-:B------:R-:W-:Y:S01]  /*3d520*/  IMAD.X R13, R13, 0x1, R3.reuse, P3 ;  /* 0x000000010d0d7824 */ /* 0x100fe200018e0603 */
[----:B----4-:R-:W-:Y:S01]  /*3d530*/  IADD3 R9, P4, R9, R11, RZ ;  /* 0x0000000b09097210 */ /* 0x010fe20007f9e0ff */
[----:B------:R-:W-:Y:S04]  /*3d540*/  STL [R1+0x1380], R12 ;  /* 0x0013800c01007387 */ /* 0x000fe80000100800 */
[----:B---3--:R-:W-:Y:S01]  /*3d550*/  IMAD.X R10, R10, 0x1, R3, P4 ;  /* 0x000000010a0a7824 */ /* 0x008fe200020e0603 */
[----:B------:R1:W-:Y:S01]  /*3d560*/  STL [R1+0x137c], R13 ;  /* 0x00137c0d01007387 */ /* 0x0003e20000100800 */
[----:B------:R-:W-:Y:S02]  /*3d570*/  IMAD.MOV.U32 R6, RZ, RZ, R12 ;  /* 0x000000ffff067224 */ /* 0x000fe400078e000c */
[----:B------:R-:W-:Y:S01]  /*3d580*/  IMAD.MOV.U32 R7, RZ, RZ, R13 ;  /* 0x000000ffff077224 */ /* 0x000fe200078e000d */
[----:B------:R-:W-:Y:S04]  /*3d590*/  STL [R1+0x13a0], R9 ;  /* 0x0013a00901007387 */ /* 0x000fe80000100800 */
[----:B------:R3:W-:Y:S04]  /*3d5a0*/  STL [R1+0x139c], R10 ;  /* 0x00139c0a01007387 */ /* 0x0007e80000100800 */
[----:B-1----:R-:W4:Y:S04]  /*3d5b0*/  LDL.LU R13, [R1+0xb48] ;  /* 0x000b4800010d7983 */ /* 0x002f280000300800 */
[----:B------:R-:W4:Y:S04]  /*3d5c0*/  LDL.LU R12, [R1+0xb4c] ;  /* 0x000b4c00010c7983 */ /* 0x000f280000300800 */
[----:B------:R1:W-:Y:S02]  /*3d5d0*/  LDGSTS.E [R20+0x24600], [R6.64], P2 ;  /* 0x2460000006147fae */ /* 0x0003e40009121846 */
[----:B-1----:R-:W-:-:S02]  /*3d5e0*/  IMAD.MOV.U32 R7, RZ, RZ, R10 ;  /* 0x000000ffff077224 */ /* 0x002fc400078e000a */
[----:B------:R-:W-:Y:S01]  /*3d5f0*/  IMAD.MOV.U32 R6, RZ, RZ, R9 ;  /* 0x000000ffff067224 */ /* 0x000fe200078e0009 */
[----:B---3--:R-:W4:Y:S04]  /*3d600*/  LDL.LU R10, [R1+0xb50] ;  /* 0x000b5000010a7983 */ /* 0x008f280000300800 */
        /* <DEDUP_REMOVED lines=17> */
[----:B-1----:R-:W-:Y:S01]  /*3d720*/  IMAD.MOV.U32 R6, RZ, RZ, R16 ;  /* 0x000000ffff067224 */ /* 0x002fe200078e0010 */
[----:B------:R-:W-:Y:S01]  /*3d730*/  IADD3 R14, P4, R14, R11, RZ ;  /* 0x0000000b0e0e7210 */ /* 0x000fe20007f9e0ff */
[----:B------:R-:W-:Y:S01]  /*3d740*/  IMAD.MOV.U32 R7, RZ, RZ, R17 ;  /* 0x000000ffff077224 */ /* 0x000fe200078e0011 */
[----:B------:R-:W-:Y:S03]  /*3d750*/  STL [R1+0xb3c], R16 ;  /* 0x000b3c1001007387 */ /* 0x000fe60000100800 */
[----:B------:R-:W-:Y:S01]  /*3d760*/  IMAD.X R15, R15, 0x1, R3, P4 ;  /* 0x000000010f0f7824 */ /* 0x000fe200020e0603 */
[----:B------:R-:W-:Y:S04]  /*3d770*/  STL [R1+0xb38], R17 ;  /* 0x000b381101007387 */ /* 0x000fe80000100800 */
[----:B------:R-:W-:Y:S04]  /*3d780*/  STL [R1+0xb44], R14 ;  /* 0x000b440e01007387 */ /* 0x000fe80000100800 */
[----:B------:R1:W-:Y:S04]  /*3d790*/  LDGSTS.E [R20+0x25600], [R6.64], P2 ;  /* 0x2560000006147fae */ /* 0x0003e80009121846 */
[----:B------:R2:W-:Y:S04]  /*3d7a0*/  STL [R1+0xb40], R15 ;  /* 0x000b400f01007387 */ /* 0x0005e80000100800 */
[----:B------:R-:W3:Y:S01]  /*3d7b0*/  LDL.LU R22, [R1+0xb58] ;  /* 0x000b580001167983 */ /* 0x000ee20000300800 */
[----:B-1----:R-:W-:-:S03]  /*3d7c0*/  IMAD.MOV.U32 R6, RZ, RZ, R14 ;  /* 0x000000ffff067224 */ /* 0x002fc600078e000e */
[----:B------:R-:W3:Y:S01]  /*3d7d0*/  LDL.LU R21, [R1+0xb5c] ;  /* 0x000b5c0001157983 */ /* 0x000ee20000300800 */
[----:B------:R-:W-:-:S03]  /*3d7e0*/  IMAD.MOV.U32 R7, RZ, RZ, R15 ;  /* 0x000000ffff077224 */ /* 0x000fc600078e000f */
[----:B--2---:R-:W2:Y:S04]  /*3d7f0*/  LDL.LU R15, [R1+0xb64] ;  /* 0x000b6400010f7983 */ /* 0x004ea80000300800 */
[----:B------:R1:W-:Y:S01]  /*3d800*/  LDGSTS.E [R20+0x25e00], [R6.64], P1 ;  /* 0x25e0000006147fae */ /* 0x0003e20008921846 */
[----:B------:R-:W-:-:S04]  /*3d810*/  ISETP.GT.AND P1, PT, R4, 0x33, PT ;  /* 0x000000330400780c */ /* 0x000fc80003f24270 */
[----:B------:R-:W-:-:S04]  /*3d820*/  SEL R5, RZ, 0x4, !P1 ;  /* 0x00000004ff057807 */ /* 0x000fc80004800000 */
[----:B------:R-:W-:-:S04]  /*3d830*/  SEL R5, R5, RZ, !P0 ;  /* 0x000000ff05057207 */ /* 0x000fc80004000000 */
[----:B------:R-:W-:Y:S02]  /*3d840*/  ISETP.NE.U32.AND P2, PT, R5, RZ, PT ;  /* 0x000000ff0500720c */ /* 0x000fe40003f45070 */
[----:B----4-:R-:W-:-:S05]  /*3d850*/  IADD3 R12, P3, R12, R11, RZ ;  /* 0x0000000b0c0c7210 */ /* 0x010fca0007f7e0ff */
[----:B------:R-:W-:Y:S01]  /*3d860*/  IMAD.X R13, R13, 0x1, R3, P3 ;  /* 0x000000010d0d7824 */ /* 0x000fe200018e0603 */
[----:B------:R-:W-:Y:S04]  /*3d870*/  STL [R1+0xb4c], R12 ;  /* 0x000b4c0c01007387 */ /* 0x000fe80000100800 */
[----:B------:R4:W-:Y:S01]  /*3d880*/  STL [R1+0xb48], R13 ;  /* 0x000b480d01007387 */ /* 0x0009e20000100800 */
[----:B-1----:R-:W-:Y:S01]  /*3d890*/  IMAD.MOV.U32 R6, RZ, RZ, R12 ;  /* 0x000000ffff067224 */ /* 0x002fe200078e000c */
[----:B------:R-:W-:-:S05]  /*3d8a0*/  IADD3 R9, P4, R9, R11, RZ ;  /* 0x0000000b09097210 */ /* 0x000fca0007f9e0ff */
[----:B------:R1:W-:Y:S01]  /*3d8b0*/  STL [R1+0xb54], R9 ;  /* 0x000b540901007387 */ /* 0x0003e20000100800 */
[----:B------:R-:W-:-:S03]  /*3d8c0*/  IMAD.X R10, R10, 0x1, R3, P4 ;  /* 0x000000010a0a7824 */ /* 0x000fc600020e0603 */
[----:B------:R-:W2:Y:S01]  /*3d8d0*/  LDL.LU R17, [R1+0xb60] ;  /* 0x000b600001117983 */ /* 0x000ea20000300800 */
[----:B------:R-:W-:-:S03]  /*3d8e0*/  IMAD.MOV.U32 R7, RZ, RZ, R13 ;  /* 0x000000ffff077224 */ /* 0x000fc600078e000d */
[----:B------:R1:W-:Y:S04]  /*3d8f0*/  STL [R1+0xb50], R10 ;  /* 0x000b500a01007387 */ /* 0x0003e80000100800 */
[----:B------:R-:W2:Y:S04]  /*3d900*/  LDL.LU R19, [R1+0xb68] ;  /* 0x000b680001137983 */ /* 0x000ea80000300800 */
[----:B------:R1:W-:Y:S04]  /*3d910*/  LDGSTS.E [R20+0x26600], [R6.64], P2 ;  /* 0x2660000006147fae */ /* 0x0003e80009121846 */
[----:B----4-:R-:W4:Y:S04]  /*3d920*/  LDL.LU R13, [R1+0xb6c] ;  /* 0x000b6c00010d7983 */ /* 0x010f280000300800 */
[----:B------:R-:W4:Y:S01]  /*3d930*/  LDL.LU R18, [R1+0xb88] ;  /* 0x000b880001127983 */ /* 0x000f220000300800 */
[----:B-1----:R-:W-:-:S03]  /*3d940*/  IMAD.MOV.U32 R6, RZ, RZ, R9 ;  /* 0x000000ffff067224 */ /* 0x002fc600078e0009 */
[----:B------:R-:W4:Y:S01]  /*3d950*/  LDL.LU R9, [R1+0xb8c] ;  /* 0x000b8c0001097983 */ /* 0x000f220000300800 */
[----:B------:R-:W-:-:S04]  /*3d960*/  ISETP.GT.AND P1, PT, R4, 0x37, PT ;  /* 0x000000370400780c */ /* 0x000fc80003f24270 */
[----:B------:R-:W-:-:S04]  /*3d970*/  SEL R5, RZ, 0x4, !P1 ;  /* 0x00000004ff057807 */ /* 0x000fc80004800000 */
[----:B------:R-:W-:-:S04]  /*3d980*/  SEL R5, R5, RZ, !P0 ;  /* 0x000000ff05057207 */ /* 0x000fc80004000000 */
[----:B------:R-:W-:Y:S01]  /*3d990*/  ISETP.NE.U32.AND P1, PT, R5, RZ, PT ;  /* 0x000000ff0500720c */ /* 0x000fe20003f25070 */
[----:B------:R-:W1:Y:S01]  /*3d9a0*/  S2R R12, SR_TID.X ;  /* 0x00000000000c7919 */ /* 0x000e620000002100 */
[----:B------:R-:W-:-:S03]  /*3d9b0*/  IMAD.MOV.U32 R7, RZ, RZ, R10 ;  /* 0x000000ffff077224 */ /* 0x000fc600078e000a */
[----:B------:R-:W4:Y:S04]  /*3d9c0*/  LDL.LU R10, [R1+0xbac] ;  /* 0x000bac00010a7983 */ /* 0x000f280000300800 */
[----:B------:R-:W4:Y:S04]  /*3d9d0*/  LDL.LU R14, [R1+0xbcc] ;  /* 0x000bcc00010e7983 */ /* 0x000f280000300800 */
[----:B------:R1:W-:Y:S01]  /*3d9e0*/  LDGSTS.E [R20+0x26e00], [R6.64], P1 ;  /* 0x26e0000006147fae */ /* 0x0003e20008921846 */
[----:B------:R-:W-:-:S04]  /*3d9f0*/  ISETP.GT.AND P1, PT, R4, 0x3b, PT ;  /* 0x0000003b0400780c */ /* 0x000fc80003f24270 */
[----:B------:R-:W-:Y:S02]  /*3da00*/  SEL R5, RZ, 0x4, !P1 ;  /* 0x00000004ff057807 */ /* 0x000fe40004800000 */
[----:B------:R-:W-:Y:S02]  /*3da10*/  ISETP.GT.AND P1, PT, R4, 0x3f, PT ;  /* 0x0000003f0400780c */ /* 0x000fe40003f24270 */
[----:B------:R-:W-:-:S04]  /*3da20*/  SEL R5, R5, RZ, !P0 ;  /* 0x000000ff05057207 */ /* 0x000fc80004000000 */
[----:B------:R-:W-:Y:S02]  /*3da30*/  ISETP.NE.U32.AND P2, PT, R5, RZ, PT ;  /* 0x000000ff0500720c */ /* 0x000fe40003f45070 */
[----:B------:R-:W-:Y:S02]  /*3da40*/  SEL R5, RZ, 0x4, !P1 ;  /* 0x00000004ff057807 */ /* 0x000fe40004800000 */
[----:B-1----:R-:W-:Y:S02]  /*3da50*/  LOP3.LUT R12, R12, 0x3f, RZ, 0xc0, !PT ;  /* 0x0000003f0c0c7812 */ /* 0x002fe400078ec0ff */
[----:B------:R-:W-:-:S04]  /*3da60*/  SEL R5, R5, RZ, !P0 ;  /* 0x000000ff05057207 */ /* 0x000fc80004000000 */
[----:B------:R-:W-:Y:S02]  /*3da70*/  ISETP.NE.U32.AND P1, PT, R5, RZ, PT ;  /* 0x000000ff0500720c */ /* 0x000fe40003f25070 */
[----:B---3--:R-:W-:-:S05]  /*3da80*/  IADD3 R21, P3, R21, R11, RZ ;  /* 0x0000000b15157210 */ /* 0x008fca0007f7e0ff */
[----:B------:R-:W-:Y:S01]  /*3da90*/  IMAD.X R22, R22, 0x1, R3, P3 ;  /* 0x0000000116167824 */ /* 0x000fe200018e0603 */
[----:B------:R-:W-:Y:S01]  /*3daa0*/  ISETP.GE.AND P3, PT, R12, R4, PT ;  /* 0x000000040c00720c */ /* 0x000fe20003f66270 */
[----:B------:R-:W-:Y:S01]  /*3dab0*/  IMAD.MOV.U32 R4, RZ, RZ, R21 ;  /* 0x000000ffff047224 */ /* 0x000fe200078e0015 */
[----:B------:R-:W-:Y:S01]  /*3dac0*/  STL [R1+0xb5c], R21 ;  /* 0x000b5c1501007387 */ /* 0x000fe20000100800 */
[----:B------:R-:W-:-:S03]  /*3dad0*/  IMAD.MOV.U32 R5, RZ, RZ, R22 ;  /* 0x000000ffff057224 */ /* 0x000fc600078e0016 */
[----:B------:R-:W-:Y:S04]  /*3dae0*/  STL [R1+0xb58], R22 ;  /* 0x000b581601007387 */ /* 0x000fe80000100800 */
[----:B------:R-:W3:Y:S04]  /*3daf0*/  LDL.LU R12, [R1+0xba8] ;  /* 0x000ba800010c7983 */ /* 0x000ee80000300800 */
[----:B------:R1:W-:Y:S01]  /*3db00*/  LDGSTS.E [R20+0x27600], [R4.64], P2 ;  /* 0x2760000004147fae */ /* 0x0003e20009121846 */
[----:B--2---:R-:W-:-:S03]  /*3db10*/  IADD3 R15, P2, R15, R11, RZ ;  /* 0x0000000b0f0f7210 */ /* 0x004fc60007f5e0ff */
[----:B------:R-:W2:Y:S04]  /*3db20*/  LDL.LU R16, [R1+0xbc8] ;  /* 0x000bc80001107983 */ /* 0x000ea80000300800 */
[----:B------:R-:W2:Y:S01]  /*3db30*/  LDL.LU R11, [R1+0xbec] ;  /* 0x000bec00010b7983 */ /* 0x000ea20000300800 */
[----:B-1----:R-:W-:-:S03]  /*3db40*/  SEL R4, RZ, 0x4, P3 ;  /* 0x00000004ff047807 */ /* 0x002fc60001800000 */
[----:B------:R-:W2:Y:S01]  /*3db50*/  LDL.LU R6, [R1+0xc0c] ;  /* 0x000c0c0001067983 */ /* 0x000ea20000300800 */
[----:B------:R-:W-:-:S04]  /*3db60*/  SEL R4, R4, RZ, !P0 ;  /* 0x000000ff04047207 */ /* 0x000fc80004000000 */
[----:B------:R-:W-:Y:S01]  /*3db70*/  ISETP.NE.U32.AND P0, PT, R4, RZ, PT ;  /* 0x000000ff0400720c */ /* 0x000fe20003f05070 */
[----:B------:R-:W-:Y:S01]  /*3db80*/  IMAD.MOV.U32 R4, RZ, RZ, R15 ;  /* 0x000000ffff047224 */ /* 0x000fe200078e000f */
[----:B------:R-:W-:Y:S01]  /*3db90*/  STL [R1+0xb64], R15 ;  /* 0x000b640f01007387 */ /* 0x000fe20000100800 */
[----:B------:R-:W-:-:S04]  /*3dba0*/  IMAD.X R17, R17, 0x1, R3, P2 ;  /* 0x0000000111117824 */ /* 0x000fc800010e0603 */
[----:B------:R-:W-:Y:S01]  /*3dbb0*/  IMAD.MOV.U32 R5, RZ, RZ, R17 ;  /* 0x000000ffff057224 */ /* 0x000fe200078e0011 */
[----:B------:R1:W-:Y:S04]  /*3dbc0*/  STL [R1+0xb60], R17 ;  /* 0x000b601101007387 */ /* 0x0003e80000100800 */
[----:B------:R4:W-:Y:S04]  /*3dbd0*/  LDGSTS.E [R20+0x27e00], [R4.64], P1 ;  /* 0x27e0000004147fae */ /* 0x0009e80008921846 */
[----:B------:R-:W0:Y:S01]  /*3dbe0*/  LDGDEPBAR ;  /* 0x00000000000079af */ /* 0x000e220000000000 */
[----:B----4-:R-:W-:-:S03]  /*3dbf0*/  IADD3 R13, P1, R13, UR8, RZ ;  /* 0x000000080d0d7c10 */ /* 0x010fc6000ff3e0ff */
[----:B-1----:R-:W4:Y:S01]  /*3dc00*/  LDL.LU R17, [R1+0xbe8] ;  /* 0x000be80001117983 */ /* 0x002f220000300800 */
[----:B------:R-:W-:-:S03]  /*3dc10*/  IADD3.X R19, R19, UR5, RZ, P1, !PT ;  /* 0x0000000513137c10 */ /* 0x000fc60008ffe4ff */
[----:B------:R-:W4:Y:S01]  /*3dc20*/  LDL.LU R15, [R1+0xc08] ;  /* 0x000c0800010f7983 */ /* 0x000f220000300800 */
[----:B------:R-:W-:-:S03]  /*3dc30*/  IADD3 R9, P2, R9, UR8, RZ ;  /* 0x0000000809097c10 */ /* 0x000fc6000ff5e0ff */
[----:B------:R1:W-:Y:S01]  /*3dc40*/  STL [R1+0xb6c], R13 ;  /* 0x000b6c0d01007387 */ /* 0x0003e20000100800 */
[----:B------:R-:W-:-:S03]  /*3dc50*/  IADD3.X R18, R18, UR5, RZ, P2, !PT ;  /* 0x0000000512127c10 */ /* 0x000fc600097fe4ff */
[----:B------:R-:W-:Y:S01]  /*3dc60*/  STL [R1+0xb68], R19 ;  /* 0x000b681301007387 */ /* 0x000fe20000100800 */
[----:B------:R-:W-:Y:S02]  /*3dc70*/  IMAD.MOV.U32 R4, RZ, RZ, R13 ;  /* 0x000000ffff047224 */ /* 0x000fe400078e000d */
[----:B------:R-:W-:Y:S01]  /*3dc80*/  IMAD.MOV.U32 R5, RZ, RZ, R19 ;  /* 0x000000ffff057224 */ /* 0x000fe200078e0013 */
[----:B------:R-:W-:Y:S04]  /*3dc90*/  STL [R1+0xb8c], R9 ;  /* 0x000b8c0901007387 */ /* 0x000fe80000100800 */
[----:B------:R1:W-:Y:S04]  /*3dca0*/  STL [R1+0xb88], R18 ;  /* 0x000b881201007387 */ /* 0x0003e80000100800 */
[----:B-1----:R-:W4:Y:S04]  /*3dcb0*/  LDL.LU R13, [R1+0xc2c] ;  /* 0x000c2c00010d7983 */ /* 0x002f280000300800 */
[----:B------:R1:W-:Y:S04]  /*3dcc0*/  LDGSTS.E [R0], [R4.64], P0 ;  /* 0x0000000004007fae */ /* 0x0003e80008121846 */
[----:B------:R-:W4:Y:S01]  /*3dcd0*/  LDL.LU R7, [R1+0xc4c] ;  /* 0x000c4c0001077983 */ /* 0x000f220000300800 */
[----:B-1----:R-:W-:-:S03]  /*3dce0*/  IMAD.MOV.U32 R5, RZ, RZ, R18 ;  /* 0x000000ffff057224 */ /* 0x002fc600078e0012 */
[----:B------:R-:W4:Y:S01]  /*3dcf0*/  LDL.LU R18, [R1+0xc28] ;  /* 0x000c280001127983 */ /* 0x000f220000300800 */
[----:B------:R-:W-:-:S03]  /*3dd00*/  IMAD.MOV.U32 R4, RZ, RZ, R9 ;  /* 0x000000ffff047224 */ /* 0x000fc600078e0009 */
[----:B------:R-:W4:Y:S01]  /*3dd10*/  LDL.LU R9, [R1+0xc48] ;  /* 0x000c480001097983 */ /* 0x000f220000300800 */
[----:B------:R-:W-:Y:S02]  /*3dd20*/  IADD3 R10, P1, R10, UR8, RZ ;  /* 0x000000080a0a7c10 */ /* 0x000fe4000ff3e0ff */
[----:B------:R-:W-:Y:S01]  /*3dd30*/  IADD3 R14, P2, R14, UR8, RZ ;  /* 0x000000080e0e7c10 */ /* 0x000fe2000ff5e0ff */
[----:B------:R1:W-:Y:S04]  /*3dd40*/  LDGSTS.E [R0+0x800], [R4.64], P0 ;  /* 0x0080000004007fae */ /* 0x0003e80008121846 */
[----:B------:R-:W-:Y:S01]  /*3dd50*/  STL [R1+0xbac], R10 ;  /* 0x000bac0a01007387 */ /* 0x000fe20000100800 */
[----:B-1----:R-:W-:Y:S01]  /*3dd60*/  IMAD.MOV.U32 R4, RZ, RZ, R10 ;  /* 0x000000ffff047224 */ /* 0x002fe200078e000a */
[----:B---3--:R-:W-:-:S05]  /*3dd70*/  IADD3.X R12, R12, UR5, RZ, P1, !PT ;  /* 0x000000050c0c7c10 */ /* 0x008fca0008ffe4ff */
[----:B------:R-:W-:Y:S01]  /*3dd80*/  IMAD.MOV.U32 R5, RZ, RZ, R12 ;  /* 0x000000ffff057224 */ /* 0x000fe200078e000c */
[----:B------:R1:W-:Y:S01]  /*3dd90*/  STL [R1+0xba8], R12 ;  /* 0x000ba80c01007387 */ /* 0x0003e20000100800 */
[----:B--2---:R-:W-:-:S03]  /*3dda0*/  IADD3.X R16, R16, UR5, RZ, P2, !PT ;  /* 0x0000000510107c10 */ /* 0x004fc600097fe4ff */
[----:B------:R-:W-:Y:S04]  /*3ddb0*/  STL [R1+0xbcc], R14 ;  /* 0x000bcc0e01007387 */ /* 0x000fe80000100800 */
[----:B------:R2:W-:Y:S04]  /*3ddc0*/  LDGSTS.E [R0+0x1000], [R4.64], P0 ;  /* 0x0100000004007fae */ /* 0x0005e80008121846 */
[----:B-1----:R-:W3:Y:S01]  /*3ddd0*/  LDL.LU R12, [R1+0xc6c] ;  /* 0x000c6c00010c7983 */ /* 0x002ee20000300800 */
[----:B------:R-:W-:-:S03]  /*3dde0*/  IADD3 R11, P1, R11, UR8, RZ ;  /* 0x000000080b0b7c10 */ /* 0x000fc6000ff3e0ff */
[----:B------:R1:W-:Y:S04]  /*3ddf0*/  STL [R1+0xbc8], R16 ;  /* 0x000bc81001007387 */ /* 0x0003e80000100800 */
[----:B------:R-:W3:Y:S01]  /*3de00*/  LDL.LU R10, [R1+0xc8c] ;  /* 0x000c8c00010a7983 */ /* 0x000ee20000300800 */
[----:B--2---:R-:W-:-:S03]  /*3de10*/  IMAD.MOV.U32 R5, RZ, RZ, R16 ;  /* 0x000000ffff057224 */ /* 0x004fc600078e0010 */
[----:B-1----:R-:W2:Y:S01]  /*3de20*/  LDL.LU R16, [R1+0xc68] ;  /* 0x000c680001107983 */ /* 0x002ea20000300800 */
[----:B------:R-:W-:Y:S01]  /*3de30*/  IMAD.MOV.U32 R4, RZ, RZ, R14 ;  /* 0x000000ffff047224 */ /* 0x000fe200078e000e */
[----:B------:R-:W-:Y:S02]  /*3de40*/  IADD3 R6, P2, R6, UR8, RZ ;  /* 0x0000000806067c10 */ /* 0x000fe4000ff5e0ff */
[----:B------:R-:W2:Y:S04]  /*3de50*/  LDL.LU R14, [R1+0xc88] ;  /* 0x000c8800010e7983 */ /* 0x000ea80000300800 */
[----:B------:R1:W-:Y:S04]  /*3de60*/  STL [R1+0xbec], R11 ;  /* 0x000bec0b01007387 */ /* 0x0003e80000100800 */
[----:B------:R1:W-:Y:S02]  /*3de70*/  LDGSTS.E [R0+0x1800], [R4.64], P0 ;  /* 0x0180000004007fae */ /* 0x0003e40008121846 */
[----:B-1----:R-:W-:Y:S01]  /*3de80*/  IMAD.MOV.U32 R4, RZ, RZ, R11 ;  /* 0x000000ffff047224 */ /* 0x002fe200078e000b */
[----:B----4-:R-:W-:-:S02]  /*3de90*/  IADD3.X R17, R17, UR5, RZ, P1, !PT ;  /* 0x0000000511117c10 */ /* 0x010fc40008ffe4ff */
[----:B------:R-:W-:-:S03]  /*3dea0*/  IADD3.X R15, R15, UR5, RZ, P2, !PT ;  /* 0x000000050f0f7c10 */ /* 0x000fc600097fe4ff */
[----:B------:R1:W-:Y:S04]  /*3deb0*/  STL [R1+0xbe8], R17 ;  /* 0x000be81101007387 */ /* 0x0003e80000100800 */
[----:B------:R4:W-:Y:S01]  /*3dec0*/  STL [R1+0xc0c], R6 ;  /* 0x000c0c0601007387 */ /* 0x0009e20000100800 */
[----:B------:R-:W-:-:S03]  /*3ded0*/  IMAD.MOV.U32 R5, RZ, RZ, R17 ;  /* 0x000000ffff057224 */ /* 0x000fc600078e0011 */
[----:B------:R-:W2:Y:S04]  /*3dee0*/  LDL.LU R11, [R1+0xcac] ;  /* 0x000cac00010b7983 */ /* 0x000ea80000300800 */
[----:B------:R4:W-:Y:S04]  /*3def0*/  STL [R1+0xc08], R15 ;  /* 0x000c080f01007387 */ /* 0x0009e80000100800 */
[----:B------:R-:W2:Y:S04]  /*3df00*/  LDL.LU R19, [R1+0xccc] ;  /* 0x000ccc0001137983 */ /* 0x000ea80000300800 */
[----:B-1----:R-:W2:Y:S01]  /*3df10*/  LDL.LU R17, [R1+0xca8] ;  /* 0x000ca80001117983 */ /* 0x002ea20000300800 */
[----:B------:R-:W-:-:S03]  /*3df20*/  IADD3 R13, P1, R13, UR8, RZ ;  /* 0x000000080d0d7c10 */ /* 0x000fc6000ff3e0ff */
[----:B------:R1:W-:Y:S04]  /*3df30*/  LDGSTS.E [R0+0x2000], [R4.64], P0 ;  /* 0x0200000004007fae */ /* 0x0003e80008121846 */
[----:B------:R-:W2:Y:S01]  /*3df40*/  LDL.LU R20, [R1+0xcc8] ;  /* 0x000cc80001147983 */ /* 0x000ea20000300800 */
[----:B------:R-:W-:Y:S01]  /*3df50*/  IADD3 R7, P2, R7, UR8, RZ ;  /* 0x0000000807077c10 */ /* 0x000fe2000ff5e0ff */
[----:B-1----:R-:W-:Y:S02]  /*3df60*/  IMAD.MOV.U32 R4, RZ, RZ, R6 ;  /* 0x000000ffff047224 */ /* 0x002fe400078e0006 */
[----:B------:R-:W-:Y:S01]  /*3df70*/  IMAD.MOV.U32 R5, RZ, RZ, R15 ;  /* 0x000000ffff057224 */ /* 0x000fe200078e000f */
[----:B------:R-:W-:Y:S01]  /*3df80*/  IADD3.X R18, R18, UR5, RZ, P1, !PT ;  /* 0x0000000512127c10 */ /* 0x000fe20008ffe4ff */
[----:B----4-:R-:W4:Y:S04]  /*3df90*/  LDL.LU R6, [R1+0xcec] ;  /* 0x000cec0001067983 */ /* 0x010f280000300800 */
[----:B------:R-:W4:Y:S01]  /*3dfa0*/  LDL.LU R15, [R1+0xd0c] ;  /* 0x000d0c00010f7983 */ /* 0x000f220000300800 */
[----:B------:R-:W-:-:S03]  /*3dfb0*/  IADD3.X R9, R9, UR5, RZ, P2, !PT ;  /* 0x0000000509097c10 */ /* 0x000fc600097fe4ff */
[----:B------:R1:W-:Y:S04]  /*3dfc0*/  STL [R1+0xc2c], R13 ;  /* 0x000c2c0d01007387 */ /* 0x0003e80000100800 */
[----:B------:R1:W-:Y:S04]  /*3dfd0*/  LDGSTS.E [R0+0x2800], [R4.64], P0 ;  /* 0x0280000004007fae */ /* 0x0003e80008121846 */
[----:B------:R1:W-:Y:S04]  /*3dfe0*/  STL [R1+0xc28], R18 ;  /* 0x000c281201007387 */ /* 0x0003e80000100800 */
[----:B------:R1:W-:Y:S02]  /*3dff0*/  STL [R1+0xc4c], R7 ;  /* 0x000c4c0701007387 */ /* 0x0003e40000100800 */
[----:B-1----:R-:W-:-:S02]  /*3e000*/  IMAD.MOV.U32 R4, RZ, RZ, R13 ;  /* 0x000000ffff047224 */ /* 0x002fc400078e000d */
[----:B------:R-:W4:Y:S01]  /*3e010*/  LDL.LU R13, [R1+0xce8] ;  /* 0x000ce800010d7983 */ /* 0x000f220000300800 */
[----:B------:R-:W-:-:S03]  /*3e020*/  IMAD.MOV.U32 R5, RZ, RZ, R18 ;  /* 0x000000ffff057224 */ /* 0x000fc600078e0012 */
[----:B------:R1:W-:Y:S04]  /*3e030*/  STL [R1+0xc48], R9 ;  /* 0x000c480901007387 */ /* 0x0003e80000100800 */
[----:B------:R-:W4:Y:S04]  /*3e040*/  LDL.LU R18, [R1+0xd08] ;  /* 0x000d080001127983 */ /* 0x000f280000300800 */
[----:B------:R1:W-:Y:S02]  /*3e050*/  LDGSTS.E [R0+0x3000], [R4.64], P0 ;  /* 0x0300000004007fae */ /* 0x0003e40008121846 */
[----:B-1----:R-:W-:-:S02]  /*3e060*/  IMAD.MOV.U32 R4, RZ, RZ, R7 ;  /* 0x000000ffff047224 */ /* 0x002fc400078e0007 */
[----:B------:R-:W-:Y:S01]  /*3e070*/  IMAD.MOV.U32 R5, RZ, RZ, R9 ;  /* 0x000000ffff057224 */ /* 0x000fe200078e0009 */
[----:B------:R-:W4:Y:S04]  /*3e080*/  LDL.LU R7, [R1+0xd2c] ;  /* 0x000d2c0001077983 */ /* 0x000f280000300800 */
[----:B------:R-:W4:Y:S04]  /*3e090*/  LDL.LU R9, [R1+0xd4c] ;  /* 0x000d4c0001097983 */ /* 0x000f280000300800 */
[----:B------:R1:W-:Y:S01]  /*3e0a0*/  LDGSTS.E [R0+0x3800], [R4.64], P0 ;  /* 0x0380000004007fae */ /* 0x0003e20008121846 */
[----:B---3--:R-:W-:-:S05]  /*3e0b0*/  IADD3 R12, P1, R12, UR8, RZ ;  /* 0x000000080c0c7c10 */ /* 0x008fca000ff3e0ff */
[----:B------:R3:W-:Y:S01]  /*3e0c0*/  STL [R1+0xc6c], R12 ;  /* 0x000c6c0c01007387 */ /* 0x0007e20000100800 */
[----:B------:R-:W-:Y:S02]  /*3e0d0*/  IADD3 R10, P2, R10, UR8, RZ ;  /* 0x000000080a0a7c10 */ /* 0x000fe4000ff5e0ff */
[----:B--2---:R-:W-:Y:S01]  /*3e0e0*/  IADD3.X R16, R16, UR5, RZ, P1, !PT ;  /* 0x0000000510107c10 */ /* 0x004fe20008ffe4ff */
[----:B-1----:R-:W-:Y:S01]  /*3e0f0*/  IMAD.MOV.U32 R4, RZ, RZ, R12 ;  /* 0x000000ffff047224 */ /* 0x002fe200078e000c */
[----:B------:R-:W-:-:S03]  /*3e100*/  IADD3.X R14, R14, UR5, RZ, P2, !PT ;  /* 0x000000050e0e7c10 */ /* 0x000fc600097fe4ff */
[----:B------:R1:W-:Y:S04]  /*3e110*/  STL [R1+0xc68], R16 ;  /* 0x000c681001007387 */ /* 0x0003e80000100800 */
[----:B------:R-:W-:Y:S01]  /*3e120*/  STL [R1+0xc8c], R10 ;  /* 0x000c8c0a01007387 */ /* 0x000fe20000100800 */
[----:B------:R-:W-:-:S03]  /*3e130*/  IMAD.MOV.U32 R5, RZ, RZ, R16 ;  /* 0x000000ffff057224 */ /* 0x000fc600078e0010 */
[----:B---3--:R-:W2:Y:S04]  /*3e140*/  LDL.LU R12, [R1+0xd28] ;  /* 0x000d2800010c7983 */ /* 0x008ea80000300800 */
[----:B------:R3:W-:Y:S04]  /*3e150*/  STL [R1+0xc88], R14 ;  /* 0x000c880e01007387 */ /* 0x0007e80000100800 */
[----:B-1----:R-:W2:Y:S04]  /*3e160*/  LDL.LU R16, [R1+0xd48] ;  /* 0x000d480001107983 */ /* 0x002ea80000300800 */
[----:B------:R1:W-:Y:S02]  /*3e170*/  LDGSTS.E [R0+0x4000], [R4.64], P0 ;  /* 0x0400000004007fae */ /* 0x0003e40008121846 */
[----:B-1----:R-:W-:-:S02]  /*3e180*/  IMAD.MOV.U32 R4, RZ, RZ, R10 ;  /* 0x000000ffff047224 */ /* 0x002fc400078e000a */
[----:B------:R-:W-:Y:S02]  /*3e190*/  IMAD.MOV.U32 R5, RZ, RZ, R14 ;  /* 0x000000ffff057224 */ /* 0x000fe400078e000e */
[----:B---3--:R-:W3:Y:S04]  /*3e1a0*/  LDL.LU R14, [R1+0xd6c] ;  /* 0x000d6c00010e7983 */ /* 0x008ee80000300800 */
[----:B------:R-:W3:Y:S04]  /*3e1b0*/  LDL.LU R10, [R1+0x1364] ;  /* 0x00136400010a7983 */ /* 0x000ee80000300800 */
[----:B------:R1:W-:Y:S01]  /*3e1c0*/  LDGSTS.E [R0+0x4800], [R4.64], P0 ;  /* 0x0480000004007fae */ /* 0x0003e20008121846 */
[----:B------:R-:W-:-:S05]  /*3e1d0*/  IADD3 R11, P1, R11, UR8, RZ ;  /* 0x000000080b0b7c10 */ /* 0x000fca000ff3e0ff */
[----:B------:R-:W-:Y:S01]  /*3e1e0*/  STL [R1+0xcac], R11 ;  /* 0x000cac0b01007387 */ /* 0x000fe20000100800 */
[----:B------:R-:W-:Y:S02]  /*3e1f0*/  IADD3 R19, P2, R19, UR8, RZ ;  /* 0x0000000813137c10 */ /* 0x000fe4000ff5e0ff */
[----:B------:R-:W-:Y:S01]  /*3e200*/  IADD3.X R17, R17, UR5, RZ, P1, !PT ;  /* 0x0000000511117c10 */ /* 0x000fe20008ffe4ff */
[----:B-1----:R-:W-:-:S04]  /*3e210*/  IMAD.MOV.U32 R4, RZ, RZ, R11 ;  /* 0x000000ffff047224 */ /* 0x002fc800078e000b */
[----:B------:R1:W-:Y:S01]  /*3e220*/  STL [R1+0xca8], R17 ;  /* 0x000ca81101007387 */ /* 0x0003e20000100800 */
[----:B------:R-:W-:Y:S01]  /*3e230*/  IMAD.MOV.U32 R5, RZ, RZ, R17 ;  /* 0x000000ffff057224 */ /* 0x000fe200078e0011 */
[----:B------:R-:W-:Y:S02]  /*3e240*/  IADD3.X R20, R20, UR5, RZ, P2, !PT ;  /* 0x0000000514147c10 */ /* 0x000fe400097fe4ff */
[----:B------:R-:W-:Y:S04]  /*3e250*/  STL [R1+0xccc], R19 ;  /* 0x000ccc1301007387 */ /* 0x000fe80000100800 */
[----:B------:R4:W-:Y:S04]  /*3e260*/  LDGSTS.E [R0+0x5000], [R4.64], P0 ;  /* 0x0500000004007fae */ /* 0x0009e80008121846 */
[----:B-1----:R-:W3:Y:S01]  /*3e270*/  LDL.LU R17, [R1+0xd68] ;  /* 0x000d680001117983 */ /* 0x002ee20000300800 */
[----:B----4-:R-:W-:-:S03]  /*3e280*/  IADD3 R6, P1, R6, UR8, RZ ;  /* 0x0000000806067c10 */ /* 0x010fc6000ff3e0ff */
[----:B------:R-:W-:Y:S04]  /*3e290*/  STL [R1+0xcc8], R20 ;  /* 0x000cc81401007387 */ /* 0x000fe80000100800 */
[----:B------:R-:W3:Y:S01]  /*3e2a0*/  LDL.LU R11, [R1+0x135c] ;  /* 0x00135c00010b7983 */ /* 0x000ee20000300800 */
[----:B------:R-:W-:Y:S02]  /*3e2b0*/  IMAD.MOV.U32 R4, RZ, RZ, R19 ;  /* 0x000000ffff047224 */ /* 0x000fe400078e0013 */
[----:B------:R-:W-:Y:S01]  /*3e2c0*/  IMAD.MOV.U32 R5, RZ, RZ, R20 ;  /* 0x000000ffff057224 */ /* 0x000fe200078e0014 */
[----:B------:R-:W-:Y:S01]  /*3e2d0*/  IADD3 R15, P2, R15, UR8, RZ ;  /* 0x000000080f0f7c10 */ /* 0x000fe2000ff5e0ff */
[----:B------:R-:W-:Y:S04]  /*3e2e0*/  STL [R1+0xcec], R6 ;  /* 0x000cec0601007387 */ /* 0x000fe80000100800 */
[----:B------:R1:W-:Y:S01]  /*3e2f0*/  LDGSTS.E [R0+0x5800], [R4.64], P0 ;  /* 0x0580000004007fae */ /* 0x0003e20008121846 */
[----:B------:R-:W-:Y:S01]  /*3e300*/  IADD3.X R13, R13, UR5, RZ, P1, !PT ;  /* 0x000000050d0d7c10 */ /* 0x000fe20008ffe4ff */
[----:B-1----:R-:W-:-:S04]  /*3e310*/  IMAD.MOV.U32 R4, RZ, RZ, R6 ;  /* 0x000000ffff047224 */ /* 0x002fc800078e0006 */
[----:B------:R-:W-:Y:S01]  /*3e320*/  IMAD.MOV.U32 R5, RZ, RZ, R13 ;  /* 0x000000ffff057224 */ /* 0x000fe200078e000d */
[----:B------:R1:W-:Y:S01]  /*3e330*/  STL [R1+0xce8], R13 ;  /* 0x000ce80d01007387 */ /* 0x0003e20000100800 */
[----:B------:R-:W-:-:S03]  /*3e340*/  IADD3.X R18, R18, UR5, RZ, P2, !PT ;  /* 0x0000000512127c10 */ /* 0x000fc600097fe4ff */
[----:B------:R-:W-:Y:S04]  /*3e350*/  STL [R1+0xd0c], R15 ;  /* 0x000d0c0f01007387 */ /* 0x000fe80000100800 */
[----:B------:R1:W-:Y:S04]  /*3e360*/  LDGSTS.E [R0+0x6000], [R4.64], P0 ;  /* 0x0600000004007fae */ /* 0x0003e80008121846 */
[----:B-1----:R-:W3:Y:S04]  /*3e370*/  LDL.LU R13, [R1+0x1360] ;  /* 0x00136000010d7983 */ /* 0x002ee80000300800 */
[----:B------:R1:W-:Y:S04]  /*3e380*/  STL [R1+0xd08], R18 ;  /* 0x000d081201007387 */ /* 0x0003e80000100800 */
[----:B------:R-:W3:Y:S01]  /*3e390*/  LDL.LU R6, [R1+0x1358] ;  /* 0x0013580001067983 */ /* 0x000ee20000300800 */
[----:B------:R-:W-:-:S03]  /*3e3a0*/  IMAD.MOV.U32 R5, RZ, RZ, R18 ;  /* 0x000000ffff057224 */ /* 0x000fc600078e0012 */
[----:B-1----:R-:W3:Y:S01]  /*3e3b0*/  LDL.LU R18, [R1+0x1354] ;  /* 0x0013540001127983 */ /* 0x002ee20000300800 */
[----:B------:R-:W-:-:S03]  /*3e3c0*/  IMAD.MOV.U32 R4, RZ, RZ, R15 ;  /* 0x000000ffff047224 */ /* 0x000fc600078e000f */
[----:B------:R-:W3:Y:S01]  /*3e3d0*/  LDL.LU R15, [R1+0x134c] ;  /* 0x00134c00010f7983 */ /* 0x000ee20000300800 */
[----:B------:R-:W-:Y:S02]  /*3e3e0*/  IADD3 R7, P1, R7, UR8, RZ ;  /* 0x0000000807077c10 */ /* 0x000fe4000ff3e0ff */
[----:B------:R-:W-:Y:S01]  /*3e3f0*/  IADD3 R9, P2, R9, UR8, RZ ;  /* 0x0000000809097c10 */ /* 0x000fe2000ff5e0ff */
[----:B------:R1:W-:Y:S04]  /*3e400*/  LDGSTS.E [R0+0x6800], [R4.64], P0 ;  /* 0x0680000004007fae */ /* 0x0003e80008121846 */
[----:B------:R-:W-:Y:S01]  /*3e410*/  STL [R1+0xd2c], R7 ;  /* 0x000d2c0701007387 */ /* 0x000fe20000100800 */
[----:B-1----:R-:W-:Y:S01]  /*3e420*/  IMAD.MOV.U32 R4, RZ, RZ, R7 ;  /* 0x000000ffff047224 */ /* 0x002fe200078e0007 */
[----:B--2---:R-:W-:-:S05]  /*3e430*/  IADD3.X R12, R12, UR5, RZ, P1, !PT ;  /* 0x000000050c0c7c10 */ /* 0x004fca0008ffe4ff */
[----:B------:R-:W-:Y:S01]  /*3e440*/  IMAD.MOV.U32 R5, RZ, RZ, R12 ;  /* 0x000000ffff057224 */ /* 0x000fe200078e000c */
[----:B------:R1:W-:Y:S01]  /*3e450*/  STL [R1+0xd28], R12 ;  /* 0x000d280c01007387 */ /* 0x0003e20000100800 */
[----:B------:R-:W-:-:S03]  /*3e460*/  IADD3.X R16, R16, UR5, RZ, P2, !PT ;  /* 0x0000000510107c10 */ /* 0x000fc600097fe4ff */
[----:B------:R-:W-:Y:S04]  /*3e470*/  STL [R1+0xd4c], R9 ;  /* 0x000d4c0901007387 */ /* 0x000fe80000100800 */
[----:B------:R2:W-:Y:S04]  /*3e480*/  LDGSTS.E [R0+0x7000], [R4.64], P0 ;  /* 0x0700000004007fae */ /* 0x0005e80008121846 */
[----:B-1----:R-:W4:Y:S04]  /*3e490*/  LDL.LU R12, [R1+0x1350] ;  /* 0x00135000010c7983 */ /* 0x002f280000300800 */
[----:B------:R1:W-:Y:S04]  /*3e4a0*/  STL [R1+0xd48], R16 ;  /* 0x000d481001007387 */ /* 0x0003e80000100800 */
[----:B------:R-:W4:Y:S01]  /*3e4b0*/  LDL.LU R7, [R1+0x1348] ;  /* 0x0013480001077983 */ /* 0x000f220000300800 */
[----:B--2---:R-:W-:Y:S01]  /*3e4c0*/  IMAD.MOV.U32 R5, RZ, RZ, R16 ;  /* 0x000000ffff057224 */ /* 0x004fe200078e0010 */
[----:B---3--:R-:W-:-:S02]  /*3e4d0*/  IADD3 R14, P1, R14, UR8, RZ ;  /* 0x000000080e0e7c10 */ /* 0x008fc4000ff3e0ff */
[----:B-1----:R-:W2:Y:S01]  /*3e4e0*/  LDL.LU R16, [R1+0x1344] ;  /* 0x0013440001107983 */ /* 0x002ea20000300800 */
[----:B------:R-:W-:Y:S01]  /*3e4f0*/  IMAD.MOV.U32 R4, RZ, RZ, R9 ;  /* 0x000000ffff047224 */ /* 0x000fe200078e0009 */
[----:B------:R-:W-:Y:S02]  /*3e500*/  IADD3 R10, P2, R10, UR8, RZ ;  /* 0x000000080a0a7c10 */ /* 0x000fe4000ff5e0ff */
[----:B------:R-:W3:Y:S04]  /*3e510*/  LDL.LU R9, [R1+0x133c] ;  /* 0x00133c0001097983 */ /* 0x000ee80000300800 */
[----:B------:R1:W-:Y:S04]  /*3e520*/  STL [R1+0xd6c], R14 ;  /* 0x000d6c0e01007387 */ /* 0x0003e80000100800 */
[----:B------:R1:W-:Y:S02]  /*3e530*/  LDGSTS.E [R0+0x7800], [R4.64], P0 ;  /* 0x0780000004007fae */ /* 0x0003e40008121846 */
[----:B-1----:R-:W-:Y:S01]  /*3e540*/  IMAD.MOV.U32 R4, RZ, RZ, R14 ;  /* 0x000000ffff047224 */ /* 0x002fe200078e000e */
[----:B------:R-:W-:-:S05]  /*3e550*/  IADD3.X R17, R17, UR5, RZ, P1, !PT ;  /* 0x0000000511117c10 */ /* 0x000fca0008ffe4ff */
[----:B------:R1:W-:Y:S01]  /*3e560*/  STL [R1+0xd68], R17 ;  /* 0x000d681101007387 */ /* 0x0003e20000100800 */
[----:B------:R-:W-:-:S03]  /*3e570*/  IADD3.X R11, R11, UR5, RZ, P2, !PT ;  /* 0x000000050b0b7c10 */ /* 0x000fc600097fe4ff */
[----:B------:R1:W-:Y:S01]  /*3e580*/  STL [R1+0x1364], R10 ;  /* 0x0013640a01007387 */ /* 0x0003e20000100800 */
[----:B------:R-:W-:-:S03]  /*3e590*/  IMAD.MOV.U32 R5, RZ, RZ, R17 ;  /* 0x000000ffff057224 */ /* 0x000fc600078e0011 */
[----:B------:R-:W3:Y:S04]  /*3e5a0*/  LDL.LU R14, [R1+0x1340] ;  /* 0x00134000010e7983 */ /* 0x000ee80000300800 */
[----:B------:R1:W-:Y:S04]  /*3e5b0*/  STL [R1+0x135c], R11 ;  /* 0x00135c0b01007387 */ /* 0x0003e80000100800 */
[----:B------:R-:W3:Y:S04]  /*3e5c0*/  LDL.LU R19, [R1+0x1338] ;  /* 0x0013380001137983 */ /* 0x000ee80000300800 */
[----:B-1----:R-:W3:Y:S04]  /*3e5d0*/  LDL.LU R17, [R1+0x1334] ;  /* 0x0013340001117983 */ /* 0x002ee80000300800 */
[----:B------:R-:W3:Y:S04]  /*3e5e0*/  LDL.LU R20, [R1+0x132c] ;  /* 0x00132c0001147983 */ /* 0x000ee80000300800 */
[----:B------:R1:W-:Y:S01]  /*3e5f0*/  LDGSTS.E [R0+0x8000], [R4.64], P0 ;  /* 0x0800000004007fae */ /* 0x0003e20008121846 */
[----:B------:R-:W-:Y:S01]  /*3e600*/  IADD3 R13, P1, R13, UR8, RZ ;  /* 0x000000080d0d7c10 */ /* 0x000fe2000ff3e0ff */
[----:B-1----:R-:W-:-:S02]  /*3e610*/  IMAD.MOV.U32 R4, RZ, RZ, R10 ;  /* 0x000000ffff047224 */ /* 0x002fc400078e000a */
[----:B------:R-:W-:Y:S01]  /*3e620*/  IMAD.MOV.U32 R5, RZ, RZ, R11 ;  /* 0x000000ffff057224 */ /* 0x000fe200078e000b */
[----:B------:R-:W3:Y:S01]  /*3e630*/  LDL.LU R10, [R1+0x1330] ;  /* 0x00133000010a7983 */ /* 0x000ee20000300800 */
[----:B------:R-:W-:-:S03]  /*3e640*/  IADD3 R6, P2, R6, UR8, RZ ;  /* 0x0000000806067c10 */ /* 0x000fc6000ff5e0ff */
[----:B------:R-:W3:Y:S01]  /*3e650*/  LDL.LU R11, [R1+0x1328] ;  /* 0x00132800010b7983 */ /* 0x000ee20000300800 */
[----:B------:R-:W-:-:S03]  /*3e660*/  IADD3.X R18, R18, UR5, RZ, P1, !PT ;  /* 0x0000000512127c10 */ /* 0x000fc60008ffe4ff */
[----:B------:R1:W-:Y:S01]  /*3e670*/  STL [R1+0x1360], R13 ;  /* 0x0013600d01007387 */ /* 0x0003e20000100800 */
[----:B------:R-:W-:-:S03]  /*3e680*/  IADD3.X R15, R15, UR5, RZ, P2, !PT ;  /* 0x000000050f0f7c10 */ /* 0x000fc600097fe4ff */
[----:B------:R1:W-:Y:S04]  /*3e690*/  LDGSTS.E [R0+0x8800], [R4.64], P0 ;  /* 0x0880000004007fae */ /* 0x0003e80008121846 */
[----:B------:R1:W-:Y:S04]  /*3e6a0*/  STL [R1+0x1354], R18 ;  /* 0x0013541201007387 */ /* 0x0003e80000100800 */
[----:B------:R1:W-:Y:S02]  /*3e6b0*/  STL [R1+0x1358], R6 ;  /* 0x0013580601007387 */ /* 0x0003e40000100800 */
[----:B-1----:R-:W-:-:S02]  /*3e6c0*/  IMAD.MOV.U32 R4, RZ, RZ, R13 ;  /* 0x000000ffff047224 */ /* 0x002fc400078e000d */
[----:B------:R-:W3:Y:S01]  /*3e6d0*/  LDL.LU R13, [R1+0xf10] ;  /* 0x000f1000010d7983 */ /* 0x000ee20000300800 */
[----:B------:R-:W-:-:S03]  /*3e6e0*/  IMAD.MOV.U32 R5, RZ, RZ, R18 ;  /* 0x000000ffff057224 */ /* 0x000fc600078e0012 */
[----:B------:R1:W-:Y:S04]  /*3e6f0*/  STL [R1+0x134c], R15 ;  /* 0x00134c0f01007387 */ /* 0x0003e80000100800 */
[----:B------:R-:W3:Y:S04]  /*3e700*/  LDL.LU R18, [R1+0x1320] ;  /* 0x0013200001127983 */ /* 0x000ee80000300800 */
[----:B------:R1:W-:Y:S02]  /*3e710*/  LDGSTS.E [R0+0x9000], [R4.64], P0 ;  /* 0x0900000004007fae */ /* 0x0003e40008121846 */
[----:B-1----:R-:W-:-:S02]  /*3e720*/  IMAD.MOV.U32 R4, RZ, RZ, R6 ;  /* 0x000000ffff047224 */ /* 0x002fc400078e0006 */
[----:B------:R-:W-:Y:S01]  /*3e730*/  IMAD.MOV.U32 R5, RZ, RZ, R15 ;  /* 0x000000ffff057224 */ /* 0x000fe200078e000f */
[----:B------:R-:W3:Y:S04]  /*3e740*/  LDL.LU R6, [R1+0x1324] ;  /* 0x0013240001067983 */ /* 0x000ee80000300800 */
[----:B------:R-:W3:Y:S04]  /*3e750*/  LDL.LU R15, [R1+0x131c] ;  /* 0x00131c00010f7983 */ /* 0x000ee80000300800 */
[----:B------:R1:W-:Y:S01]  /*3e760*/  LDGSTS.E [R0+0x9800], [R4.64], P0 ;  /* 0x0980000004007fae */ /* 0x0003e20008121846 */
[----:B----4-:R-:W-:-:S05]  /*3e770*/  IADD3 R12, P1, R12, UR8, RZ ;  /* 0x000000080c0c7c10 */ /* 0x010fca000ff3e0ff */
[----:B------:R4:W-:Y:S01]  /*3e780*/  STL [R1+0x1350], R12 ;  /* 0x0013500c01007387 */ /* 0x0009e20000100800 */
[----:B------:R-:W-:Y:S02]  /*3e790*/  IADD3 R7, P2, R7, UR8, RZ ;  /* 0x0000000807077c10 */ /* 0x000fe4000ff5e0ff */
[----:B--2---:R-:W-:Y:S01]  /*3e7a0*/  IADD3.X R16, R16, UR5, RZ, P1, !PT ;  /* 0x0000000510107c10 */ /* 0x004fe20008ffe4ff */
[----:B-1----:R-:W-:Y:S01]  /*3e7b0*/  IMAD.MOV.U32 R4, RZ, RZ, R12 ;  /* 0x000000ffff047224 */ /* 0x002fe200078e000c */
[----:B---3--:R-:W-:-:S03]  /*3e7c0*/  IADD3.X R9, R9, UR5, RZ, P2, !PT ;  /* 0x0000000509097c10 */ /* 0x008fc600097fe4ff */
[----:B------:R1:W-:Y:S01]  /*3e7d0*/  STL [R1+0x1344], R16 ;  /* 0x0013441001007387 */ /* 0x0003e20000100800 */
[----:B------:R-:W-:-:S03]  /*3e7e0*/  IMAD.MOV.U32 R5, RZ, RZ, R16 ;  /* 0x000000ffff057224 */ /* 0x000fc600078e0010 */
[----:B------:R2:W-:Y:S04]  /*3e7f0*/  STL [R1+0x1348], R7 ;  /* 0x0013480701007387 */ /* 0x0005e80000100800 */
[----:B----4-:R-:W3:Y:S04]  /*3e800*/  LDL.LU R12, [R1+0x1318] ;  /* 0x00131800010c7983 */ /* 0x010ee80000300800 */
[----:B------:R4:W-:Y:S04]  /*3e810*/  STL [R1+0x133c], R9 ;  /* 0x00133c0901007387 */ /* 0x0009e80000100800 */
[----:B-1----:R-:W3:Y:S04]  /*3e820*/  LDL.LU R16, [R1+0x1310] ;  /* 0x0013100001107983 */ /* 0x002ee80000300800 */
[----:B------:R1:W-:Y:S02]  /*3e830*/  LDGSTS.E [R0+0xa000], [R4.64], P0 ;  /* 0x0a00000004007fae */ /* 0x0003e40008121846 */
[----:B-1----:R-:W-:-:S02]  /*3e840*/  IMAD.MOV.U32 R4, RZ, RZ, R7 ;  /* 0x000000ffff047224 */ /* 0x002fc400078e0007 */
[----:B------:R-:W-:Y:S01]  /*3e850*/  IMAD.MOV.U32 R5, RZ, RZ, R9 ;  /* 0x000000ffff057224 */ /* 0x000fe200078e0009 */
[----:B--2---:R-:W2:Y:S04]  /*3e860*/  LDL.LU R7, [R1+0x1314] ;  /* 0x0013140001077983 */ /* 0x004ea80000300800 */
[----:B----4-:R-:W4:Y:S04]  /*3e870*/  LDL.LU R9, [R1+0x130c] ;  /* 0x00130c0001097983 */ /* 0x010f280000300800 */
[----:B------:R1:W-:Y:S01]  /*3e880*/  LDGSTS.E [R0+0xa800], [R4.64], P0 ;  /* 0x0a80000004007fae */ /* 0x0003e20008121846 */
[----:B------:R-:W-:-:S05]  /*3e890*/  IADD3 R14, P1, R14, UR8, RZ ;  /* 0x000000080e0e7c10 */ /* 0x000fca000ff3e0ff */
[----:B------:R-:W-:Y:S01]  /*3e8a0*/  STL [R1+0x1340], R14 ;  /* 0x0013400e01007387 */ /* 0x000fe20000100800 */
[----:B------:R-:W-:Y:S02]  /*3e8b0*/  IADD3 R19, P2, R19, UR8, RZ ;  /* 0x0000000813137c10 */ /* 0x000fe4000ff5e0ff */
[----:B------:R-:W-:Y:S01]  /*3e8c0*/  IADD3.X R17, R17, UR5, RZ, P1, !PT ;  /* 0x0000000511117c10 */ /* 0x000fe20008ffe4ff */
[----:B-1----:R-:W-:Y:S01]  /*3e8d0*/  IMAD.MOV.U32 R4, RZ, RZ, R14 ;  /* 0x000000ffff047224 */ /* 0x002fe200078e000e */
[----:B------:R-:W-:-:S03]  /*3e8e0*/  IADD3.X R20, R20, UR5, RZ, P2, !PT ;  /* 0x0000000514147c10 */ /* 0x000fc600097fe4ff */
[----:B------:R1:W-:Y:S01]  /*3e8f0*/  STL [R1+0x1334], R17 ;  /* 0x0013341101007387 */ /* 0x0003e20000100800 */
[----:B------:R-:W-:-:S03]  /*3e900*/  IMAD.MOV.U32 R5, RZ, RZ, R17 ;  /* 0x000000ffff057224 */ /* 0x000fc600078e0011 */
[----:B------:R-:W-:Y:S04]  /*3e910*/  STL [R1+0x1338], R19 ;  /* 0x0013381301007387 */ /* 0x000fe80000100800 */
[----:B------:R1:W-:Y:S04]  /*3e920*/  LDGSTS.E [R0+0xb000], [R4.64], P0 ;  /* 0x0b00000004007fae */ /* 0x0003e80008121846 */
[----:B-1----:R-:W4:Y:S04]  /*3e930*/  LDL.LU R17, [R1+0x1308] ;  /* 0x0013080001117983 */ /* 0x002f280000300800 */
[----:B------:R-:W-:Y:S04]  /*3e940*/  STL [R1+0x132c], R20 ;  /* 0x00132c1401007387 */ /* 0x000fe80000100800 */
[----:B------:R-:W4:Y:S01]  /*3e950*/  LDL.LU R14, [R1+0x1300] ;  /* 0x00130000010e7983 */ /* 0x000f220000300800 */
[----:B------:R-:W-:Y:S01]  /*3e960*/  IADD3 R10, P1, R10, UR8, RZ ;  /* 0x000000080a0a7c10 */ /* 0x000fe2000ff3e0ff */
[----:B------:R-:W-:-:S02]  /*3e970*/  IMAD.MOV.U32 R4, RZ, RZ, R19 ;  /* 0x000000ffff047224 */ /* 0x000fc400078e0013 */
[----:B------:R-:W-:Y:S01]  /*3e980*/  IMAD.MOV.U32 R5, RZ, RZ, R20 ;  /* 0x000000ffff057224 */ /* 0x000fe200078e0014 */
[----:B------:R-:W-:Y:S01]  /*3e990*/  IADD3 R11, P2, R11, UR8, RZ ;  /* 0x000000080b0b7c10 */ /* 0x000fe2000ff5e0ff */
[----:B------:R-:W-:Y:S04]  /*3e9a0*/  STL [R1+0x1330], R10 ;  /* 0x0013300a01007387 */ /* 0x000fe80000100800 */
[----:B------:R1:W-:Y:S02]  /*3e9b0*/  LDGSTS.E [R0+0xb800], [R4.64], P0 ;  /* 0x0b80000004007fae */ /* 0x0003e40008121846 */
[----:B-1----:R-:W-:Y:S01]  /*3e9c0*/  IMAD.MOV.U32 R4, RZ, RZ, R10 ;  /* 0x000000ffff047224 */ /* 0x002fe200078e000a */
[----:B------:R-:W-:-:S05]  /*3e9d0*/  IADD3.X R13, R13, UR5, RZ, P1, !PT ;  /* 0x000000050d0d7c10 */ /* 0x000fca0008ffe4ff */
        /* <DEDUP_REMOVED lines=8> */
[----:B------:R-:W-:-:S03]  /*3ea60*/  IMAD.MOV.U32 R5, RZ, RZ, R18 ;  /* 0x000000ffff057224 */ /* 0x000fc600078e0012 */
[----:B-1----:R-:W4:Y:S01]  /*3ea70*/  LDL.LU R18, [R1+0x12f8] ;  /* 0x0012f80001127983 */ /* 0x002f220000300800 */
        /* <DEDUP_REMOVED lines=16> */
[----:B---3--:R-:W-:Y:S01]  /*3eb80*/  IMAD.MOV.U32 R5, RZ, RZ, R16 ;  /* 0x000000ffff057224 */ /* 0x008fe200078e0010 */
[----:B--2---:R-:W-:Y:S01]  /*3eb90*/  IADD3 R7, P1, R7, UR8, RZ ;  /* 0x0000000807077c10 */ /* 0x004fe2000ff3e0ff */
[----:B------:R-:W-:Y:S01]  /*3eba0*/  IMAD.MOV.U32 R4, RZ, RZ, R15 ;  /* 0x000000ffff047224 */ /* 0x000fe200078e000f */
[----:B-1----:R-:W2:Y:S01]  /*3ebb0*/  LDL.LU R16, [R1+0x12e8] ;  /* 0x0012e80001107983 */ /* 0x002ea20000300800 */
[----:B----4-:R-:W-:-:S03]  /*3ebc0*/  IADD3 R9, P2, R9, UR8, RZ ;  /* 0x0000000809097c10 */ /* 0x010fc6000ff5e0ff */
[----:B------:R-:W3:Y:S04]  /*3ebd0*/  LDL.LU R15, [R1+0x12e0] ;  /* 0x0012e000010f7983 */ /* 0x000ee80000300800 */
[----:B------:R1:W-:Y:S04]  /*3ebe0*/  STL [R1+0x1314], R7 ;  /* 0x0013140701007387 */ /* 0x0003e80000100800 */
[----:B------:R4:W-:Y:S02]  /*3ebf0*/  LDGSTS.E [R0+0xd800], [R4.64], P0 ;  /* 0x0d80000004007fae */ /* 0x0009e40008121846 */
[----:B----4-:R-:W-:Y:S01]  /*3ec00*/  IMAD.MOV.U32 R4, RZ, RZ, R7 ;  /* 0x000000ffff047224 */ /* 0x010fe200078e0007 */
[----:B------:R-:W-:-:S05]  /*3ec10*/  IADD3.X R17, R17, UR5, RZ, P1, !PT ;  /* 0x0000000511117c10 */ /* 0x000fca0008ffe4ff */
[----:B------:R4:W-:Y:S01]  /*3ec20*/  STL [R1+0x1308], R17 ;  /* 0x0013081101007387 */ /* 0x0009e20000100800 */
[----:B------:R-:W-:-:S03]  /*3ec30*/  IADD3.X R14, R14, UR5, RZ, P2, !PT ;  /* 0x000000050e0e7c10 */ /* 0x000fc600097fe4ff */
[----:B------:R4:W-:Y:S01]  /*3ec40*/  STL [R1+0x130c], R9 ;  /* 0x00130c0901007387 */ /* 0x0009e20000100800 */
[----:B------:R-:W-:-:S03]  /*3ec50*/  IMAD.MOV.U32 R5, RZ, RZ, R17 ;  /* 0x000000ffff057224 */ /* 0x000fc600078e0011 */
[----:B-1----:R-:W3:Y:S04]  /*3ec60*/  LDL.LU R7, [R1+0x12e4] ;  /* 0x0012e40001077983 */ /* 0x002ee80000300800 */
[----:B------:R1:W-:Y:S04]  /*3ec70*/  STL [R1+0x1300], R14 ;  /* 0x0013000e01007387 */ /* 0x0003e80000100800 */
[----:B------:R-:W3:Y:S04]  /*3ec80*/  LDL.LU R19, [R1+0x12dc] ;  /* 0x0012dc0001137983 */ /* 0x000ee80000300800 */
[----:B----4-:R-:W4:Y:S04]  /*3ec90*/  LDL.LU R17, [R1+0x12d8] ;  /* 0x0012d80001117983 */ /* 0x010f280000300800 */
[----:B------:R-:W4:Y:S04]  /*3eca0*/  LDL.LU R20, [R1+0x12d0] ;  /* 0x0012d00001147983 */ /* 0x000f280000300800 */
[----:B------:R1:W-:Y:S02]  /*3ecb0*/  LDGSTS.E [R0+0xe000], [R4.64], P0 ;  /* 0x0e00000004007fae */ /* 0x0003e40008121846 */
[----:B-1----:R-:W-:-:S02]  /*3ecc0*/  IMAD.MOV.U32 R4, RZ, RZ, R9 ;  /* 0x000000ffff047224 */ /* 0x002fc400078e0009 */
[----:B------:R-:W-:Y:S01]  /*3ecd0*/  IMAD.MOV.U32 R5, RZ, RZ, R14 ;  /* 0x000000ffff057224 */ /* 0x000fe200078e000e */
[----:B------:R-:W4:Y:S04]  /*3ece0*/  LDL.LU R9, [R1+0x12d4] ;  /* 0x0012d40001097983 */ /* 0x000f280000300800 */
[----:B------:R-:W4:Y:S01]  /*3ecf0*/  LDL.LU R14, [R1+0x12cc] ;  /* 0x0012cc00010e7983 */ /* 0x000f220000300800 */
[----:B------:R-:W-:-:S03]  /*3ed00*/  IADD3 R13, P1, R13, UR8, RZ ;  /* 0x000000080d0d7c10 */ /* 0x000fc6000ff3e0ff */
[----:B------:R1:W-:Y:S04]  /*3ed10*/  LDGSTS.E [R0+0xe800], [R4.64], P0 ;  /* 0x0e80000004007fae */ /* 0x0003e80008121846 */
[----:B------:R1:W-:Y:S01]  /*3ed20*/  STL [R1+0x1304], R13 ;  /* 0x0013040d01007387 */ /* 0x0003e20000100800 */
[----:B------:R-:W-:Y:S02]  /*3ed30*/  IADD3 R10, P2, R10, UR8, RZ ;  /* 0x000000080a0a7c10 */ /* 0x000fe4000ff5e0ff */
[----:B------:R-:W-:Y:S01]  /*3ed40*/  IADD3.X R18, R18, UR5, RZ, P1, !PT ;  /* 0x0000000512127c10 */ /* 0x000fe20008ffe4ff */
[----:B-1----:R-:W-:Y:S01]  /*3ed50*/  IMAD.MOV.U32 R4, RZ, RZ, R13 ;  /* 0x000000ffff047224 */ /* 0x002fe200078e000d */
[----:B------:R-:W-:-:S03]  /*3ed60*/  IADD3.X R11, R11, UR5, RZ, P2, !PT ;  /* 0x000000050b0b7c10 */ /* 0x000fc600097fe4ff */
[----:B------:R1:W-:Y:S04]  /*3ed70*/  STL [R1+0x12f8], R18 ;  /* 0x0012f81201007387 */ /* 0x0003e80000100800 */
[----:B------:R1:W-:Y:S04]  /*3ed80*/  STL [R1+0x12fc], R10 ;  /* 0x0012fc0a01007387 */ /* 0x0003e80000100800 */
[----:B------:R-:W4:Y:S01]  /*3ed90*/  LDL.LU R13, [R1+0x12c8] ;  /* 0x0012c800010d7983 */ /* 0x000f220000300800 */
[----:B------:R-:W-:-:S03]  /*3eda0*/  IMAD.MOV.U32 R5, RZ, RZ, R18 ;  /* 0x000000ffff057224 */ /* 0x000fc600078e0012 */
[----:B------:R1:W-:Y:S04]  /*3edb0*/  STL [R1+0x12f0], R11 ;  /* 0x0012f00b01007387 */ /* 0x0003e80000100800 */
[----:B-1----:R-:W4:Y:S04]  /*3edc0*/  LDL.LU R18, [R1+0x12c0] ;  /* 0x0012c00001127983 */ /* 0x002f280000300800 */
[----:B------:R1:W-:Y:S02]  /*3edd0*/  LDGSTS.E [R0+0xf000], [R4.64], P0 ;  /* 0x0f00000004007fae */ /* 0x0003e40008121846 */
[----:B-1----:R-:W-:-:S02]  /*3ede0*/  IMAD.MOV.U32 R4, RZ, RZ, R10 ;  /* 0x000000ffff047224 */ /* 0x002fc400078e000a */
[----:B------:R-:W-:Y:S01]  /*3edf0*/  IMAD.MOV.U32 R5, RZ, RZ, R11 ;  /* 0x000000ffff057224 */ /* 0x000fe200078e000b */
[----:B------:R-:W4:Y:S04]  /*3ee00*/  LDL.LU R10, [R1+0x12c4] ;  /* 0x0012c400010a7983 */ /* 0x000f280000300800 */
[----:B------:R-:W4:Y:S04]  /*3ee10*/  LDL.LU R11, [R1+0x12bc] ;  /* 0x0012bc00010b7983 */ /* 0x000f280000300800 */
[----:B------:R1:W-:Y:S01]  /*3ee20*/  LDGSTS.E [R0+0xf800], [R4.64], P0 ;  /* 0x0f80000004007fae */ /* 0x0003e20008121846 */
[----:B------:R-:W-:-:S05]  /*3ee30*/  IADD3 R12, P1, R12, UR8, RZ ;  /* 0x000000080c0c7c10 */ /* 0x000fca000ff3e0ff */
[----:B------:R1:W-:Y:S01]  /*3ee40*/  STL [R1+0x12f4], R12 ;  /* 0x0012f40c01007387 */ /* 0x0003e20000100800 */
[----:B------:R-:W-:Y:S02]  /*3ee50*/  IADD3 R6, P2, R6, UR8, RZ ;  /* 0x0000000806067c10 */ /* 0x000fe4000ff5e0ff */
[----:B--2---:R-:W-:Y:S01]  /*3ee60*/  IADD3.X R16, R16, UR5, RZ, P1, !PT ;  /* 0x0000000510107c10 */ /* 0x004fe20008ffe4ff */
[----:B-1----:R-:W-:Y:S01]  /*3ee70*/  IMAD.MOV.U32 R4, RZ, RZ, R12 ;  /* 0x000000ffff047224 */ /* 0x002fe200078e000c */
[----:B---3--:R-:W-:-:S03]  /*3ee80*/  IADD3.X R15, R15, UR5, RZ, P2, !PT ;  /* 0x000000050f0f7c10 */ /* 0x008fc600097fe4ff */
[----:B------:R1:W-:Y:S01]  /*3ee90*/  STL [R1+0x12e8], R16 ;  /* 0x0012e81001007387 */ /* 0x0003e20000100800 */
[----:B------:R-:W-:-:S03]  /*3eea0*/  IMAD.MOV.U32 R5, RZ, RZ, R16 ;  /* 0x000000ffff057224 */ /* 0x000fc600078e0010 */
[----:B------:R-:W-:Y:S04]  /*3eeb0*/  STL [R1+0x12ec], R6 ;  /* 0x0012ec0601007387 */ /* 0x000fe80000100800 */
[----:B------:R-:W2:Y:S04]  /*3eec0*/  LDL.LU R12, [R1+0x12b8] ;  /* 0x0012b800010c7983 */ /* 0x000ea80000300800 */
        /* <DEDUP_REMOVED lines=11> */
[----:B----4-:R-:W-:Y:S01]  /*3ef80*/  IADD3.X R17, R17, UR5, RZ, P1, !PT ;  /* 0x0000000511117c10 */ /* 0x010fe20008ffe4ff */
[----:B-1----:R-:W-:Y:S01]  /*3ef90*/  IMAD.MOV.U32 R4, RZ, RZ, R7 ;  /* 0x000000ffff047224 */ /* 0x002fe200078e0007 */
[----:B------:R-:W-:-:S03]  /*3efa0*/  IADD3.X R20, R20, UR5, RZ, P2, !PT ;  /* 0x0000000514147c10 */ /* 0x000fc600097fe4ff */
[----:B------:R1:W-:Y:S01]  /*3efb0*/  STL [R1+0x12d8], R17 ;  /* 0x0012d81101007387 */ /* 0x0003e20000100800 */
[----:B------:R-:W-:-:S03]  /*3efc0*/  IMAD.MOV.U32 R5, RZ, RZ, R17 ;  /* 0x000000ffff057224 */ /* 0x000fc600078e0011 */
[----:B------:R-:W-:Y:S04]  /*3efd0*/  STL [R1+0x12dc], R19 ;  /* 0x0012dc1301007387 */ /* 0x000fe80000100800 */
[----:B------:R4:W-:Y:S04]  /*3efe0*/  LDGSTS.E [R0+0x11000], [R4.64], P0 ;  /* 0x1100000004007fae */ /* 0x0009e80008121846 */
[----:B-1----:R-:W3:Y:S04]  /*3eff0*/  LDL.LU R17, [R1+0x12a8] ;  /* 0x0012a80001117983 */ /* 0x002ee80000300800 */
[----:B------:R-:W-:Y:S01]  /*3f000*/  STL [R1+0x12d0], R20 ;  /* 0x0012d01401007387 */ /* 0x000fe20000100800 */
[----:B------:R-:W-:-:S03]  /*3f010*/  IADD3 R9, P1, R9, UR8, RZ ;  /* 0x0000000809097c10 */ /* 0x000fc6000ff3e0ff */
[----:B------:R-:W3:Y:S01]  /*3f020*/  LDL.LU R7, [R1+0x12a0] ;  /* 0x0012a00001077983 */ /* 0x000ee20000300800 */
[----:B----4-:R-:W-:Y:S02]  /*3f030*/  IMAD.MOV.U32 R4, RZ, RZ, R19 ;  /* 0x000000ffff047224 */ /* 0x010fe400078e0013 */
        /* <DEDUP_REMOVED lines=14> */
[----:B----4-:R-:W-:-:S03]  /*3f120*/  IMAD.MOV.U32 R5, RZ, RZ, R18 ;  /* 0x000000ffff057224 */ /* 0x010fc600078e0012 */
        /* <DEDUP_REMOVED lines=18> */
[----:B---3--:R-:W-:Y:S01]  /*3f250*/  IADD3 R15, P1, R15, UR8, RZ ;  /* 0x000000080f0f7c10 */ /* 0x008fe2000ff3e0ff */
[----:B------:R-:W-:Y:S01]  /*3f260*/  IMAD.MOV.U32 R4, RZ, RZ, R11 ;  /* 0x000000ffff047224 */ /* 0x000fe200078e000b */
[----:B-1----:R-:W2:Y:S01]  /*3f270*/  LDL.LU R16, [R1+0x1288] ;  /* 0x0012880001107983 */ /* 0x002ea20000300800 */
[----:B------:R-:W-:-:S03]  /*3f280*/  IADD3 R6, P2, R6, UR8, RZ ;  /* 0x0000000806067c10 */ /* 0x000fc6000ff5e0ff */
        /* <DEDUP_REMOVED lines=14> */
[----:B------:R1:W-:Y:S02]  /*3f370*/  LDGSTS.E [R0+0x14000], [R4.64], P0 ;  /* 0x1400000004007fae */ /* 0x0003e40008121846 */
[----:B-1----:R-:W-:-:S02]  /*3f380*/  IMAD.MOV.U32 R4, RZ, RZ, R6 ;  /* 0x000000ffff047224 */ /* 0x002fc400078e0006 */
[----:B------:R-:W-:Y:S01]  /*3f390*/  IMAD.MOV.U32 R5, RZ, RZ, R7 ;  /* 0x000000ffff057224 */ /* 0x000fe200078e0007 */
[----:B------:R-:W3:Y:S04]  /*3f3a0*/  LDL.LU R6, [R1+0x1274] ;  /* 0x0012740001067983 */ /* 0x000ee80000300800 */
[----:B------:R-:W3:Y:S04]  /*3f3b0*/  LDL.LU R7, [R1+0x126c] ;  /* 0x00126c0001077983 */ /* 0x000ee80000300800 */
[----:B------:R1:W-:Y:S01]  /*3f3c0*/  LDGSTS.E [R0+0x14800], [R4.64], P0 ;  /* 0x1480000004007fae */ /* 0x0003e20008121846 */
[----:B------:R-:W-:-:S05]  /*3f3d0*/  IADD3 R13, P1, R13, UR8, RZ ;  /* 0x000000080d0d7c10 */ /* 0x000fca000ff3e0ff */
[----:B------:R1:W-:Y:S01]  /*3f3e0*/  STL [R1+0x12a4], R13 ;  /* 0x0012a40d01007387 */ /* 0x0003e20000100800 */
[----:B------:R-:W-:Y:S02]  /*3f3f0*/  IADD3 R9, P2, R9, UR8, RZ ;  /* 0x0000000809097c10 */ /* 0x000fe4000ff5e0ff */
[----:B------:R-:W-:Y:S01]  /*3f400*/  IADD3.X R18, R18, UR5, RZ, P1, !PT ;  /* 0x0000000512127c10 */ /* 0x000fe20008ffe4ff */
[----:B-1----:R-:W-:Y:S01]  /*3f410*/  IMAD.MOV.U32 R4, RZ, RZ, R13 ;  /* 0x000000ffff047224 */ /* 0x002fe200078e000d */
[----:B------:R-:W-:-:S03]  /*3f420*/  IADD3.X R14, R14, UR5, RZ, P2, !PT ;  /* 0x000000050e0e7c10 */ /* 0x000fc600097fe4ff */
[----:B------:R1:W-:Y:S04]  /*3f430*/  STL [R1+0x1298], R18 ;  /* 0x0012981201007387 */ /* 0x0003e80000100800 */
[----:B------:R1:W-:Y:S04]  /*3f440*/  STL [R1+0x129c], R9 ;  /* 0x00129c0901007387 */ /* 0x0003e80000100800 */
[----:B------:R-:W3:Y:S01]  /*3f450*/  LDL.LU R13, [R1+0x1268] ;  /* 0x00126800010d7983 */ /* 0x000ee20000300800 */
[----:B------:R-:W-:-:S03]  /*3f460*/  IMAD.MOV.U32 R5, RZ, RZ, R18 ;  /* 0x000000ffff057224 */ /* 0x000fc600078e0012 */
[----:B------:R1:W-:Y:S04]  /*3f470*/  STL [R1+0x1290], R14 ;  /* 0x0012900e01007387 */ /* 0x0003e80000100800 */
[----:B-1----:R-:W3:Y:S04]  /*3f480*/  LDL.LU R18, [R1+0x1260] ;  /* 0x0012600001127983 */ /* 0x002ee80000300800 */
        /* <DEDUP_REMOVED lines=15> */
[----:B----4-:R-:W2:Y:S04]  /*3f580*/  LDL.LU R12, [R1+0x1258] ;  /* 0x00125800010c7983 */ /* 0x010ea80000300800 */
[----:B------:R3:W-:Y:S04]  /*3f590*/  STL [R1+0x1280], R11 ;  /* 0x0012800b01007387 */ /* 0x0007e80000100800 */
[----:B-1----:R-:W4:Y:S04]  /*3f5a0*/  LDL.LU R16, [R1+0x1250] ;  /* 0x0012500001107983 */ /* 0x002f280000300800 */
        /* <DEDUP_REMOVED lines=9> */
[----:B------:R-:W-:Y:S02]  /*3f640*/  IADD3.X R17, R17, UR5, RZ, P1, !PT ;  /* 0x0000000511117c10 */ /* 0x000fe40008ffe4ff */
[----:B------:R-:W-:-:S03]  /*3f650*/  IADD3.X R20, R20, UR5, RZ, P2, !PT ;  /* 0x0000000514147c10 */ /* 0x000fc600097fe4ff */
[----:B------:R1:W-:Y:S02]  /*3f660*/  STL [R1+0x1278], R17 ;  /* 0x0012781101007387 */ /* 0x0003e40000100800 */
[----:B-1----:R-:W-:Y:S02]  /*3f670*/  IMAD.MOV.U32 R5, RZ, RZ, R17 ;  /* 0x000000ffff057224 */ /* 0x002fe400078e0011 */
[----:B------:R-:W-:Y:S01]  /*3f680*/  STL [R1+0x127c], R19 ;  /* 0x00127c1301007387 */ /* 0x000fe20000100800 */
[----:B------:R-:W-:-:S03]  /*3f690*/  IMAD.MOV.U32 R4, RZ, RZ, R15 ;  /* 0x000000ffff047224 */ /* 0x000fc600078e000f */
[----:B------:R-:W3:Y:S04]  /*3f6a0*/  LDL.LU R17, [R1+0x1134] ;  /* 0x0011340001117983 */ /* 0x000ee80000300800 */
[----:B------:R-:W-:Y:S04]  /*3f6b0*/  STL [R1+0x1270], R20 ;  /* 0x0012701401007387 */ /* 0x000fe80000100800 */
[----:B------:R-:W3:Y:S01]  /*3f6c0*/  LDL.LU R15, [R1+0x1148] ;  /* 0x00114800010f7983 */ /* 0x000ee20000300800 */
[----:B------:R-:W-:-:S03]  /*3f6d0*/  IADD3 R6, P1, R6, UR8, RZ ;  /* 0x0000000806067c10 */ /* 0x000fc6000ff3e0ff */
[----:B------:R1:W-:Y:S01]  /*3f6e0*/  LDGSTS.E [R0+0x17000], [R4.64], P0 ;  /* 0x1700000004007fae */ /* 0x0003e20008121846 */
[----:B------:R-:W-:-:S03]  /*3f6f0*/  IADD3 R7, P2, R7, UR8, RZ ;  /* 0x0000000807077c10 */ /* 0x000fc6000ff5e0ff */
[----:B------:R-:W-:Y:S01]  /*3f700*/  STL [R1+0x1274], R6 ;  /* 0x0012740601007387 */ /* 0x000fe20000100800 */
[----:B-1----:R-:W-:Y:S02]  /*3f710*/  IMAD.MOV.U32 R4, RZ, RZ, R19 ;  /* 0x000000ffff047224 */ /* 0x002fe400078e0013 */
[----:B------:R-:W-:-:S05]  /*3f720*/  IMAD.MOV.U32 R5, RZ, RZ, R20 ;  /* 0x000000ffff057224 */ /* 0x000fca00078e0014 */
        /* <DEDUP_REMOVED lines=23> */
[----:B----4-:R-:W-:-:S03]  /*3f8a0*/  IADD3.X R16, R16, UR5, RZ, P2, !PT ;  /* 0x0000000510107c10 */ /* 0x010fc600097fe4ff */
[----:B------:R2:W-:Y:S04]  /*3f8b0*/  STL [R1+0x125c], R14 ;  /* 0x00125c0e01007387 */ /* 0x0005e80000100800 */
[----:B------:R4:W-:Y:S04]  /*3f8c0*/  LDGSTS.E [R0+0x19000], [R4.64], P0 ;  /* 0x1900000004007fae */ /* 0x0009e80008121846 */
[----:B-1----:R-:W3:Y:S04]  /*3f8d0*/  LDL.LU R12, [R1+0x1194] ;  /* 0x00119400010c7983 */ /* 0x002ee80000300800 */
[----:B------:R1:W-:Y:S04]  /*3f8e0*/  STL [R1+0x1250], R16 ;  /* 0x0012501001007387 */ /* 0x0003e80000100800 */
[----:B------:R-:W3:Y:S02]  /*3f8f0*/  LDL.LU R9, [R1+0x11ac] ;  /* 0x0011ac0001097983 */ /* 0x000ee40000300800 */
[----:B---3--:R-:W-:Y:S01]  /*3f900*/  IADD3 R11, P1, R11, UR8, RZ ;  /* 0x000000080b0b7c10 */ /* 0x008fe2000ff3e0ff */
[----:B----4-:R-:W-:-:S02]  /*3f910*/  IMAD.MOV.U32 R4, RZ, RZ, R14 ;  /* 0x000000ffff047224 */ /* 0x010fc400078e000e */
[----:B--2---:R-:W2:Y:S01]  /*3f920*/  LDL.LU R14, [R1+0x1190] ;  /* 0x00119000010e7983 */ /* 0x004ea20000300800 */
[----:B------:R-:W-:Y:S01]  /*3f930*/  IADD3 R10, P2, R10, UR8, RZ ;  /* 0x000000080a0a7c10 */ /* 0x000fe2000ff5e0ff */
[----:B------:R-:W-:Y:S02]  /*3f940*/  IMAD.MOV.U32 R5, RZ, RZ, R16 ;  /* 0x000000ffff057224 */ /* 0x000fe400078e0010 */
[----:B-1----:R-:W3:Y:S04]  /*3f950*/  LDL.LU R16, [R1+0x11a8] ;  /* 0x0011a80001107983 */ /* 0x002ee80000300800 */
[----:B------:R1:W-:Y:S04]  /*3f960*/  STL [R1+0x1254], R11 ;  /* 0x0012540b01007387 */ /* 0x0003e80000100800 */
[----:B------:R4:W-:Y:S02]  /*3f970*/  LDGSTS.E [R0+0x19800], [R4.64], P0 ;  /* 0x1980000004007fae */ /* 0x0009e40008121846 */
[----:B----4-:R-:W-:Y:S01]  /*3f980*/  IMAD.MOV.U32 R4, RZ, RZ, R11 ;  /* 0x000000ffff047224 */ /* 0x010fe200078e000b */
[----:B------:R-:W-:-:S05]  /*3f990*/  IADD3.X R17, R17, UR5, RZ, P1, !PT ;  /* 0x0000000511117c10 */ /* 0x000fca0008ffe4ff */
[----:B------:R4:W-:Y:S01]  /*3f9a0*/  STL [R1+0x1134], R17 ;  /* 0x0011341101007387 */ /* 0x0009e20000100800 */
[----:B------:R-:W-:-:S03]  /*3f9b0*/  IADD3.X R15, R15, UR5, RZ, P2, !PT ;  /* 0x000000050f0f7c10 */ /* 0x000fc600097fe4ff */
[----:B------:R1:W-:Y:S04]  /*3f9c0*/  STL [R1+0x114c], R10 ;  /* 0x00114c0a01007387 */ /* 0x0003e80000100800 */
[----:B------:R-:W3:Y:S04]  /*3f9d0*/  LDL.LU R19, [R1+0x11c4] ;  /* 0x0011c40001137983 */ /* 0x000ee80000300800 */
[----:B------:R4:W-:Y:S04]  /*3f9e0*/  STL [R1+0x1148], R15 ;  /* 0x0011480f01007387 */ /* 0x0009e80000100800 */
[----:B-1----:R-:W3:Y:S04]  /*3f9f0*/  LDL.LU R11, [R1+0x11dc] ;  /* 0x0011dc00010b7983 */ /* 0x002ee80000300800 */
[----:B------:R-:W3:Y:S01]  /*3fa00*/  LDL.LU R20, [R1+0x11c0] ;  /* 0x0011c00001147983 */ /* 0x000ee20000300800 */
[----:B------:R-:W-:-:S03]  /*3fa10*/  IMAD.MOV.U32 R5, RZ, RZ, R17 ;  /* 0x000000ffff057224 */ /* 0x000fc600078e0011 */
[----:B----4-:R-:W4:Y:S04]  /*3fa20*/  LDL.LU R17, [R1+0x11d8] ;  /* 0x0011d80001117983 */ /* 0x010f280000300800 */
[----:B------:R1:W-:Y:S02]  /*3fa30*/  LDGSTS.E [R0+0x1a000], [R4.64], P0 ;  /* 0x1a00000004007fae */ /* 0x0003e40008121846 */
[----:B-1----:R-:W-:Y:S02]  /*3fa40*/  IMAD.MOV.U32 R4, RZ, RZ, R10 ;  /* 0x000000ffff047224 */ /* 0x002fe400078e000a */
[----:B------:R-:W-:Y:S01]  /*3fa50*/  IMAD.MOV.U32 R5, RZ, RZ, R15 ;  /* 0x000000ffff057224 */ /* 0x000fe200078e000f */
[----:B------:R-:W4:Y:S04]  /*3fa60*/  LDL.LU R10, [R1+0x11f4] ;  /* 0x0011f400010a7983 */ /* 0x000f280000300800 */
[----:B------:R-:W4:Y:S04]  /*3fa70*/  LDL.LU R15, [R1+0x120c] ;  /* 0x00120c00010f7983 */ /* 0x000f280000300800 */
        /* <DEDUP_REMOVED lines=25> */
[----:B------:R-:W-:Y:S01]  /*3fc10*/  IMAD.MOV.U32 R5, RZ, RZ, R14 ;  /* 0x000000ffff057224 */ /* 0x000fe200078e000e */
[----:B------:R1:W-:Y:S04]  /*3fc20*/  STL [R1+0x1190], R14 ;  /* 0x0011900e01007387 */ /* 0x0003e80000100800 */
[----:B------:R2:W-:Y:S04]  /*3fc30*/  STL [R1+0x11ac], R9 ;  /* 0x0011ac0901007387 */ /* 0x0005e80000100800 */
[----:B------:R-:W3:Y:S04]  /*3fc40*/  LDL.LU R12, [R1+0x1220] ;  /* 0x00122000010c7983 */ /* 0x000ee80000300800 */
[----:B------:R2:W-:Y:S04]  /*3fc50*/  LDGSTS.E [R0+0x1c000], [R4.64], P0 ;  /* 0x1c00000004007fae */ /* 0x0005e80008121846 */
[----:B------:R2:W-:Y:S04]  /*3fc60*/  STL [R1+0x11a8], R16 ;  /* 0x0011a81001007387 */ /* 0x0005e80000100800 */
[----:B-1----:R-:W3:Y:S01]  /*3fc70*/  LDL.LU R14, [R1+0x1238] ;  /* 0x00123800010e7983 */ /* 0x002ee20000300800 */
[----:B--2---:R-:W-:-:S02]  /*3fc80*/  IMAD.MOV.U32 R4, RZ, RZ, R9 ;  /* 0x000000ffff047224 */ /* 0x004fc400078e0009 */
[----:B------:R-:W-:Y:S01]  /*3fc90*/  IMAD.MOV.U32 R5, RZ, RZ, R16 ;  /* 0x000000ffff057224 */ /* 0x000fe200078e0010 */
[----:B------:R-:W2:Y:S04]  /*3fca0*/  LDL.LU R9, [R1+0xb74] ;  /* 0x000b740001097983 */ /* 0x000ea80000300800 */
[----:B------:R1:W-:Y:S04]  /*3fcb0*/  LDGSTS.E [R0+0x1c800], [R4.64], P0 ;  /* 0x1c80000004007fae */ /* 0x0003e80008121846 */
[----:B------:R-:W2:Y:S01]  /*3fcc0*/  LDL.LU R16, [R1+0xb94] ;  /* 0x000b940001107983 */ /* 0x000ea20000300800 */
[----:B------:R-:W-:-:S05]  /*3fcd0*/  IADD3 R19, P1, R19, UR8, RZ ;  /* 0x0000000813137c10 */ /* 0x000fca000ff3e0ff */
[----:B-1----:R-:W-:Y:S01]  /*3fce0*/  IMAD.MOV.U32 R4, RZ, RZ, R19 ;  /* 0x000000ffff047224 */ /* 0x002fe200078e0013 */
[----:B------:R-:W-:Y:S02]  /*3fcf0*/  IADD3 R11, P2, R11, UR8, RZ ;  /* 0x000000080b0b7c10 */ /* 0x000fe4000ff5e0ff */
[----:B------:R-:W-:Y:S01]  /*3fd00*/  IADD3.X R20, R20, UR5, RZ, P1, !PT ;  /* 0x0000000514147c10 */ /* 0x000fe20008ffe4ff */
[----:B------:R-:W-:Y:S01]  /*3fd10*/  STL [R1+0x11c4], R19 ;  /* 0x0011c41301007387 */ /* 0x000fe20000100800 */
[----:B----4-:R-:W-:-:S03]  /*3fd20*/  IADD3.X R17, R17, UR5, RZ, P2, !PT ;  /* 0x0000000511117c10 */ /* 0x010fc600097fe4ff */
[----:B------:R-:W-:Y:S01]  /*3fd30*/  IMAD.MOV.U32 R5, RZ, RZ, R20 ;  /* 0x000000ffff057224 */ /* 0x000fe200078e0014 */
[----:B------:R-:W-:Y:S04]  /*3fd40*/  STL [R1+0x11c0], R20 ;  /* 0x0011c01401007387 */ /* 0x000fe80000100800 */
[----:B------:R1:W-:Y:S04]  /*3fd50*/  STL [R1+0x11dc], R11 ;  /* 0x0011dc0b01007387 */ /* 0x0003e80000100800 */
[----:B------:R4:W-:Y:S04]  /*3fd60*/  LDGSTS.E [R0+0x1d000], [R4.64], P0 ;  /* 0x1d00000004007fae */ /* 0x0009e80008121846 */
[----:B------:R1:W-:Y:S01]  /*3fd70*/  STL [R1+0x11d8], R17 ;  /* 0x0011d81101007387 */ /* 0x0003e20000100800 */
[----:B------:R-:W-:Y:S01]  /*3fd80*/  IADD3 R10, P1, R10, UR8, RZ ;  /* 0x000000080a0a7c10 */ /* 0x000fe2000ff3e0ff */
[----:B----4-:R-:W-:-:S02]  /*3fd90*/  IMAD.MOV.U32 R4, RZ, RZ, R11 ;  /* 0x000000ffff047224 */ /* 0x010fc400078e000b */
[----:B-1----:R-:W4:Y:S01]  /*3fda0*/  LDL.LU R11, [R1+0xb70] ;  /* 0x000b7000010b7983 */ /* 0x002f220000300800 */
[----:B------:R-:W-:Y:S01]  /*3fdb0*/  IMAD.MOV.U32 R5, RZ, RZ, R17 ;  /* 0x000000ffff057224 */ /* 0x000fe200078e0011 */
[----:B------:R-:W-:Y:S02]  /*3fdc0*/  IADD3 R15, P2, R15, UR8, RZ ;  /* 0x000000080f0f7c10 */ /* 0x000fe4000ff5e0ff */
[----:B------:R-:W4:Y:S04]  /*3fdd0*/  LDL.LU R17, [R1+0xb90] ;  /* 0x000b900001117983 */ /* 0x000f280000300800 */
[----:B------:R1:W-:Y:S04]  /*3fde0*/  LDGSTS.E [R0+0x1d800], [R4.64], P0 ;  /* 0x1d80000004007fae */ /* 0x0003e80008121846 */
[----:B------:R1:W-:Y:S02]  /*3fdf0*/  STL [R1+0x11f4], R10 ;  /* 0x0011f40a01007387 */ /* 0x0003e40000100800 */
[----:B-1----:R-:W-:Y:S01]  /*3fe00*/  IMAD.MOV.U32 R4, RZ, RZ, R10 ;  /* 0x000000ffff047224 */ /* 0x002fe200078e000a */
[----:B------:R-:W-:-:S05]  /*3fe10*/  IADD3.X R13, R13, UR5, RZ, P1, !PT ;  /* 0x000000050d0d7c10 */ /* 0x000fca0008ffe4ff */
[----:B------:R-:W-:Y:S01]  /*3fe20*/  IMAD.MOV.U32 R5, RZ, RZ, R13 ;  /* 0x000000ffff057224 */ /* 0x000fe200078e000d */
[----:B------:R1:W-:Y:S01]  /*3fe30*/  STL [R1+0x11f0], R13 ;  /* 0x0011f00d01007387 */ /* 0x0003e20000100800 */
[----:B------:R-:W-:-:S03]  /*3fe40*/  IADD3.X R18, R18, UR5, RZ, P2, !PT ;  /* 0x0000000512127c10 */ /* 0x000fc600097fe4ff */
[----:B------:R1:W-:Y:S04]  /*3fe50*/  STL [R1+0x120c], R15 ;  /* 0x00120c0f01007387 */ /* 0x0003e80000100800 */
[----:B------:R-:W4:Y:S04]  /*3fe60*/  LDL.LU R10, [R1+0xbb4] ;  /* 0x000bb400010a7983 */ /* 0x000f280000300800 */
[----:B------:R1:W-:Y:S04]  /*3fe70*/  STL [R1+0x1208], R18 ;  /* 0x0012081201007387 */ /* 0x0003e80000100800 */
[----:B------:R1:W-:Y:S04]  /*3fe80*/  LDGSTS.E [R0+0x1e000], [R4.64], P0 ;  /* 0x1e00000004007fae */ /* 0x0003e80008121846 */
[----:B-1----:R-:W4:Y:S01]  /*3fe90*/  LDL.LU R13, [R1+0xbd4] ;  /* 0x000bd400010d7983 */ /* 0x002f220000300800 */
[----:B------:R-:W-:-:S03]  /*3fea0*/  IMAD.MOV.U32 R4, RZ, RZ, R15 ;  /* 0x000000ffff047224 */ /* 0x000fc600078e000f */
        /* <DEDUP_REMOVED lines=9> */
[----:B------:R1:W-:Y:S01]  /*3ff40*/  STL [R1+0x1220], R12 ;  /* 0x0012200c01007387 */ /* 0x0003e20000100800 */
[----:B------:R-:W-:-:S03]  /*3ff50*/  IMAD.MOV.U32 R5, RZ, RZ, R12 ;  /* 0x000000ffff057224 */ /* 0x000fc600078e000c */
[----:B------:R-:W-:Y:S01]  /*3ff60*/  STL [R1+0x123c], R7 ;  /* 0x00123c0701007387 */ /* 0x000fe20000100800 */
[----:B------:R-:W-:-:S03]  /*3ff70*/  IADD3.X R14, R14, UR5, RZ, P2, !PT ;  /* 0x000000050e0e7c10 */ /* 0x000fc600097fe4ff */
[----:B------:R3:W-:Y:S04]  /*3ff80*/  LDGSTS.E [R0+0x1f000], [R4.64], P0 ;  /* 0x1f00000004007fae */ /* 0x0007e80008121846 */
[----:B-1----:R-:W4:Y:S04]  /*3ff90*/  LDL.LU R12, [R1+0xbf4] ;  /* 0x000bf400010c7983 */ /* 0x002f280000300800 */
[----:B------:R1:W-:Y:S01]  /*3ffa0*/  STL [R1+0x1238], R14 ;  /* 0x0012380e01007387 */ /* 0x0003e20000100800 */
[----:B--2---:R-:W-:-:S03]  /*3ffb0*/  IADD3 R9, P1, R9, UR8, RZ ;  /* 0x0000000809097c10 */ /* 0x004fc6000ff3e0ff */
[----:B------:R-:W2:Y:S01]  /*3ffc0*/  LDL.LU R6, [R1+0xc14] ;  /* 0x000c140001067983 */ /* 0x000ea20000300800 */
[----:B---3--:R-:W-:-:S03]  /*3ffd0*/  IMAD.MOV.U32 R5, RZ, RZ, R14 ;  /* 0x000000ffff057224 */ /* 0x008fc600078e000e */
[----:B------:R-:W3:Y:S01]  /*3ffe0*/  LDL.LU R19, [R1+0xbf0] ;  /* 0x000bf00001137983 */ /* 0x000ee20000300800 */
[----:B------:R-:W-:Y:S01]  /*3fff0*/  IMAD.MOV.U32 R4, RZ, RZ, R7 ;  /* 0x000000ffff047224 */ /* 0x000fe200078e0007 */
[----:B------:R-:W-:Y:S02]  /*40000*/  IADD3 R16, P2, R16, UR8, RZ ;  /* 0x0000000810107c10 */ /* 0x000fe4000ff5e0ff */
[----:B-1----:R-:W3:Y:S01]  /*40010*/  LDL.LU R14, [R1+0xc10] ;  /* 0x000c1000010e7983 */ /* 0x002ee20000300800 */
[----:B------:R-:W-:-:S03]  /*40020*/  LOP3.LUT R7, R0, 0x20, RZ, 0x3c, !PT ;  /* 0x0000002000077812 */ /* 0x000fc600078e3cff */
[----:B------:R1:W-:Y:S04]  /*40030*/  LDGSTS.E [R0+0x1f800], [R4.64], P0 ;  /* 0x1f80000004007fae */ /* 0x0003e80008121846 */
[----:B------:R-:W-:Y:S04]  /*40040*/  STL [R1+0xb74], R9 ;  /* 0x000b740901007387 */ /* 0x000fe80000100800 */
[----:B------:R-:W-:Y:S01]  /*40050*/  STL [R1+0xb94], R16 ;  /* 0x000b941001007387 */ /* 0x000fe20000100800 */
[----:B-1----:R-:W-:Y:S01]  /*40060*/  IMAD.MOV.U32 R4, RZ, RZ, R9 ;  /* 0x000000ffff047224 */ /* 0x002fe200078e0009 */
[----:B----4-:R-:W-:-:S02]  /*40070*/  IADD3.X R11, R11, UR5, RZ, P1, !PT ;  /* 0x000000050b0b7c10 */ /* 0x010fc40008ffe4ff */
[----:B------:R-:W-:-:S03]  /*40080*/  IADD3.X R17, R17, UR5, RZ, P2, !PT ;  /* 0x0000000511117c10 */ /* 0x000fc600097fe4ff */
[----:B------:R-:W-:Y:S01]  /*40090*/  IMAD.MOV.U32 R5, RZ, RZ, R11 ;  /* 0x000000ffff057224 */ /* 0x000fe200078e000b */
[----:B------:R1:W-:Y:S04]  /*400a0*/  STL [R1+0xb70], R11 ;  /* 0x000b700b01007387 */ /* 0x0003e80000100800 */
[----:B------:R4:W-:Y:S04]  /*400b0*/  LDGSTS.E [R7+0x200], [R4.64], P0 ;  /* 0x0020000004077fae */ /* 0x0009e80008121846 */
[----:B-1----:R-:W3:Y:S04]  /*400c0*/  LDL.LU R11, [R1+0xc34] ;  /* 0x000c3400010b7983 */ /* 0x002ee80000300800 */
[----:B------:R1:W-:Y:S01]  /*400d0*/  STL [R1+0xb90], R17 ;  /* 0x000b901101007387 */ /* 0x0003e20000100800 */
[----:B----4-:R-:W-:-:S03]  /*400e0*/  IMAD.MOV.U32 R5, RZ, RZ, R17 ;  /* 0x000000ffff057224 */ /* 0x010fc600078e0011 */
[----:B------:R-:W4:Y:S01]  /*400f0*/  LDL.LU R9, [R1+0xc54] ;  /* 0x000c540001097983 */ /* 0x000f220000300800 */
[----:B------:R-:W-:-:S03]  /*40100*/  IMAD.MOV.U32 R4, RZ, RZ, R16 ;  /* 0x000000ffff047224 */ /* 0x000fc600078e0010 */
[----:B-1----:R-:W4:Y:S04]  /*40110*/  LDL.LU R17, [R1+0xc30] ;  /* 0x000c300001117983 */ /* 0x002f280000300800 */
[----:B------:R-:W4:Y:S04]  /*40120*/  LDL.LU R16, [R1+0xc50] ;  /* 0x000c500001107983 */ /* 0x000f280000300800 */
[----:B------:R1:W-:Y:S01]  /*40130*/  LDGSTS.E [R7+0xa00], [R4.64], P0 ;  /* 0x00a0000004077fae */ /* 0x0003e20008121846 */
[----:B------:R-:W-:-:S05]  /*40140*/  IADD3 R10, P1, R10, UR8, RZ ;  /* 0x000000080a0a7c10 */ /* 0x000fca000ff3e0ff */
[----:B------:R-:W-:Y:S01]  /*40150*/  STL [R1+0xbb4], R10 ;  /* 0x000bb40a01007387 */ /* 0x000fe20000100800 */
[----:B-1----:R-:W-:Y:S01]  /*40160*/  IMAD.MOV.U32 R4, RZ, RZ, R10 ;  /* 0x000000ffff047224 */ /* 0x002fe200078e000a */
[----:B------:R-:W-:Y:S02]  /*40170*/  IADD3 R13, P2, R13, UR8, RZ ;  /* 0x000000080d0d7c10 */ /* 0x000fe4000ff5e0ff */
[----:B------:R-:W-:Y:S02]  /*40180*/  IADD3.X R15, R15, UR5, RZ, P1, !PT ;  /* 0x000000050f0f7c10 */ /* 0x000fe40008ffe4ff */
[----:B------:R-:W-:-:S03]  /*40190*/  IADD3.X R18, R18, UR5, RZ, P2, !PT ;  /* 0x0000000512127c10 */ /* 0x000fc600097fe4ff */
[----:B------:R-:W-:Y:S01]  /*401a0*/  IMAD.MOV.U32 R5, RZ, RZ, R15 ;  /* 0x000000ffff057224 */ /* 0x000fe200078e000f */
[----:B------:R1:W-:Y:S04]  /*401b0*/  STL [R1+0xbb0], R15 ;  /* 0x000bb00f01007387 */ /* 0x0003e80000100800 */
        /* <DEDUP_REMOVED lines=8> */
[----:B------:R-:W4:Y:S04]  /*40240*/  LDL.LU R13, [R1+0xc90] ;  /* 0x000c9000010d7983 */ /* 0x000f280000300800 */
[----:B------:R1:W-:Y:S01]  /*40250*/  LDGSTS.E [R7+0x1a00], [R4.64], P0 ;  /* 0x01a0000004077fae */ /* 0x0003e20008121846 */
[----:B------:R-:W-:Y:S02]  /*40260*/  IADD3 R12, P1, R12, UR8, RZ ;  /* 0x000000080c0c7c10 */ /* 0x000fe4000ff3e0ff */
[----:B--2---:R-:W-:Y:S02]  /*40270*/  IADD3 R6, P2, R6, UR8, RZ ;  /* 0x0000000806067c10 */ /* 0x004fe4000ff5e0ff */
[----:B---3--:R-:W-:Y:S01]  /*40280*/  IADD3.X R19, R19, UR5, RZ, P1, !PT ;  /* 0x0000000513137c10 */ /* 0x008fe20008ffe4ff */
[----:B------:R2:W-:Y:S01]  /*40290*/  STL [R1+0xbf4], R12 ;  /* 0x000bf40c01007387 */ /* 0x0005e20000100800 */
[----:B-1----:R-:W-:Y:S01]  /*402a0*/  IMAD.MOV.U32 R4, RZ, RZ, R12 ;  /* 0x000000ffff047224 */ /* 0x002fe200078e000c */
[----:B------:R-:W-:-:S02]  /*402b0*/  IADD3.X R14, R14, UR5, RZ, P2, !PT ;  /* 0x000000050e0e7c10 */ /* 0x000fc400097fe4ff */
[----:B------:R1:W-:Y:S04]  /*402c0*/  STL [R1+0xbf0], R19 ;  /* 0x000bf01301007387 */ /* 0x0003e80000100800 */
[----:B------:R3:W-:Y:S01]  /*402d0*/  STL [R1+0xc14], R6 ;  /* 0x000c140601007387 */ /* 0x0007e20000100800 */
[----:B------:R-:W-:-:S03]  /*402e0*/  IMAD.MOV.U32 R5, RZ, RZ, R19 ;  /* 0x000000ffff057224 */ /* 0x000fc600078e0013 */
[----:B--2---:R-:W2:Y:S04]  /*402f0*/  LDL.LU R12, [R1+0xcb4] ;  /* 0x000cb400010c7983 */ /* 0x004ea80000300800 */
[----:B------:R3:W-:Y:S04]  /*40300*/  STL [R1+0xc10], R14 ;  /* 0x000c100e01007387 */ /* 0x0007e80000100800 */
[----:B------:R-:W2:Y:S04]  /*40310*/  LDL.LU R20, [R1+0xcd4] ;  /* 0x000cd40001147983 */ /* 0x000ea80000300800 */
[----:B-1----:R-:W2:Y:S04]  /*40320*/  LDL.LU R19, [R1+0xcb0] ;  /* 0x000cb00001137983 */ /* 0x002ea80000300800 */
[----:B------:R1:W-:Y:S04]  /*40330*/  LDGSTS.E [R7+0x2200], [R4.64], P0 ;  /* 0x0220000004077fae */ /* 0x0003e80008121846 */
[----:B------:R-:W2:Y:S01]  /*40340*/  LDL.LU R21, [R1+0xcd0] ;  /* 0x000cd00001157983 */ /* 0x000ea20000300800 */
[----:B-1----:R-:W-:-:S02]  /*40350*/  IMAD.MOV.U32 R4, RZ, RZ, R6 ;  /* 0x000000ffff047224 */ /* 0x002fc400078e0006 */
[----:B------:R-:W-:Y:S01]  /*40360*/  IMAD.MOV.U32 R5, RZ, RZ, R14 ;  /* 0x000000ffff057224 */ /* 0x000fe200078e000e */
[----:B---3--:R-:W3:Y:S04]  /*40370*/  LDL.LU R6, [R1+0xcf4] ;  /* 0x000cf40001067983 */ /* 0x008ee80000300800 */
[----:B------:R-:W3:Y:S04]  /*40380*/  LDL.LU R14, [R1+0xd14] ;  /* 0x000d1400010e7983 */ /* 0x000ee80000300800 */
[----:B------:R1:W-:Y:S01]  /*40390*/  LDGSTS.E [R7+0x2a00], [R4.64], P0 ;  /* 0x02a0000004077fae */ /* 0x0003e20008121846 */
[----:B------:R-:W-:-:S05]  /*403a0*/  IADD3 R11, P1, R11, UR8, RZ ;  /* 0x000000080b0b7c10 */ /* 0x000fca000ff3e0ff */
[----:B------:R1:W-:Y:S01]  /*403b0*/  STL [R1+0xc34], R11 ;  /* 0x000c340b01007387 */ /* 0x0003e20000100800 */
[----:B----4-:R-:W-:Y:S02]  /*403c0*/  IADD3 R9, P2, R9, UR8, RZ ;  /* 0x0000000809097c10 */ /* 0x010fe4000ff5e0ff */
        /* <DEDUP_REMOVED lines=12> */
[----:B----4-:R-:W3:Y:S04]  /*40490*/  LDL.LU R9, [R1+0xd34] ;  /* 0x000d340001097983 */ /* 0x010ee80000300800 */
        /* <DEDUP_REMOVED lines=9> */
[----:B------:R-:W-:Y:S04]  /*40530*/  STL [R1+0xc94], R10 ;  /* 0x000c940a01007387 */ /* 0x000fe80000100800 */
[----:B------:R-:W3:Y:S01]  /*40540*/  LDL.LU R15, [R1+0xd30] ;  /* 0x000d3000010f7983 */ /* 0x000ee20000300800 */
[----:B------:R-:W-:-:S03]  /*40550*/  IMAD.MOV.U32 R5, RZ, RZ, R18 ;  /* 0x000000ffff057224 */ /* 0x000fc600078e0012 */
[----:B------:R1:W-:Y:S04]  /*40560*/  STL [R1+0xc90], R13 ;  /* 0x000c900d01007387 */ /* 0x0003e80000100800 */
[----:B-1----:R-:W3:Y:S04]  /*40570*/  LDL.LU R18, [R1+0xd50] ;  /* 0x000d500001127983 */ /* 0x002ee80000300800 */
[----:B------:R1:W-:Y:S02]  /*40580*/  LDGSTS.E [R7+0x4200], [R4.64], P0 ;  /* 0x0420000004077fae */ /* 0x0003e40008121846 */
[----:B-1----:R-:W-:-:S02]  /*40590*/  IMAD.MOV.U32 R4, RZ, RZ, R10 ;  /* 0x000000ffff047224 */ /* 0x002fc400078e000a */
[----:B------:R-:W-:Y:S02]  /*405a0*/  IMAD.MOV.U32 R5, RZ, RZ, R13 ;  /* 0x000000ffff057224 */ /* 0x000fe400078e000d */
[----:B------:R-:W3:Y:S04]  /*405b0*/  LDL.LU R13, [R1+0xd74] ;  /* 0x000d7400010d7983 */ /* 0x000ee80000300800 */
[----:B------:R-:W3:Y:S04]  /*405c0*/  LDL.LU R10, [R1+0xd8c] ;  /* 0x000d8c00010a7983 */ /* 0x000ee80000300800 */
[----:B------:R1:W-:Y:S01]  /*405d0*/  LDGSTS.E [R7+0x4a00], [R4.64], P0 ;  /* 0x04a0000004077fae */ /* 0x0003e20008121846 */
[----:B--2---:R-:W-:-:S05]  /*405e0*/  IADD3 R12, P1, R12, UR8, RZ ;  /* 0x000000080c0c7c10 */ /* 0x004fca000ff3e0ff */
        /* <DEDUP_REMOVED lines=9> */
[----:B-1----:R-:W4:Y:S01]  /*40680*/  LDL.LU R19, [R1+0xd70] ;  /* 0x000d700001137983 */ /* 0x002f220000300800 */
[----:B---3--:R-:W-:-:S03]  /*40690*/  IADD3 R6, P1, R6, UR8, RZ ;  /* 0x0000000806067c10 */ /* 0x008fc6000ff3e0ff */
[----:B------:R-:W-:Y:S04]  /*406a0*/  STL [R1+0xcd0], R21 ;  /* 0x000cd01501007387 */ /* 0x000fe80000100800 */
[----:B------:R-:W3:Y:S01]  /*406b0*/  LDL.LU R12, [R1+0xd88] ;  /* 0x000d8800010c7983 */ /* 0x000ee20000300800 */
[----:B--2---:R-:W-:Y:S02]  /*406c0*/  IMAD.MOV.U32 R4, RZ, RZ, R20 ;  /* 0x000000ffff047224 */ /* 0x004fe400078e0014 */
        /* <DEDUP_REMOVED lines=14> */
[----:B--2---:R-:W-:Y:S01]  /*407b0*/  IMAD.MOV.U32 R5, RZ, RZ, R17 ;  /* 0x000000ffff057224 */ /* 0x004fe200078e0011 */
[----:B------:R-:W-:-:S02]  /*407c0*/  IADD3 R9, P1, R9, UR8, RZ ;  /* 0x0000000809097c10 */ /* 0x000fc4000ff3e0ff */
[----:B-1----:R-:W2:Y:S01]  /*407d0*/  LDL.LU R17, [R1+0xda0] ;  /* 0x000da00001117983 */ /* 0x002ea20000300800 */
[----:B------:R-:W-:Y:S01]  /*407e0*/  IMAD.MOV.U32 R4, RZ, RZ, R14 ;  /* 0x000000ffff047224 */ /* 0x000fe200078e000e */
[----:B------:R-:W-:Y:S02]  /*407f0*/  IADD3 R16, P2, R16, UR8, RZ ;  /* 0x0000000810107c10 */ /* 0x000fe4000ff5e0ff */
[----:B------:R-:W2:Y:S04]  /*40800*/  LDL.LU R14, [R1+0xdb8] ;  /* 0x000db800010e7983 */ /* 0x000ea80000300800 */
[----:B------:R1:W-:Y:S04]  /*40810*/  LDGSTS.E [R7+0x6a00], [R4.64], P0 ;  /* 0x06a0000004077fae */ /* 0x0003e80008121846 */
[----:B------:R-:W-:Y:S01]  /*40820*/  STL [R1+0xd34], R9 ;  /* 0x000d340901007387 */ /* 0x000fe20000100800 */
[----:B-1----:R-:W-:Y:S01]  /*40830*/  IMAD.MOV.U32 R4, RZ, RZ, R9 ;  /* 0x000000ffff047224 */ /* 0x002fe200078e0009 */
[----:B------:R-:W-:-:S05]  /*40840*/  IADD3.X R15, R15, UR5, RZ, P1, !PT ;  /* 0x000000050f0f7c10 */ /* 0x000fca0008ffe4ff */
[----:B------:R-:W-:Y:S01]  /*40850*/  IMAD.MOV.U32 R5, RZ, RZ, R15 ;  /* 0x000000ffff057224 */ /* 0x000fe200078e000f */
[----:B------:R1:W-:Y:S01]  /*40860*/  STL [R1+0xd30], R15 ;  /* 0x000d300f01007387 */ /* 0x0003e20000100800 */
[----:B------:R-:W-:-:S03]  /*40870*/  IADD3.X R18, R18, UR5, RZ, P2, !PT ;  /* 0x0000000512127c10 */ /* 0x000fc600097fe4ff */
[----:B------:R-:W-:Y:S04]  /*40880*/  STL [R1+0xd54], R16 ;  /* 0x000d541001007387 */ /* 0x000fe80000100800 */
[----:B------:R1:W-:Y:S04]  /*40890*/  LDGSTS.E [R7+0x7200], [R4.64], P0 ;  /* 0x0720000004077fae */ /* 0x0003e80008121846 */
[----:B-1----:R-:W2:Y:S04]  /*408a0*/  LDL.LU R15, [R1+0xdd4] ;  /* 0x000dd400010f7983 */ /* 0x002ea80000300800 */
[----:B------:R1:W-:Y:S04]  /*408b0*/  STL [R1+0xd50], R18 ;  /* 0x000d501201007387 */ /* 0x0003e80000100800 */
[----:B------:R-:W2:Y:S01]  /*408c0*/  LDL.LU R9, [R1+0xe1c] ;  /* 0x000e1c0001097983 */ /* 0x000ea20000300800 */
[----:B------:R-:W-:-:S03]  /*408d0*/  IMAD.MOV.U32 R5, RZ, RZ, R18 ;  /* 0x000000ffff057224 */ /* 0x000fc600078e0012 */
[----:B-1----:R-:W2:Y:S01]  /*408e0*/  LDL.LU R18, [R1+0xdd0] ;  /* 0x000dd00001127983 */ /* 0x002ea20000300800 */
[----:B------:R-:W-:-:S03]  /*408f0*/  IMAD.MOV.U32 R4, RZ, RZ, R16 ;  /* 0x000000ffff047224 */ /* 0x000fc600078e0010 */
[----:B------:R-:W2:Y:S01]  /*40900*/  LDL.LU R16, [R1+0xde8] ;  /* 0x000de80001107983 */ /* 0x000ea20000300800 */
[----:B------:R-:W-:Y:S02]  /*40910*/  IADD3 R13, P1, R13, UR8, RZ ;  /* 0x000000080d0d7c10 */ /* 0x000fe4000ff3e0ff */
[----:B------:R-:W-:Y:S01]  /*40920*/  IADD3 R10, P2, R10, UR8, RZ ;  /* 0x000000080a0a7c10 */ /* 0x000fe2000ff5e0ff */
[----:B------:R1:W-:Y:S04]  /*40930*/  LDGSTS.E [R7+0x7a00], [R4.64], P0 ;  /* 0x07a0000004077fae */ /* 0x0003e80008121846 */
[----:B------:R3:W-:Y:S01]  /*40940*/  STL [R1+0xd74], R13 ;  /* 0x000d740d01007387 */ /* 0x0007e20000100800 */
[----:B-1----:R-:W-:Y:S01]  /*40950*/  IMAD.MOV.U32 R4, RZ, RZ, R13 ;  /* 0x000000ffff047224 */ /* 0x002fe200078e000d */
[----:B----4-:R-:W-:-:S05]  /*40960*/  IADD3.X R19, R19, UR5, RZ, P1, !PT ;  /* 0x0000000513137c10 */ /* 0x010fca0008ffe4ff */
[----:B------:R1:W-:Y:S01]  /*40970*/  STL [R1+0xd70], R19 ;  /* 0x000d701301007387 */ /* 0x0003e20000100800 */
[----:B---3--:R-:W-:-:S03]  /*40980*/  IADD3.X R12, R12, UR5, RZ, P2, !PT ;  /* 0x000000050c0c7c10 */ /* 0x008fc600097fe4ff */
[----:B------:R3:W-:Y:S01]  /*40990*/  STL [R1+0xd8c], R10 ;  /* 0x000d8c0a01007387 */ /* 0x0007e20000100800 */
[----:B------:R-:W-:-:S03]  /*409a0*/  IMAD.MOV.U32 R5, RZ, RZ, R19 ;  /* 0x000000ffff057224 */ /* 0x000fc600078e0013 */
[----:B------:R-:W4:Y:S04]  /*409b0*/  LDL.LU R13, [R1+0xee4] ;  /* 0x000ee400010d7983 */ /* 0x000f280000300800 */
[----:B------:R3:W-:Y:S04]  /*409c0*/  STL [R1+0xd88], R12 ;  /* 0x000d880c01007387 */ /* 0x0007e80000100800 */
[----:B------:R-:W4:Y:S04]  /*409d0*/  LDL.LU R20, [R1+0xefc] ;  /* 0x000efc0001147983 */ /* 0x000f280000300800 */
[----:B-1----:R-:W4:Y:S04]  /*409e0*/  LDL.LU R19, [R1+0xee0] ;  /* 0x000ee00001137983 */ /* 0x002f280000300800 */
[----:B------:R-:W4:Y:S04]  /*409f0*/  LDL.LU R21, [R1+0xef8] ;  /* 0x000ef80001157983 */ /* 0x000f280000300800 */
[----:B------:R1:W-:Y:S02]  /*40a00*/  LDGSTS.E [R7+0x8200], [R4.64], P0 ;  /* 0x0820000004077fae */ /* 0x0003e40008121846 */
[----:B-1----:R-:W-:-:S02]  /*40a10*/  IMAD.MOV.U32 R4, RZ, RZ, R10 ;  /* 0x000000ffff047224 */ /* 0x002fc400078e000a */
[----:B------:R-:W-:Y:S01]  /*40a20*/  IMAD.MOV.U32 R5, RZ, RZ, R12 ;  /* 0x000000ffff057224 */ /* 0x000fe200078e000c */
[----:B---3--:R-:W3:Y:S04]  /*40a30*/  LDL.LU R10, [R1+0xf18] ;  /* 0x000f1800010a7983 */ /* 0x008ee80000300800 */
[----:B------:R-:W3:Y:S04]  /*40a40*/  LDL.LU R12, [R1+0xf30] ;  /* 0x000f3000010c7983 */ /* 0x000ee80000300800 */
[----:B------:R1:W-:Y:S01]  /*40a50*/  LDGSTS.E [R7+0x8a00], [R4.64], P0 ;  /* 0x08a0000004077fae */ /* 0x0003e20008121846 */
[----:B------:R-:W-:-:S05]  /*40a60*/  IADD3 R11, P1, R11, UR8, RZ ;  /* 0x000000080b0b7c10 */ /* 0x000fca000ff3e0ff */
[----:B------:R1:W-:Y:S01]  /*40a70*/  STL [R1+0xda4], R11 ;  /* 0x000da40b01007387 */ /* 0x0003e20000100800 */
[----:B------:R-:W-:Y:S02]  /*40a80*/  IADD3 R6, P2, R6, UR8, RZ ;  /* 0x0000000806067c10 */ /* 0x000fe4000ff5e0ff */
[----:B--2---:R-:W-:Y:S01]  /*40a90*/  IADD3.X R17, R17, UR5, RZ, P1, !PT ;  /* 0x0000000511117c10 */ /* 0x004fe20008ffe4ff */
        /* <DEDUP_REMOVED lines=11> */
[----:B--2---:R-:W3:Y:S04]  /*40b50*/  LDL.LU R6, [R1+0xf48] ;  /* 0x000f480001067983 */ /* 0x004ee80000300800 */
        /* <DEDUP_REMOVED lines=20> */
[----:B----4-:R-:W-:-:S05]  /*40ca0*/  IADD3 R13, P1, R13, UR8, RZ ;  /* 0x000000080d0d7c10 */ /* 0x010fca000ff3e0ff */
        /* <DEDUP_REMOVED lines=9> */
[----:B-1----:R-:W2:Y:S04]  /*40d40*/  LDL.LU R19, [R1+0xf74] ;  /* 0x000f740001137983 */ /* 0x002ea80000300800 */
[----:B------:R-:W-:Y:S01]  /*40d50*/  STL [R1+0xef8], R21 ;  /* 0x000ef81501007387 */ /* 0x000fe20000100800 */
[----:B---3--:R-:W-:-:S03]  /*40d60*/  IADD3 R10, P1, R10, UR8, RZ ;  /* 0x000000080a0a7c10 */ /* 0x008fc6000ff3e0ff */
        /* <DEDUP_REMOVED lines=16> */
[----:B----4-:R-:W-:Y:S01]  /*40e70*/  IMAD.MOV.U32 R5, RZ, RZ, R17 ;  /* 0x000000ffff057224 */ /* 0x010fe200078e0011 */
[----:B------:R-:W-:-:S02]  /*40e80*/  IADD3 R6, P1, R6, UR8, RZ ;  /* 0x0000000806067c10 */ /* 0x000fc4000ff3e0ff */
[----:B-1----:R-:W4:Y:S01]  /*40e90*/  LDL.LU R17, [R1+0xfa4] ;  /* 0x000fa40001117983 */ /* 0x002f220000300800 */
[----:B------:R-:W-:Y:S01]  /*40ea0*/  IMAD.MOV.U32 R4, RZ, RZ, R12 ;  /* 0x000000ffff047224 */ /* 0x000fe200078e000c */
[----:B------:R-:W-:Y:S02]  /*40eb0*/  IADD3 R14, P2, R14, UR8, RZ ;  /* 0x000000080e0e7c10 */ /* 0x000fe4000ff5e0ff */
[----:B------:R-:W4:Y:S04]  /*40ec0*/  LDL.LU R12, [R1+0xfbc] ;  /* 0x000fbc00010c7983 */ /* 0x000f280000300800 */
        /* <DEDUP_REMOVED lines=19> */
[----:B------:R2:W-:Y:S01]  /*41000*/  STL [R1+0xf78], R16 ;  /* 0x000f781001007387 */ /* 0x0005e20000100800 */
[----:B-1----:R-:W-:Y:S01]  /*41010*/  IMAD.MOV.U32 R4, RZ, RZ, R16 ;  /* 0x000000ffff047224 */ /* 0x002fe200078e0010 */
[----:B--2---:R-:W-:-:S05]  /*41020*/  IADD3.X R19, R19, UR5, RZ, P1, !PT ;  /* 0x0000000513137c10 */ /* 0x004fca0008ffe4ff */
[----:B------:R1:W-:Y:S01]  /*41030*/  STL [R1+0xf74], R19 ;  /* 0x000f741301007387 */ /* 0x0003e20000100800 */
[----:B---3--:R-:W-:-:S03]  /*41040*/  IADD3.X R13, R13, UR5, RZ, P2, !PT ;  /* 0x000000050d0d7c10 */ /* 0x008fc600097fe4ff */
        /* <DEDUP_REMOVED lines=10> */
[----:B--2---:R-:W2:Y:S04]  /*410f0*/  LDL.LU R9, [R1+0x1038] ;  /* 0x0010380001097983 */ /* 0x004ea80000300800 */
[----:B------:R-:W2:Y:S04]  /*41100*/  LDL.LU R13, [R1+0x1048] ;  /* 0x00104800010d7983 */ /* 0x000ea80000300800 */
[----:B------:R1:W-:Y:S01]  /*41110*/  LDGSTS.E [R7+0xea00], [R4.64], P0 ;  /* 0x0ea0000004077fae */ /* 0x0003e20008121846 */
[----:B------:R-:W-:-:S05]  /*41120*/  IADD3 R11, P1, R11, UR8, RZ ;  /* 0x000000080b0b7c10 */ /* 0x000fca000ff3e0ff */
[----:B------:R1:W-:Y:S01]  /*41130*/  STL [R1+0xfa8], R11 ;  /* 0x000fa80b01007387 */ /* 0x0003e20000100800 */
[----:B------:R-:W-:Y:S02]  /*41140*/  IADD3 R10, P2, R10, UR8, RZ ;  /* 0x000000080a0a7c10 */ /* 0x000fe4000ff5e0ff */
[----:B----4-:R-:W-:Y:S01]  /*41150*/  IADD3.X R17, R17, UR5, RZ, P1, !PT ;  /* 0x0000000511117c10 */ /* 0x010fe20008ffe4ff */
[----:B-1----:R-:W-:Y:S01]  /*41160*/  IMAD.MOV.U32 R4, RZ, RZ, R11 ;  /* 0x000000ffff047224 */ /* 0x002fe200078e000b */
[----:B------:R-:W-:-:S03]  /*41170*/  IADD3.X R12, R12, UR5, RZ, P2, !PT ;  /* 0x000000050c0c7c10 */ /* 0x000fc600097fe4ff */
[----:B------:R1:W-:Y:S04]  /*41180*/  STL [R1+0xfa4], R17 ;  /* 0x000fa41101007387 */ /* 0x0003e80000100800 */
[----:B------:R4:W-:Y:S04]  /*41190*/  STL [R1+0xfc0], R10 ;  /* 0x000fc00a01007387 */ /* 0x0009e80000100800 */
[----:B------:R-:W2:Y:S01]  /*411a0*/  LDL.LU R11, [R1+0x1034] ;  /* 0x00103400010b7983 */ /* 0x000ea20000300800 */
[----:B------:R-:W-:-:S03]  /*411b0*/  IMAD.MOV.U32 R5, RZ, RZ, R17 ;  /* 0x000000ffff057224 */ /* 0x000fc600078e0011 */
[----:B------:R4:W-:Y:S04]  /*411c0*/  STL [R1+0xfbc], R12 ;  /* 0x000fbc0c01007387 */ /* 0x0009e80000100800 */
[----:B-1----:R-:W2:Y:S04]  /*411d0*/  LDL.LU R17, [R1+0x1044] ;  /* 0x0010440001117983 */ /* 0x002ea80000300800 */
[----:B------:R1:W-:Y:S02]  /*411e0*/  LDGSTS.E [R7+0xf200], [R4.64], P0 ;  /* 0x0f20000004077fae */ /* 0x0003e40008121846 */
[----:B-1----:R-:W-:-:S02]  /*411f0*/  IMAD.MOV.U32 R4, RZ, RZ, R10 ;  /* 0x000000ffff047224 */ /* 0x002fc400078e000a */
[----:B------:R-:W-:Y:S01]  /*41200*/  IMAD.MOV.U32 R5, RZ, RZ, R12 ;  /* 0x000000ffff057224 */ /* 0x000fe200078e000c */
[----:B----4-:R-:W2:Y:S04]  /*41210*/  LDL.LU R10, [R1+0x1058] ;  /* 0x00105800010a7983 */ /* 0x010ea80000300800 */
[----:B------:R-:W2:Y:S04]  /*41220*/  LDL.LU R12, [R1+0x1068] ;  /* 0x00106800010c7983 */ /* 0x000ea80000300800 */
        /* <DEDUP_REMOVED lines=9> */
[----:B------:R-:W2:Y:S01]  /*412c0*/  LDL.LU R15, [R1+0x1054] ;  /* 0x00105400010f7983 */ /* 0x000ea20000300800 */
[----:B------:R-:W-:-:S03]  /*412d0*/  IMAD.MOV.U32 R5, RZ, RZ, R18 ;  /* 0x000000ffff057224 */ /* 0x000fc600078e0012 */
[----:B------:R1:W-:Y:S04]  /*412e0*/  STL [R1+0xfec], R14 ;  /* 0x000fec0e01007387 */ /* 0x0003e80000100800 */
[----:B-1----:R-:W2:Y:S04]  /*412f0*/  LDL.LU R18, [R1+0x1064] ;  /* 0x0010640001127983 */ /* 0x002ea80000300800 */
[----:B------:R1:W-:Y:S02]  /*41300*/  LDGSTS.E [R7+0x10200], [R4.64], P0 ;  /* 0x1020000004077fae */ /* 0x0003e40008121846 */
[----:B-1----:R-:W-:-:S02]  /*41310*/  IMAD.MOV.U32 R4, RZ, RZ, R6 ;  /* 0x000000ffff047224 */ /* 0x002fc400078e0006 */
[----:B------:R-:W-:Y:S02]  /*41320*/  IMAD.MOV.U32 R5, RZ, RZ, R14 ;  /* 0x000000ffff057224 */ /* 0x000fe400078e000e */
[----:B------:R-:W2:Y:S04]  /*41330*/  LDL.LU R14, [R1+0x1078] ;  /* 0x00107800010e7983 */ /* 0x000ea80000300800 */
[----:B------:R-:W2:Y:S04]  /*41340*/  LDL.LU R6, [R1+0x1088] ;  /* 0x0010880001067983 */ /* 0x000ea80000300800 */
[----:B------:R1:W-:Y:S01]  /*41350*/  LDGSTS.E [R7+0x10a00], [R4.64], P0 ;  /* 0x10a0000004077fae */ /* 0x0003e20008121846 */
[----:B---3--:R-:W-:-:S05]  /*41360*/  IADD3 R16, P1, R16, UR8, RZ ;  /* 0x0000000810107c10 */ /* 0x008fca000ff3e0ff */
        /* <DEDUP_REMOVED lines=10> */
[----:B------:R-:W-:Y:S01]  /*41410*/  STL [R1+0x101c], R21 ;  /* 0x00101c1501007387 */ /* 0x000fe20000100800 */
[----:B--2---:R-:W-:-:S03]  /*41420*/  IADD3 R9, P1, R9, UR8, RZ ;  /* 0x0000000809097c10 */ /* 0x004fc6000ff3e0ff */
[----:B------:R-:W2:Y:S01]  /*41430*/  LDL.LU R16, [R1+0x1084] ;  /* 0x0010840001107983 */ /* 0x000ea20000300800 */
[----:B---3--:R-:W-:Y:S02]  /*41440*/  IMAD.MOV.U32 R4, RZ, RZ, R20 ;  /* 0x000000ffff047224 */ /* 0x008fe400078e0014 */
        /* <DEDUP_REMOVED lines=14> */
[----:B---3--:R-:W-:Y:S01]  /*41530*/  IMAD.MOV.U32 R5, RZ, RZ, R17 ;  /* 0x000000ffff057224 */ /* 0x008fe200078e0011 */
[----:B------:R-:W-:-:S02]  /*41540*/  IADD3 R10, P1, R10, UR8, RZ ;  /* 0x000000080a0a7c10 */ /* 0x000fc4000ff3e0ff */
[----:B-1----:R-:W3:Y:S01]  /*41550*/  LDL.LU R17, [R1+0x1094] ;  /* 0x0010940001117983 */ /* 0x002ee20000300800 */
[----:B------:R-:W-:Y:S01]  /*41560*/  IMAD.MOV.U32 R4, RZ, RZ, R13 ;  /* 0x000000ffff047224 */ /* 0x000fe200078e000d */
[----:B------:R-:W-:Y:S02]  /*41570*/  IADD3 R12, P2, R12, UR8, RZ ;  /* 0x000000080c0c7c10 */ /* 0x000fe4000ff5e0ff */
[----:B------:R-:W3:Y:S04]  /*41580*/  LDL.LU R13, [R1+0x10a4] ;  /* 0x0010a400010d7983 */ /* 0x000ee80000300800 */
        /* <DEDUP_REMOVED lines=19> */
[----:B------:R2:W-:Y:S01]  /*416c0*/  STL [R1+0x1078], R14 ;  /* 0x0010780e01007387 */ /* 0x0005e20000100800 */
[----:B-1----:R-:W-:Y:S01]  /*416d0*/  IMAD.MOV.U32 R4, RZ, RZ, R14 ;  /* 0x000000ffff047224 */ /* 0x002fe200078e000e */
[----:B----4-:R-:W-:-:S05]  /*416e0*/  IADD3.X R19, R19, UR5, RZ, P1, !PT ;  /* 0x0000000513137c10 */ /* 0x010fca0008ffe4ff */
[----:B------:R1:W-:Y:S01]  /*416f0*/  STL [R1+0x1074], R19 ;  /* 0x0010741301007387 */ /* 0x0003e20000100800 */
[----:B--2---:R-:W-:-:S03]  /*41700*/  IADD3.X R16, R16, UR5, RZ, P2, !PT ;  /* 0x0000000510107c10 */ /* 0x004fc600097fe4ff */
        /* <DEDUP_REMOVED lines=16> */
[----:B---3--:R-:W-:Y:S01]  /*41810*/  IADD3.X R17, R17, UR5, RZ, P1, !PT ;  /* 0x0000000511117c10 */ /* 0x008fe20008ffe4ff */
        /* <DEDUP_REMOVED lines=35> */
[----:B------:R-:W-:Y:S02]  /*41a50*/  IADD3.X R19, R19, UR5, RZ, P1, !PT ;  /* 0x0000000513137c10 */ /* 0x000fe40008ffe4ff */
[----:B------:R-:W-:-:S03]  /*41a60*/  IADD3.X R21, R21, UR5, RZ, P2, !PT ;  /* 0x0000000515157c10 */ /* 0x000fc600097fe4ff */
[----:B------:R4:W-:Y:S01]  /*41a70*/  STL [R1+0x10d4], R19 ;  /* 0x0010d41301007387 */ /* 0x0009e20000100800 */
[----:B-1----:R-:W-:-:S03]  /*41a80*/  IMAD.MOV.U32 R5, RZ, RZ, R19 ;  /* 0x000000ffff057224 */ /* 0x002fc600078e0013 */
[----:B------:R-:W-:Y:S01]  /*41a90*/  STL [R1+0x10e8], R20 ;  /* 0x0010e81401007387 */ /* 0x000fe20000100800 */
[----:B------:R-:W-:-:S03]  /*41aa0*/  IMAD.MOV.U32 R4, RZ, RZ, R14 ;  /* 0x000000ffff047224 */ /* 0x000fc600078e000e */
[----:B----4-:R-:W4:Y:S04]  /*41ab0*/  LDL.LU R19, [R1+0x1138] ;  /* 0x0011380001137983 */ /* 0x010f280000300800 */
[----:B------:R-:W-:Y:S04]  /*41ac0*/  STL [R1+0x10e4], R21 ;  /* 0x0010e41501007387 */ /* 0x000fe80000100800 */
[----:B------:R-:W4:Y:S01]  /*41ad0*/  LDL.LU R14, [R1+0x1150] ;  /* 0x00115000010e7983 */ /* 0x000f220000300800 */
[----:B--2---:R-:W-:-:S03]  /*41ae0*/  IADD3 R6, P1, R6, UR8, RZ ;  /* 0x0000000806067c10 */ /* 0x004fc6000ff3e0ff */
[----:B------:R1:W-:Y:S01]  /*41af0*/  LDGSTS.E [R7+0x17200], [R4.64], P0 ;  /* 0x1720000004077fae */ /* 0x0003e20008121846 */
[----:B------:R-:W-:-:S03]  /*41b00*/  IADD3 R16, P2, R16, UR8, RZ ;  /* 0x0000000810107c10 */ /* 0x000fc6000ff5e0ff */
[----:B------:R-:W-:Y:S01]  /*41b10*/  STL [R1+0x10f8], R6 ;  /* 0x0010f80601007387 */ /* 0x000fe20000100800 */
[----:B-1----:R-:W-:Y:S02]  /*41b20*/  IMAD.MOV.U32 R4, RZ, RZ, R20 ;  /* 0x000000ffff047224 */ /* 0x002fe400078e0014 */
[----:B------:R-:W-:-:S05]  /*41b30*/  IMAD.MOV.U32 R5, RZ, RZ, R21 ;  /* 0x000000ffff057224 */ /* 0x000fca00078e0015 */
        /* <DEDUP_REMOVED lines=40> */
[----:B------:R-:W-:-:S03]  /*41dc0*/  IADD3.X R14, R14, UR5, RZ, P2, !PT ;  /* 0x000000050e0e7c10 */ /* 0x000fc600097fe4ff */
[----:B------:R4:W-:Y:S04]  /*41dd0*/  STL [R1+0x1154], R10 ;  /* 0x0011540a01007387 */ /* 0x0009e80000100800 */
[----:B------:R-:W3:Y:S04]  /*41de0*/  LDL.LU R20, [R1+0x11cc] ;  /* 0x0011cc0001147983 */ /* 0x000ee80000300800 */
[----:B------:R1:W-:Y:S04]  /*41df0*/  STL [R1+0x1150], R14 ;  /* 0x0011500e01007387 */ /* 0x0003e80000100800 */
[----:B------:R-:W3:Y:S04]  /*41e00*/  LDL.LU R12, [R1+0x11e4] ;  /* 0x0011e400010c7983 */ /* 0x000ee80000300800 */
[----:B------:R-:W3:Y:S01]  /*41e10*/  LDL.LU R21, [R1+0x11c8] ;  /* 0x0011c80001157983 */ /* 0x000ee20000300800 */
[----:B------:R-:W-:-:S03]  /*41e20*/  IMAD.MOV.U32 R5, RZ, RZ, R19 ;  /* 0x000000ffff057224 */ /* 0x000fc600078e0013 */
[----:B-1----:R-:W3:Y:S04]  /*41e30*/  LDL.LU R19, [R1+0x11e0] ;  /* 0x0011e00001137983 */ /* 0x002ee80000300800 */
[----:B------:R1:W-:Y:S02]  /*41e40*/  LDGSTS.E [R7+0x1a200], [R4.64], P0 ;  /* 0x1a20000004077fae */ /* 0x0003e40008121846 */
[----:B-1----:R-:W-:Y:S02]  /*41e50*/  IMAD.MOV.U32 R4, RZ, RZ, R10 ;  /* 0x000000ffff047224 */ /* 0x002fe400078e000a */
[----:B------:R-:W-:Y:S01]  /*41e60*/  IMAD.MOV.U32 R5, RZ, RZ, R14 ;  /* 0x000000ffff057224 */ /* 0x000fe200078e000e */
[----:B----4-:R-:W4:Y:S04]  /*41e70*/  LDL.LU R10, [R1+0x11fc] ;  /* 0x0011fc00010a7983 */ /* 0x010f280000300800 */
[----:B------:R-:W4:Y:S04]  /*41e80*/  LDL.LU R14, [R1+0x1214] ;  /* 0x00121400010e7983 */ /* 0x000f280000300800 */
        /* <DEDUP_REMOVED lines=34> */
[----:B------:R-:W2:Y:S04]  /*420b0*/  LDL.LU R9, [R1+0xb7c] ;  /* 0x000b7c0001097983 */ /* 0x000ea80000300800 */
[----:B------:R1:W-:Y:S04]  /*420c0*/  LDGSTS.E [R7+0x1ca00], [R4.64], P0 ;  /* 0x1ca0000004077fae */ /* 0x0003e80008121846 */
[----:B------:R-:W2:Y:S01]  /*420d0*/  LDL.LU R13, [R1+0xb9c] ;  /* 0x000b9c00010d7983 */ /* 0x000ea20000300800 */
[----:B---3--:R-:W-:-:S05]  /*420e0*/  IADD3 R20, P1, R20, UR8, RZ ;  /* 0x0000000814147c10 */ /* 0x008fca000ff3e0ff */
[----:B-1----:R-:W-:Y:S01]  /*420f0*/  IMAD.MOV.U32 R4, RZ, RZ, R20 ;  /* 0x000000ffff047224 */ /* 0x002fe200078e0014 */
[----:B------:R-:W-:Y:S02]  /*42100*/  IADD3 R12, P2, R12, UR8, RZ ;  /* 0x000000080c0c7c10 */ /* 0x000fe4000ff5e0ff */
[----:B------:R-:W-:Y:S01]  /*42110*/  IADD3.X R21, R21, UR5, RZ, P1, !PT ;  /* 0x0000000515157c10 */ /* 0x000fe20008ffe4ff */
[----:B------:R-:W-:Y:S01]  /*42120*/  STL [R1+0x11cc], R20 ;  /* 0x0011cc1401007387 */ /* 0x000fe20000100800 */
[----:B------:R-:W-:-:S03]  /*42130*/  IADD3.X R19, R19, UR5, RZ, P2, !PT ;  /* 0x0000000513137c10 */ /* 0x000fc600097fe4ff */
[----:B------:R-:W-:Y:S01]  /*42140*/  IMAD.MOV.U32 R5, RZ, RZ, R21 ;  /* 0x000000ffff057224 */ /* 0x000fe200078e0015 */
[----:B------:R-:W-:Y:S04]  /*42150*/  STL [R1+0x11c8], R21 ;  /* 0x0011c81501007387 */ /* 0x000fe80000100800 */
[----:B------:R1:W-:Y:S04]  /*42160*/  STL [R1+0x11e4], R12 ;  /* 0x0011e40c01007387 */ /* 0x0003e80000100800 */
[----:B------:R3:W-:Y:S04]  /*42170*/  LDGSTS.E [R7+0x1d200], [R4.64], P0 ;  /* 0x1d20000004077fae */ /* 0x0007e80008121846 */
[----:B------:R1:W-:Y:S01]  /*42180*/  STL [R1+0x11e0], R19 ;  /* 0x0011e01301007387 */ /* 0x0003e20000100800 */
[----:B----4-:R-:W-:Y:S01]  /*42190*/  IADD3 R10, P1, R10, UR8, RZ ;  /* 0x000000080a0a7c10 */ /* 0x010fe2000ff3e0ff */
[----:B---3--:R-:W-:-:S02]  /*421a0*/  IMAD.MOV.U32 R4, RZ, RZ, R12 ;  /* 0x000000ffff047224 */ /* 0x008fc400078e000c */
[----:B-1----:R-:W3:Y:S01]  /*421b0*/  LDL.LU R12, [R1+0xb78] ;  /* 0x000b7800010c7983 */ /* 0x002ee20000300800 */
        /* <DEDUP_REMOVED lines=15> */
[----:B--2---:R-:W-:Y:S01]  /*422b0*/  IADD3 R6, P1, R6, UR8, RZ ;  /* 0x0000000806067c10 */ /* 0x004fe2000ff3e0ff */
[----:B------:R-:W-:-:S02]  /*422c0*/  IMAD.MOV.U32 R4, RZ, RZ, R14 ;  /* 0x000000ffff047224 */ /* 0x000fc400078e000e */
[----:B------:R-:W2:Y:S01]  /*422d0*/  LDL.LU R14, [R1+0xbb8] ;  /* 0x000bb800010e7983 */ /* 0x000ea20000300800 */
        /* <DEDUP_REMOVED lines=15> */
[----:B------:R-:W-:-:S02]  /*423d0*/  IMAD.MOV.U32 R5, RZ, RZ, R18 ;  /* 0x000000ffff057224 */ /* 0x000fc400078e0012 */
[----:B------:R-:W-:Y:S01]  /*423e0*/  IMAD.MOV.U32 R4, RZ, RZ, R16 ;  /* 0x000000ffff047224 */ /* 0x000fe200078e0010 */
[----:B-1----:R-:W2:Y:S04]  /*423f0*/  LDL.LU R18, [R1+0xbf8] ;  /* 0x000bf80001127983 */ /* 0x002ea80000300800 */
[----:B------:R-:W2:Y:S01]  /*42400*/  LDL.LU R16, [R1+0xc18] ;  /* 0x000c180001107983 */ /* 0x000ea20000300800 */
[----:B------:R-:W-:Y:S02]  /*42410*/  IADD3 R9, P1, R9, UR8, RZ ;  /* 0x0000000809097c10 */ /* 0x000fe4000ff3e0ff */
[----:B------:R-:W-:Y:S01]  /*42420*/  IADD3 R13, P2, R13, UR8, RZ ;  /* 0x000000080d0d7c10 */ /* 0x000fe2000ff5e0ff */
[----:B------:R1:W-:Y:S04]  /*42430*/  LDGSTS.E [R7+0x1fa00], [R4.64], P0 ;  /* 0x1fa0000004077fae */ /* 0x0003e80008121846 */
[----:B------:R-:W-:Y:S04]  /*42440*/  STL [R1+0xb7c], R9 ;  /* 0x000b7c0901007387 */ /* 0x000fe80000100800 */
[----:B------:R-:W-:Y:S01]  /*42450*/  STL [R1+0xb9c], R13 ;  /* 0x000b9c0d01007387 */ /* 0x000fe20000100800 */
[----:B-1----:R-:W-:Y:S01]  /*42460*/  LOP3.LUT R7, R0, 0x40, RZ, 0x3c, !PT ;  /* 0x0000004000077812 */ /* 0x002fe200078e3cff */
[----:B------:R-:W-:Y:S01]  /*42470*/  IMAD.MOV.U32 R4, RZ, RZ, R9 ;  /* 0x000000ffff047224 */ /* 0x000fe200078e0009 */
[----:B---3--:R-:W-:-:S02]  /*42480*/  IADD3.X R12, R12, UR5, RZ, P1, !PT ;  /* 0x000000050c0c7c10 */ /* 0x008fc40008ffe4ff */
[----:B----4-:R-:W-:-:S03]  /*42490*/  IADD3.X R19, R19, UR5, RZ, P2, !PT ;  /* 0x0000000513137c10 */ /* 0x010fc600097fe4ff */
[----:B------:R-:W-:Y:S01]  /*424a0*/  IMAD.MOV.U32 R5, RZ, RZ, R12 ;  /* 0x000000ffff057224 */ /* 0x000fe200078e000c */
[----:B------:R1:W-:Y:S04]  /*424b0*/  STL [R1+0xb78], R12 ;  /* 0x000b780c01007387 */ /* 0x0003e80000100800 */
[----:B------:R3:W-:Y:S04]  /*424c0*/  LDGSTS.E [R7+0x400], [R4.64], P0 ;  /* 0x0040000004077fae */ /* 0x0007e80008121846 */
[----:B-1----:R-:W4:Y:S04]  /*424d0*/  LDL.LU R12, [R1+0xc3c] ;  /* 0x000c3c00010c7983 */ /* 0x002f280000300800 */
[----:B------:R1:W-:Y:S01]  /*424e0*/  STL [R1+0xb98], R19 ;  /* 0x000b981301007387 */ /* 0x0003e20000100800 */
[----:B---3--:R-:W-:-:S03]  /*424f0*/  IMAD.MOV.U32 R5, RZ, RZ, R19 ;  /* 0x000000ffff057224 */ /* 0x008fc600078e0013 */
[----:B------:R-:W3:Y:S01]  /*42500*/  LDL.LU R9, [R1+0xc5c] ;  /* 0x000c5c0001097983 */ /* 0x000ee20000300800 */
[----:B------:R-:W-:-:S03]  /*42510*/  IMAD.MOV.U32 R4, RZ, RZ, R13 ;  /* 0x000000ffff047224 */ /* 0x000fc600078e000d */
[----:B-1----:R-:W3:Y:S04]  /*42520*/  LDL.LU R19, [R1+0xc38] ;  /* 0x000c380001137983 */ /* 0x002ee80000300800 */
[----:B------:R-:W3:Y:S04]  /*42530*/  LDL.LU R13, [R1+0xc58] ;  /* 0x000c5800010d7983 */ /* 0x000ee80000300800 */
[----:B------:R1:W-:Y:S01]  /*42540*/  LDGSTS.E [R7+0xc00], [R4.64], P0 ;  /* 0x00c0000004077fae */ /* 0x0003e20008121846 */
[----:B------:R-:W-:-:S05]  /*42550*/  IADD3 R10, P1, R10, UR8, RZ ;  /* 0x000000080a0a7c10 */ /* 0x000fca000ff3e0ff */
[----:B------:R-:W-:Y:S01]  /*42560*/  STL [R1+0xbbc], R10 ;  /* 0x000bbc0a01007387 */ /* 0x000fe20000100800 */
[----:B-1----:R-:W-:Y:S01]  /*42570*/  IMAD.MOV.U32 R4, RZ, RZ, R10 ;  /* 0x000000ffff047224 */ /* 0x002fe200078e000a */
[----:B------:R-:W-:Y:S02]  /*42580*/  IADD3 R11, P2, R11, UR8, RZ ;  /* 0x000000080b0b7c10 */ /* 0x000fe4000ff5e0ff */
[----:B--2---:R-:W-:Y:S02]  /*42590*/  IADD3.X R14, R14, UR5, RZ, P1, !PT ;  /* 0x000000050e0e7c10 */ /* 0x004fe40008ffe4ff */
[----:B------:R-:W-:-:S03]  /*425a0*/  IADD3.X R17, R17, UR5, RZ, P2, !PT ;  /* 0x0000000511117c10 */ /* 0x000fc600097fe4ff */
[----:B------:R-:W-:Y:S01]  /*425b0*/  IMAD.MOV.U32 R5, RZ, RZ, R14 ;  /* 0x000000ffff057224 */ /* 0x000fe200078e000e */
[----:B------:R1:W-:Y:S04]  /*425c0*/  STL [R1+0xbb8], R14 ;  /* 0x000bb80e01007387 */ /* 0x0003e80000100800 */
[----:B------:R-:W-:Y:S04]  /*425d0*/  STL [R1+0xbdc], R11 ;  /* 0x000bdc0b01007387 */ /* 0x000fe80000100800 */
[----:B------:R2:W-:Y:S04]  /*425e0*/  LDGSTS.E [R7+0x1400], [R4.64], P0 ;  /* 0x0140000004077fae */ /* 0x0005e80008121846 */
[----:B-1----:R-:W3:Y:S04]  /*425f0*/  LDL.LU R14, [R1+0xc7c] ;  /* 0x000c7c00010e7983 */ /* 0x002ee80000300800 */
[----:B------:R1:W-:Y:S04]  /*42600*/  STL [R1+0xbd8], R17 ;  /* 0x000bd81101007387 */ /* 0x0003e80000100800 */
[----:B------:R-:W3:Y:S01]  /*42610*/  LDL.LU R10, [R1+0xc9c] ;  /* 0x000c9c00010a7983 */ /* 0x000ee20000300800 */
[----:B--2---:R-:W-:-:S03]  /*42620*/  IMAD.MOV.U32 R5, RZ, RZ, R17 ;  /* 0x000000ffff057224 */ /* 0x004fc600078e0011 */
[----:B-1----:R-:W2:Y:S01]  /*42630*/  LDL.LU R17, [R1+0xc78] ;  /* 0x000c780001117983 */ /* 0x002ea20000300800 */
[----:B------:R-:W-:-:S03]  /*42640*/  IMAD.MOV.U32 R4, RZ, RZ, R11 ;  /* 0x000000ffff047224 */ /* 0x000fc600078e000b */
[----:B------:R-:W2:Y:S04]  /*42650*/  LDL.LU R11, [R1+0xc98] ;  /* 0x000c9800010b7983 */ /* 0x000ea80000300800 */
[----:B------:R1:W-:Y:S01]  /*42660*/  LDGSTS.E [R7+0x1c00], [R4.64], P0 ;  /* 0x01c0000004077fae */ /* 0x0003e20008121846 */
[----:B------:R-:W-:Y:S02]  /*42670*/  IADD3 R15, P1, R15, UR8, RZ ;  /* 0x000000080f0f7c10 */ /* 0x000fe4000ff3e0ff */
[----:B------:R-:W-:-:S03]  /*42680*/  IADD3 R6, P2, R6, UR8, RZ ;  /* 0x0000000806067c10 */ /* 0x000fc6000ff5e0ff */
[----:B------:R1:W-:Y:S01]  /*42690*/  STL [R1+0xbfc], R15 ;  /* 0x000bfc0f01007387 */ /* 0x0003e20000100800 */
[----:B------:R-:W-:Y:S01]  /*426a0*/  IADD3.X R18, R18, UR5, RZ, P1, !PT ;  /* 0x0000000512127c10 */ /* 0x000fe20008ffe4ff */
[----:B-1----:R-:W-:Y:S01]  /*426b0*/  IMAD.MOV.U32 R4, RZ, RZ, R15 ;  /* 0x000000ffff047224 */ /* 0x002fe200078e000f */
[----:B------:R-:W-:-:S03]  /*426c0*/  IADD3.X R16, R16, UR5, RZ, P2, !PT ;  /* 0x0000000510107c10 */ /* 0x000fc600097fe4ff */
[----:B------:R1:W-:Y:S04]  /*426d0*/  STL [R1+0xbf8], R18 ;  /* 0x000bf81201007387 */ /* 0x0003e80000100800 */
[----:B------:R1:W-:Y:S01]  /*426e0*/  STL [R1+0xc1c], R6 ;  /* 0x000c1c0601007387 */ /* 0x0003e20000100800 */
[----:B------:R-:W-:-:S03]  /*426f0*/  IMAD.MOV.U32 R5, RZ, RZ, R18 ;  /* 0x000000ffff057224 */ /* 0x000fc600078e0012 */
[----:B------:R-:W2:Y:S04]  /*42700*/  LDL.LU R15, [R1+0xcbc] ;  /* 0x000cbc00010f7983 */ /* 0x000ea80000300800 */
[----:B------:R1:W-:Y:S04]  /*42710*/  STL [R1+0xc18], R16 ;  /* 0x000c181001007387 */ /* 0x0003e80000100800 */
[----:B------:R-:W2:Y:S04]  /*42720*/  LDL.LU R20, [R1+0xcdc] ;  /* 0x000cdc0001147983 */ /* 0x000ea80000300800 */
[----:B-1----:R-:W2:Y:S04]  /*42730*/  LDL.LU R18, [R1+0xcb8] ;  /* 0x000cb80001127983 */ /* 0x002ea80000300800 */
[----:B------:R-:W2:Y:S04]  /*42740*/  LDL.LU R21, [R1+0xcd8] ;  /* 0x000cd80001157983 */ /* 0x000ea80000300800 */
[----:B------:R1:W-:Y:S02]  /*42750*/  LDGSTS.E [R7+0x2400], [R4.64], P0 ;  /* 0x0240000004077fae */ /* 0x0003e40008121846 */
[----:B-1----:R-:W-:-:S02]  /*42760*/  IMAD.MOV.U32 R4, RZ, RZ, R6 ;  /* 0x000000ffff047224 */ /* 0x002fc400078e0006 */
[----:B------:R-:W-:Y:S01]  /*42770*/  IMAD.MOV.U32 R5, RZ, RZ, R16 ;  /* 0x000000ffff057224 */ /* 0x000fe200078e0010 */
[----:B------:R-:W2:Y:S04]  /*42780*/  LDL.LU R6, [R1+0xcfc] ;  /* 0x000cfc0001067983 */ /* 0x000ea80000300800 */
[----:B------:R-:W2:Y:S04]  /*42790*/  LDL.LU R16, [R1+0xd1c] ;  /* 0x000d1c0001107983 */ /* 0x000ea80000300800 */
[----:B------:R1:W-:Y:S01]  /*427a0*/  LDGSTS.E [R7+0x2c00], [R4.64], P0 ;  /* 0x02c0000004077fae */ /* 0x0003e20008121846 */
[----:B----4-:R-:W-:-:S05]  /*427b0*/  IADD3 R12, P1, R12, UR8, RZ ;  /* 0x000000080c0c7c10 */ /* 0x010fca000ff3e0ff */
[----:B------:R4:W-:Y:S01]  /*427c0*/  STL [R1+0xc3c], R12 ;  /* 0x000c3c0c01007387 */ /* 0x0009e20000100800 */
[----:B---3--:R-:W-:Y:S02]  /*427d0*/  IADD3 R9, P2, R9, UR8, RZ ;  /* 0x0000000809097c10 */ /* 0x008fe4000ff5e0ff */
[----:B------:R-:W-:Y:S01]  /*427e0*/  IADD3.X R19, R19, UR5, RZ, P1, !PT ;  /* 0x0000000513137c10 */ /* 0x000fe20008ffe4ff */
[----:B-1----:R-:W-:Y:S01]  /*427f0*/  IMAD.MOV.U32 R4, RZ, RZ, R12 ;  /* 0x000000ffff047224 */ /* 0x002fe200078e000c */
[----:B------:R-:W-:-:S03]  /*42800*/  IADD3.X R13, R13, UR5, RZ, P2, !PT ;  /* 0x000000050d0d7c10 */ /* 0x000fc600097fe4ff */
[----:B------:R1:W-:Y:S04]  /*42810*/  STL [R1+0xc38], R19 ;  /* 0x000c381301007387 */ /* 0x0003e80000100800 */
[----:B------:R3:W-:Y:S04]  /*42820*/  STL [R1+0xc5c], R9 ;  /* 0x000c5c0901007387 */ /* 0x0007e80000100800 */
[----:B----4-:R-:W4:Y:S01]  /*42830*/  LDL.LU R12, [R1+0xcf8] ;  /* 0x000cf800010c7983 */ /* 0x010f220000300800 */
[----:B------:R-:W-:-:S03]  /*42840*/  IMAD.MOV.U32 R5, RZ, RZ, R19 ;  /* 0x000000ffff057224 */ /* 0x000fc600078e0013 */
[----:B------:R3:W-:Y:S04]  /*42850*/  STL [R1+0xc58], R13 ;  /* 0x000c580d01007387 */ /* 0x0007e80000100800 */
[----:B-1----:R-:W4:Y:S04]  /*42860*/  LDL.LU R19, [R1+0xd18] ;  /* 0x000d180001137983 */ /* 0x002f280000300800 */
        /* <DEDUP_REMOVED lines=13> */
[----:B------:R2:W-:Y:S01]  /*42940*/  STL [R1+0xc9c], R10 ;  /* 0x000c9c0a01007387 */ /* 0x0005e20000100800 */
[----:B------:R-:W-:-:S03]  /*42950*/  IMAD.MOV.U32 R5, RZ, RZ, R17 ;  /* 0x000000ffff057224 */ /* 0x000fc600078e0011 */
[----:B------:R-:W3:Y:S04]  /*42960*/  LDL.LU R14, [R1+0xd38] ;  /* 0x000d3800010e7983 */ /* 0x000ee80000300800 */
        /* <DEDUP_REMOVED lines=26> */
[----:B------:R1:W-:Y:S02]  /*42b10*/  LDGSTS.E [R7+0x5c00], [R4.64], P0 ;  /* 0x05c0000004077fae */ /* 0x0003e40008121846 */
[----:B-1----:R-:W-:Y:S01]  /*42b20*/  IMAD.MOV.U32 R4, RZ, RZ, R6 ;  /* 0x000000ffff047224 */ /* 0x002fe200078e0006 */
[----:B----4-:R-:W-:-:S05]  /*42b30*/  IADD3.X R12, R12, UR5, RZ, P1, !PT ;  /* 0x000000050c0c7c10 */ /* 0x010fca0008ffe4ff */
        /* <DEDUP_REMOVED lines=8> */
[----:B----4-:R-:W-:Y:S01]  /*42bc0*/  IMAD.MOV.U32 R5, RZ, RZ, R19 ;  /* 0x000000ffff057224 */ /* 0x010fe200078e0013 */
[----:B---3--:R-:W-:-:S02]  /*42bd0*/  IADD3 R9, P1, R9, UR8, RZ ;  /* 0x0000000809097c10 */ /* 0x008fc4000ff3e0ff */
[----:B-1----:R-:W3:Y:S01]  /*42be0*/  LDL.LU R19, [R1+0xda8] ;  /* 0x000da80001137983 */ /* 0x002ee20000300800 */
        /* <DEDUP_REMOVED lines=15> */
[----:B------:R-:W-:Y:S01]  /*42ce0*/  IMAD.MOV.U32 R5, RZ, RZ, R17 ;  /* 0x000000ffff057224 */ /* 0x000fe200078e0011 */
[----:B------:R-:W-:-:S02]  /*42cf0*/  IADD3 R10, P1, R10, UR8, RZ ;  /* 0x000000080a0a7c10 */ /* 0x000fc4000ff3e0ff */
[----:B-1----:R-:W4:Y:S01]  /*42d00*/  LDL.LU R17, [R1+0xdd8] ;  /* 0x000dd80001117983 */ /* 0x002f220000300800 */
[----:B------:R-:W-:Y:S01]  /*42d10*/  IMAD.MOV.U32 R4, RZ, RZ, R13 ;  /* 0x000000ffff047224 */ /* 0x000fe200078e000d */
[----:B------:R-:W-:Y:S02]  /*42d20*/  IADD3 R11, P2, R11, UR8, RZ ;  /* 0x000000080b0b7c10 */ /* 0x000fe4000ff5e0ff */
[----:B------:R-:W4:Y:S04]  /*42d30*/  LDL.LU R13, [R1+0xe28] ;  /* 0x000e2800010d7983 */ /* 0x000f280000300800 */
        /* <DEDUP_REMOVED lines=16> */
[----:B------:R-:W4:Y:S04]  /*42e40*/  LDL.LU R11, [R1+0xf20] ;  /* 0x000f2000010b7983 */ /* 0x000f280000300800 */
[----:B------:R-:W4:Y:S04]  /*42e50*/  LDL.LU R15, [R1+0xf38] ;  /* 0x000f3800010f7983 */ /* 0x000f280000300800 */
[----:B------:R1:W-:Y:S01]  /*42e60*/  LDGSTS.E [R7+0x8c00], [R4.64], P0 ;  /* 0x08c0000004077fae */ /* 0x0003e20008121846 */
[----:B--2---:R-:W-:-:S05]  /*42e70*/  IADD3 R12, P1, R12, UR8, RZ ;  /* 0x000000080c0c7c10 */ /* 0x004fca000ff3e0ff */
[----:B------:R2:W-:Y:S01]  /*42e80*/  STL [R1+0xdac], R12 ;  /* 0x000dac0c01007387 */ /* 0x0005e20000100800 */
[----:B------:R-:W-:Y:S02]  /*42e90*/  IADD3 R6, P2, R6, UR8, RZ ;  /* 0x0000000806067c10 */ /* 0x000fe4000ff5e0ff */
[----:B---3--:R-:W-:Y:S01]  /*42ea0*/  IADD3.X R19, R19, UR5, RZ, P1, !PT ;  /* 0x0000000513137c10 */ /* 0x008fe20008ffe4ff */
[----:B-1----:R-:W-:Y:S01]  /*42eb0*/  IMAD.MOV.U32 R4, RZ, RZ, R12 ;  /* 0x000000ffff047224 */ /* 0x002fe200078e000c */
[----:B----4-:R-:W-:-:S03]  /*42ec0*/  IADD3.X R16, R16, UR5, RZ, P2, !PT ;  /* 0x0000000510107c10 */ /* 0x010fc600097fe4ff */
[----:B------:R1:W-:Y:S04]  /*42ed0*/  STL [R1+0xda8], R19 ;  /* 0x000da81301007387 */ /* 0x0003e80000100800 */
[----:B------:R3:W-:Y:S04]  /*42ee0*/  STL [R1+0xdc4], R6 ;  /* 0x000dc40601007387 */ /* 0x0007e80000100800 */
[----:B--2---:R-:W2:Y:S01]  /*42ef0*/  LDL.LU R12, [R1+0xf1c] ;  /* 0x000f1c00010c7983 */ /* 0x004ea20000300800 */
[----:B------:R-:W-:-:S03]  /*42f00*/  IMAD.MOV.U32 R5, RZ, RZ, R19 ;  /* 0x000000ffff057224 */ /* 0x000fc600078e0013 */
[----:B------:R4:W-:Y:S04]  /*42f10*/  STL [R1+0xdc0], R16 ;  /* 0x000dc01001007387 */ /* 0x0009e80000100800 */
[----:B-1----:R-:W2:Y:S04]  /*42f20*/  LDL.LU R19, [R1+0xf34] ;  /* 0x000f340001137983 */ /* 0x002ea80000300800 */
[----:B------:R1:W-:Y:S02]  /*42f30*/  LDGSTS.E [R7+0x9400], [R4.64], P0 ;  /* 0x0940000004077fae */ /* 0x0003e40008121846 */
[----:B-1----:R-:W-:-:S02]  /*42f40*/  IMAD.MOV.U32 R4, RZ, RZ, R6 ;  /* 0x000000ffff047224 */ /* 0x002fc400078e0006 */
[----:B------:R-:W-:Y:S01]  /*42f50*/  IMAD.MOV.U32 R5, RZ, RZ, R16 ;  /* 0x000000ffff057224 */ /* 0x000fe200078e0010 */
[----:B---3--:R-:W3:Y:S04]  /*42f60*/  LDL.LU R6, [R1+0xf50] ;  /* 0x000f500001067983 */ /* 0x008ee80000300800 */
[----:B----4-:R-:W4:Y:S04]  /*42f70*/  LDL.LU R16, [R1+0xf68] ;  /* 0x000f680001107983 */ /* 0x010f280000300800 */
[----:B------:R1:W-:Y:S01]  /*42f80*/  LDGSTS.E [R7+0x9c00], [R4.64], P0 ;  /* 0x09c0000004077fae */ /* 0x0003e20008121846 */
[----:B------:R-:W-:-:S05]  /*42f90*/  IADD3 R14, P1, R14, UR8, RZ ;  /* 0x000000080e0e7c10 */ /* 0x000fca000ff3e0ff */
[----:B------:R1:W-:Y:S01]  /*42fa0*/  STL [R1+0xddc], R14 ;  /* 0x000ddc0e01007387 */ /* 0x0003e20000100800 */
[----:B------:R-:W-:Y:S02]  /*42fb0*/  IADD3 R9, P2, R9, UR8, RZ ;  /* 0x0000000809097c10 */ /* 0x000fe4000ff5e0ff */
[----:B------:R-:W-:Y:S01]  /*42fc0*/  IADD3.X R17, R17, UR5, RZ, P1, !PT ;  /* 0x0000000511117c10 */ /* 0x000fe20008ffe4ff */
[----:B-1----:R-:W-:Y:S01]  /*42fd0*/  IMAD.MOV.U32 R4, RZ, RZ, R14 ;  /* 0x000000ffff047224 */ /* 0x002fe200078e000e */
[----:B------:R-:W-:-:S03]  /*42fe0*/  IADD3.X R13, R13, UR5, RZ, P2, !PT ;  /* 0x000000050d0d7c10 */ /* 0x000fc600097fe4ff */
[----:B------:R1:W-:Y:S01]  /*42ff0*/  STL [R1+0xdd8], R17 ;  /* 0x000dd81101007387 */ /* 0x0003e20000100800 */
[----:B------:R-:W-:-:S03]  /*43000*/  IMAD.MOV.U32 R5, RZ, RZ, R17 ;  /* 0x000000ffff057224 */ /* 0x000fc600078e0011 */
[----:B------:R-:W-:Y:S04]  /*43010*/  STL [R1+0xed4], R9 ;  /* 0x000ed40901007387 */ /* 0x000fe80000100800 */
[----:B------:R-:W4:Y:S04]  /*43020*/  LDL.LU R14, [R1+0xf4c] ;  /* 0x000f4c00010e7983 */ /* 0x000f280000300800 */
[----:B------:R1:W-:Y:S04]  /*43030*/  STL [R1+0xe28], R13 ;  /* 0x000e280d01007387 */ /* 0x0003e80000100800 */
[----:B-1----:R-:W4:Y:S04]  /*43040*/  LDL.LU R17, [R1+0xf64] ;  /* 0x000f640001117983 */ /* 0x002f280000300800 */
[----:B------:R1:W-:Y:S02]  /*43050*/  LDGSTS.E [R7+0xa400], [R4.64], P0 ;  /* 0x0a40000004077fae */ /* 0x0003e40008121846 */
[----:B-1----:R-:W-:-:S02]  /*43060*/  IMAD.MOV.U32 R4, RZ, RZ, R9 ;  /* 0x000000ffff047224 */ /* 0x002fc400078e0009 */
[----:B------:R-:W-:Y:S02]  /*43070*/  IMAD.MOV.U32 R5, RZ, RZ, R13 ;  /* 0x000000ffff057224 */ /* 0x000fe400078e000d */
[----:B------:R-:W4:Y:S04]  /*43080*/  LDL.LU R13, [R1+0xf80] ;  /* 0x000f8000010d7983 */ /* 0x000f280000300800 */
[----:B------:R-:W4:Y:S01]  /*43090*/  LDL.LU R9, [R1+0xf98] ;  /* 0x000f980001097983 */ /* 0x000f220000300800 */
[----:B------:R-:W-:-:S03]  /*430a0*/  IADD3 R10, P1, R10, UR8, RZ ;  /* 0x000000080a0a7c10 */ /* 0x000fc6000ff3e0ff */
[----:B------:R1:W-:Y:S04]  /*430b0*/  LDGSTS.E [R7+0xac00], [R4.64], P0 ;  /* 0x0ac0000004077fae */ /* 0x0003e80008121846 */
        /* <DEDUP_REMOVED lines=8> */
[----:B------:R-:W4:Y:S04]  /*43140*/  LDL.LU R18, [R1+0xf7c] ;  /* 0x000f7c0001127983 */ /* 0x000f280000300800 */
[----:B------:R-:W-:Y:S04]  /*43150*/  STL [R1+0xf00], R21 ;  /* 0x000f001501007387 */ /* 0x000fe80000100800 */
[----:B------:R-:W4:Y:S01]  /*43160*/  LDL.LU R10, [R1+0xf94] ;  /* 0x000f9400010a7983 */ /* 0x000f220000300800 */
        /* <DEDUP_REMOVED lines=21> */
[----:B----4-:R-:W-:Y:S02]  /*432c0*/  IADD3 R16, P2, R16, UR8, RZ ;  /* 0x0000000810107c10 */ /* 0x010fe4000ff5e0ff */
        /* <DEDUP_REMOVED lines=8> */
[----:B------:R4:W-:Y:S04]  /*43350*/  STL [R1+0xf68], R16 ;  /* 0x000f681001007387 */ /* 0x0009e80000100800 */
[----:B------:R4:W-:Y:S04]  /*43360*/  LDGSTS.E [R7+0xd400], [R4.64], P0 ;  /* 0x0d40000004077fae */ /* 0x0009e80008121846 */
[----:B-1----:R-:W3:Y:S04]  /*43370*/  LDL.LU R14, [R1+0xfe0] ;  /* 0x000fe000010e7983 */ /* 0x002ee80000300800 */
[----:B------:R1:W-:Y:S04]  /*43380*/  STL [R1+0xf64], R17 ;  /* 0x000f641101007387 */ /* 0x0003e80000100800 */
[----:B------:R-:W3:Y:S01]  /*43390*/  LDL.LU R6, [R1+0xff8] ;  /* 0x000ff80001067983 */ /* 0x000ee20000300800 */
[----:B----4-:R-:W-:Y:S01]  /*433a0*/  IMAD.MOV.U32 R4, RZ, RZ, R16 ;  /* 0x000000ffff047224 */ /* 0x010fe200078e0010 */
[----:B------:R-:W-:-:S02]  /*433b0*/  IADD3 R13, P1, R13, UR8, RZ ;  /* 0x000000080d0d7c10 */ /* 0x000fc4000ff3e0ff */
[----:B------:R-:W4:Y:S01]  /*433c0*/  LDL.LU R16, [R1+0xfdc] ;  /* 0x000fdc0001107983 */ /* 0x000f220000300800 */
[----:B------:R-:W-:Y:S01]  /*433d0*/  IMAD.MOV.U32 R5, RZ, RZ, R17 ;  /* 0x000000ffff057224 */ /* 0x000fe200078e0011 */
[----:B------:R-:W-:Y:S02]  /*433e0*/  IADD3 R9, P2, R9, UR8, RZ ;  /* 0x0000000809097c10 */ /* 0x000fe4000ff5e0ff */
[----:B-1----:R-:W4:Y:S04]  /*433f0*/  LDL.LU R17, [R1+0xff4] ;  /* 0x000ff40001117983 */ /* 0x002f280000300800 */
        /* <DEDUP_REMOVED lines=52> */
[----:B------:R-:W4:Y:S01]  /*43740*/  LDL.LU R17, [R1+0x1080] ;  /* 0x0010800001117983 */ /* 0x000f220000300800 */
[----:B------:R-:W-:-:S03]  /*43750*/  IADD3 R13, P1, R13, UR8, RZ ;  /* 0x000000080d0d7c10 */ /* 0x000fc6000ff3e0ff */
[----:B------:R-:W4:Y:S04]  /*43760*/  LDL.LU R6, [R1+0x1090] ;  /* 0x0010900001067983 */ /* 0x000f280000300800 */
[----:B------:R-:W-:Y:S01]  /*43770*/  STL [R1+0x1010], R13 ;  /* 0x0010100d01007387 */ /* 0x000fe20000100800 */
[----:B------:R-:W-:-:S03]  /*43780*/  IADD3 R20, P2, R20, UR8, RZ ;  /* 0x0000000814147c10 */ /* 0x000fc6000ff5e0ff */
[----:B------:R1:W-:Y:S01]  /*43790*/  LDGSTS.E [R7+0x10c00], [R4.64], P0 ;  /* 0x10c0000004077fae */ /* 0x0003e20008121846 */
        /* <DEDUP_REMOVED lines=27> */
[----:B--2---:R-:W-:-:S02]  /*43950*/  IADD3 R11, P1, R11, UR8, RZ ;  /* 0x000000080b0b7c10 */ /* 0x004fc4000ff3e0ff */
[----:B-1----:R-:W2:Y:S01]  /*43960*/  LDL.LU R19, [R1+0x109c] ;  /* 0x00109c0001137983 */ /* 0x002ea20000300800 */
[----:B------:R-:W-:Y:S01]  /*43970*/  IMAD.MOV.U32 R4, RZ, RZ, R10 ;  /* 0x000000ffff047224 */ /* 0x000fe200078e000a */
[----:B------:R-:W-:Y:S02]  /*43980*/  IADD3 R15, P2, R15, UR8, RZ ;  /* 0x000000080f0f7c10 */ /* 0x000fe4000ff5e0ff */
[----:B------:R-:W3:Y:S04]  /*43990*/  LDL.LU R10, [R1+0x10ac] ;  /* 0x0010ac00010a7983 */ /* 0x000ee80000300800 */
[----:B------:R1:W-:Y:S04]  /*439a0*/  LDGSTS.E [R7+0x12c00], [R4.64], P0 ;  /* 0x12c0000004077fae */ /* 0x0003e80008121846 */
[----:B------:R-:W-:Y:S01]  /*439b0*/  STL [R1+0x1060], R11 ;  /* 0x0010600b01007387 */ /* 0x000fe20000100800 */
[----:B-1----:R-:W-:Y:S01]  /*439c0*/  IMAD.MOV.U32 R4, RZ, RZ, R11 ;  /* 0x000000ffff047224 */ /* 0x002fe200078e000b */
[----:B----4-:R-:W-:-:S05]  /*439d0*/  IADD3.X R14, R14, UR5, RZ, P1, !PT ;  /* 0x000000050e0e7c10 */ /* 0x010fca0008ffe4ff */
        /* <DEDUP_REMOVED lines=15> */
[----:B------:R1:W-:Y:S01]  /*43ad0*/  LDGSTS.E [R7+0x13c00], [R4.64], P0 ;  /* 0x13c0000004077fae */ /* 0x0003e20008121846 */
[----:B------:R-:W-:Y:S01]  /*43ae0*/  IADD3.X R18, R18, UR5, RZ, P1, !PT ;  /* 0x0000000512127c10 */ /* 0x000fe20008ffe4ff */
[----:B-1----:R-:W-:-:S04]  /*43af0*/  IMAD.MOV.U32 R4, RZ, RZ, R17 ;  /* 0x000000ffff047224 */ /* 0x002fc800078e0011 */
        /* <DEDUP_REMOVED lines=46> */
[----:B-1----:R-:W-:Y:S01]  /*43de0*/  IMAD.MOV.U32 R4, RZ, RZ, R11 ;  /* 0x000000ffff047224 */ /* 0x002fe200078e000b */
[----:B------:R-:W-:Y:S01]  /*43df0*/  IADD3 R17, P1, R17, UR8, RZ ;  /* 0x0000000811117c10 */ /* 0x000fe2000ff3e0ff */
[----:B------:R-:W-:-:S02]  /*43e00*/  IMAD.MOV.U32 R5, RZ, RZ, R16 ;  /* 0x000000ffff057224 */ /* 0x000fc400078e0010 */
[----:B------:R-:W4:Y:S04]  /*43e10*/  LDL.LU R16, [R1+0x1144] ;  /* 0x0011440001107983 */ /* 0x000f280000300800 */
[----:B------:R-:W4:Y:S01]  /*43e20*/  LDL.LU R11, [R1+0x115c] ;  /* 0x00115c00010b7983 */ /* 0x000f220000300800 */
[----:B------:R-:W-:Y:S02]  /*43e30*/  IADD3 R20, P2, R20, UR8, RZ ;  /* 0x0000000814147c10 */ /* 0x000fe4000ff5e0ff */
[----:B------:R-:W-:Y:S01]  /*43e40*/  IADD3.X R18, R18, UR5, RZ, P1, !PT ;  /* 0x0000000512127c10 */ /* 0x000fe20008ffe4ff */
[----:B------:R-:W-:Y:S01]  /*43e50*/  STL [R1+0x10e0], R17 ;  /* 0x0010e01101007387 */ /* 0x000fe20000100800 */
[----:B------:R-:W-:-:S03]  /*43e60*/  IADD3.X R21, R21, UR5, RZ, P2, !PT ;  /* 0x0000000515157c10 */ /* 0x000fc600097fe4ff */
[----:B------:R1:W-:Y:S04]  /*43e70*/  LDGSTS.E [R7+0x16c00], [R4.64], P0 ;  /* 0x16c0000004077fae */ /* 0x0003e80008121846 */
[----:B------:R1:W-:Y:S04]  /*43e80*/  STL [R1+0x10dc], R18 ;  /* 0x0010dc1201007387 */ /* 0x0003e80000100800 */
[----:B------:R-:W-:Y:S01]  /*43e90*/  STL [R1+0x10f0], R20 ;  /* 0x0010f01401007387 */ /* 0x000fe20000100800 */
[----:B-1----:R-:W-:-:S03]  /*43ea0*/  IMAD.MOV.U32 R5, RZ, RZ, R18 ;  /* 0x000000ffff057224 */ /* 0x002fc600078e0012 */
[----:B------:R-:W4:Y:S01]  /*43eb0*/  LDL.LU R18, [R1+0x1140] ;  /* 0x0011400001127983 */ /* 0x000f220000300800 */
[----:B------:R-:W-:-:S03]  /*43ec0*/  IMAD.MOV.U32 R4, RZ, RZ, R17 ;  /* 0x000000ffff047224 */ /* 0x000fc600078e0011 */
        /* <DEDUP_REMOVED lines=43> */
[----:B------:R1:W-:Y:S04]  /*44180*/  STL [R1+0x1144], R16 ;  /* 0x0011441001007387 */ /* 0x0003e80000100800 */
[----:B------:R1:W-:Y:S01]  /*44190*/  LDGSTS.E [R7+0x19c00], [R4.64], P0 ;  /* 0x19c0000004077fae */ /* 0x0003e20008121846 */
[----:B------:R-:W-:Y:S01]  /*441a0*/  IADD3.X R18, R18, UR5, RZ, P1, !PT ;  /* 0x0000000512127c10 */ /* 0x000fe20008ffe4ff */
[----:B-1----:R-:W-:-:S04]  /*441b0*/  IMAD.MOV.U32 R4, RZ, RZ, R16 ;  /* 0x000000ffff047224 */ /* 0x002fc800078e0010 */
[----:B------:R1:W-:Y:S01]  /*441c0*/  STL [R1+0x1140], R18 ;  /* 0x0011401201007387 */ /* 0x0003e20000100800 */
[----:B------:R-:W-:-:S03]  /*441d0*/  IADD3.X R17, R17, UR5, RZ, P2, !PT ;  /* 0x0000000511117c10 */ /* 0x000fc600097fe4ff */
[----:B------:R1:W-:Y:S04]  /*441e0*/  STL [R1+0x115c], R11 ;  /* 0x00115c0b01007387 */ /* 0x0003e80000100800 */
[----:B------:R-:W4:Y:S04]  /*441f0*/  LDL.LU R20, [R1+0x11d4] ;  /* 0x0011d40001147983 */ /* 0x000f280000300800 */
[----:B------:R1:W-:Y:S04]  /*44200*/  STL [R1+0x1158], R17 ;  /* 0x0011581101007387 */ /* 0x0003e80000100800 */
[----:B------:R-:W4:Y:S04]  /*44210*/  LDL.LU R16, [R1+0x11ec] ;  /* 0x0011ec0001107983 */ /* 0x000f280000300800 */
[----:B------:R-:W4:Y:S01]  /*44220*/  LDL.LU R21, [R1+0x11d0] ;  /* 0x0011d00001157983 */ /* 0x000f220000300800 */
[----:B------:R-:W-:-:S03]  /*44230*/  IMAD.MOV.U32 R5, RZ, RZ, R18 ;  /* 0x000000ffff057224 */ /* 0x000fc600078e0012 */
[----:B-1----:R-:W4:Y:S04]  /*44240*/  LDL.LU R18, [R1+0x11e8] ;  /* 0x0011e80001127983 */ /* 0x002f280000300800 */
        /* <DEDUP_REMOVED lines=26> */
[----:B------:R-:W-:Y:S01]  /*443f0*/  IADD3 R9, P2, R9, UR8, RZ ;  /* 0x0000000809097c10 */ /* 0x000fe2000ff5e0ff */
[----:B-1----:R-:W-:Y:S01]  /*44400*/  IMAD.MOV.U32 R4, RZ, RZ, R14 ;  /* 0x000000ffff047224 */ /* 0x002fe200078e000e */
[----:B----4-:R-:W-:Y:S02]  /*44410*/  IADD3.X R15, R15, UR5, RZ, P1, !PT ;  /* 0x000000050f0f7c10 */ /* 0x010fe40008ffe4ff */
[----:B------:R-:W-:-:S03]  /*44420*/  IADD3.X R10, R10, UR5, RZ, P2, !PT ;  /* 0x000000050a0a7c10 */ /* 0x000fc600097fe4ff */
[----:B------:R-:W-:Y:S01]  /*44430*/  IMAD.MOV.U32 R5, RZ, RZ, R15 ;  /* 0x000000ffff057224 */ /* 0x000fe200078e000f */
[----:B------:R1:W-:Y:S04]  /*44440*/  STL [R1+0x11a0], R15 ;  /* 0x0011a00f01007387 */ /* 0x0003e80000100800 */
[----:B------:R4:W-:Y:S04]  /*44450*/  STL [R1+0x11bc], R9 ;  /* 0x0011bc0901007387 */ /* 0x0009e80000100800 */
[----:B------:R-:W2:Y:S04]  /*44460*/  LDL.LU R14, [R1+0x1230] ;  /* 0x00123000010e7983 */ /* 0x000ea80000300800 */
[----:B------:R4:W-:Y:S04]  /*44470*/  LDGSTS.E [R7+0x1c400], [R4.64], P0 ;  /* 0x1c40000004077fae */ /* 0x0009e80008121846 */
[----:B------:R4:W-:Y:S04]  /*44480*/  STL [R1+0x11b8], R10 ;  /* 0x0011b80a01007387 */ /* 0x0009e80000100800 */
[----:B-1----:R-:W2:Y:S01]  /*44490*/  LDL.LU R15, [R1+0x1248] ;  /* 0x00124800010f7983 */ /* 0x002ea20000300800 */
[----:B----4-:R-:W-:-:S02]  /*444a0*/  IMAD.MOV.U32 R4, RZ, RZ, R9 ;  /* 0x000000ffff047224 */ /* 0x010fc400078e0009 */
[----:B------:R-:W-:Y:S01]  /*444b0*/  IMAD.MOV.U32 R5, RZ, RZ, R10 ;  /* 0x000000ffff057224 */ /* 0x000fe200078e000a */
[----:B------:R-:W2:Y:S04]  /*444c0*/  LDL.LU R9, [R1+0xb84] ;  /* 0x000b840001097983 */ /* 0x000ea80000300800 */
[----:B------:R1:W-:Y:S01]  /*444d0*/  LDGSTS.E [R7+0x1cc00], [R4.64], P0 ;  /* 0x1cc0000004077fae */ /* 0x0003e20008121846 */
[----:B------:R-:W-:-:S03]  /*444e0*/  IADD3 R20, P1, R20, UR8, RZ ;  /* 0x0000000814147c10 */ /* 0x000fc6000ff3e0ff */
[----:B------:R-:W2:Y:S01]  /*444f0*/  LDL.LU R10, [R1+0xba4] ;  /* 0x000ba400010a7983 */ /* 0x000ea20000300800 */
[----:B------:R-:W-:Y:S02]  /*44500*/  IADD3 R16, P2, R16, UR8, RZ ;  /* 0x0000000810107c10 */ /* 0x000fe4000ff5e0ff */
[----:B------:R-:W-:Y:S01]  /*44510*/  IADD3.X R21, R21, UR5, RZ, P1, !PT ;  /* 0x0000000515157c10 */ /* 0x000fe20008ffe4ff */
[----:B-1----:R-:W-:Y:S01]  /*44520*/  IMAD.MOV.U32 R4, RZ, RZ, R20 ;  /* 0x000000ffff047224 */ /* 0x002fe200078e0014 */
[----:B------:R-:W-:Y:S01]  /*44530*/  STL [R1+0x11d4], R20 ;  /* 0x0011d41401007387 */ /* 0x000fe20000100800 */
[----:B------:R-:W-:Y:S02]  /*44540*/  IADD3.X R18, R18, UR5, RZ, P2, !PT ;  /* 0x0000000512127c10 */ /* 0x000fe400097fe4ff */
[----:B------:R-:W-:Y:S01]  /*44550*/  IMAD.MOV.U32 R5, RZ, RZ, R21 ;  /* 0x000000ffff057224 */ /* 0x000fe200078e0015 */
[----:B------:R-:W-:Y:S04]  /*44560*/  STL [R1+0x11d0], R21 ;  /* 0x0011d01501007387 */ /* 0x000fe80000100800 */
[----:B------:R1:W-:Y:S04]  /*44570*/  STL [R1+0x11ec], R16 ;  /* 0x0011ec1001007387 */ /* 0x0003e80000100800 */
[----:B------:R1:W-:Y:S04]  /*44580*/  LDGSTS.E [R7+0x1d400], [R4.64], P0 ;  /* 0x1d40000004077fae */ /* 0x0003e80008121846 */
[----:B------:R1:W-:Y:S02]  /*44590*/  STL [R1+0x11e8], R18 ;  /* 0x0011e81201007387 */ /* 0x0003e40000100800 */
[----:B-1----:R-:W-:-:S02]  /*445a0*/  IMAD.MOV.U32 R4, RZ, RZ, R16 ;  /* 0x000000ffff047224 */ /* 0x002fc400078e0010 */
[----:B------:R-:W2:Y:S01]  /*445b0*/  LDL.LU R16, [R1+0xb80] ;  /* 0x000b800001107983 */ /* 0x000ea20000300800 */
[----:B------:R-:W-:-:S03]  /*445c0*/  IMAD.MOV.U32 R5, RZ, RZ, R18 ;  /* 0x000000ffff057224 */ /* 0x000fc600078e0012 */
[----:B------:R-:W2:Y:S01]  /*445d0*/  LDL.LU R18, [R1+0xba0] ;  /* 0x000ba00001127983 */ /* 0x000ea20000300800 */
[----:B------:R-:W-:Y:S02]  /*445e0*/  IADD3 R11, P1, R11, UR8, RZ ;  /* 0x000000080b0b7c10 */ /* 0x000fe4000ff3e0ff */
[----:B------:R-:W-:Y:S01]  /*445f0*/  IADD3 R17, P2, R17, UR8, RZ ;  /* 0x0000000811117c10 */ /* 0x000fe2000ff5e0ff */
[----:B------:R1:W-:Y:S04]  /*44600*/  LDGSTS.E [R7+0x1dc00], [R4.64], P0 ;  /* 0x1dc0000004077fae */ /* 0x0003e80008121846 */
[----:B------:R3:W-:Y:S01]  /*44610*/  STL [R1+0x1204], R11 ;  /* 0x0012040b01007387 */ /* 0x0007e20000100800 */
[----:B-1----:R-:W-:Y:S01]  /*44620*/  IMAD.MOV.U32 R4, RZ, RZ, R11 ;  /* 0x000000ffff047224 */ /* 0x002fe200078e000b */
[----:B---3--:R-:W-:-:S05]  /*44630*/  IADD3.X R12, R12, UR5, RZ, P1, !PT ;  /* 0x000000050c0c7c10 */ /* 0x008fca0008ffe4ff */
        /* <DEDUP_REMOVED lines=10> */
[----:B---3--:R-:W2:Y:S01]  /*446e0*/  LDL.LU R17, [R1+0xbc0] ;  /* 0x000bc00001117983 */ /* 0x008ea20000300800 */
        /* <DEDUP_REMOVED lines=8> */
[----:B------:R1:W-:Y:S04]  /*44770*/  STL [R1+0x1230], R14 ;  /* 0x0012300e01007387 */ /* 0x0003e80000100800 */
[----:B------:R-:W-:Y:S01]  /*44780*/  STL [R1+0x124c], R13 ;  /* 0x00124c0d01007387 */ /* 0x000fe20000100800 */
[----:B------:R-:W-:-:S03]  /*44790*/  IADD3.X R15, R15, UR5, RZ, P2, !PT ;  /* 0x000000050f0f7c10 */ /* 0x000fc600097fe4ff */
[----:B------:R1:W-:Y:S04]  /*447a0*/  LDGSTS.E [R7+0x1f400], [R4.64], P0 ;  /* 0x1f40000004077fae */ /* 0x0003e80008121846 */
[----:B-1----:R-:W3:Y:S01]  /*447b0*/  LDL.LU R14, [R1+0xc04] ;  /* 0x000c0400010e7983 */ /* 0x002ee20000300800 */
[----:B------:R-:W-:-:S03]  /*447c0*/  IADD3 R9, P1, R9, UR8, RZ ;  /* 0x0000000809097c10 */ /* 0x000fc6000ff3e0ff */
[----:B------:R1:W-:Y:S04]  /*447d0*/  STL [R1+0x1248], R15 ;  /* 0x0012480f01007387 */ /* 0x0003e80000100800 */
[----:B------:R-:W3:Y:S01]  /*447e0*/  LDL.LU R6, [R1+0xc24] ;  /* 0x000c240001067983 */ /* 0x000ee20000300800 */
[----:B------:R-:W-:Y:S02]  /*447f0*/  IMAD.MOV.U32 R5, RZ, RZ, R15 ;  /* 0x000000ffff057224 */ /* 0x000fe400078e000f */
[----:B------:R-:W-:Y:S01]  /*44800*/  IMAD.MOV.U32 R4, RZ, RZ, R13 ;  /* 0x000000ffff047224 */ /* 0x000fe200078e000d */
[----:B-1----:R-:W3:Y:S01]  /*44810*/  LDL.LU R15, [R1+0xc00] ;  /* 0x000c0000010f7983 */ /* 0x002ee20000300800 */
[----:B------:R-:W-:-:S03]  /*44820*/  IADD3 R10, P2, R10, UR8, RZ ;  /* 0x000000080a0a7c10 */ /* 0x000fc6000ff5e0ff */
[----:B------:R-:W3:Y:S04]  /*44830*/  LDL.LU R13, [R1+0xc20] ;  /* 0x000c2000010d7983 */ /* 0x000ee80000300800 */
[----:B------:R1:W-:Y:S04]  /*44840*/  LDGSTS.E [R7+0x1fc00], [R4.64], P0 ;  /* 0x1fc0000004077fae */ /* 0x0003e80008121846 */
[----:B------:R-:W-:Y:S04]  /*44850*/  STL [R1+0xb84], R9 ;  /* 0x000b840901007387 */ /* 0x000fe80000100800 */
[----:B------:R-:W-:Y:S01]  /*44860*/  STL [R1+0xba4], R10 ;  /* 0x000ba40a01007387 */ /* 0x000fe20000100800 */
[----:B-1----:R-:W-:Y:S01]  /*44870*/  LOP3.LUT R7, R0, 0x60, RZ, 0x3c, !PT ;  /* 0x0000006000077812 */ /* 0x002fe200078e3cff */
[----:B------:R-:W-:Y:S01]  /*44880*/  IMAD.MOV.U32 R4, RZ, RZ, R9 ;  /* 0x000000ffff047224 */ /* 0x000fe200078e0009 */
[----:B------:R-:W-:-:S02]  /*44890*/  IADD3.X R16, R16, UR5, RZ, P1, !PT ;  /* 0x0000000510107c10 */ /* 0x000fc40008ffe4ff */
[----:B------:R-:W-:-:S03]  /*448a0*/  IADD3.X R18, R18, UR5, RZ, P2, !PT ;  /* 0x0000000512127c10 */ /* 0x000fc600097fe4ff */
[----:B------:R-:W-:Y:S01]  /*448b0*/  IMAD.MOV.U32 R5, RZ, RZ, R16 ;  /* 0x000000ffff057224 */ /* 0x000fe200078e0010 */
[----:B------:R1:W-:Y:S04]  /*448c0*/  STL [R1+0xb80], R16 ;  /* 0x000b801001007387 */ /* 0x0003e80000100800 */
[----:B------:R1:W-:Y:S04]  /*448d0*/  LDGSTS.E [R7+0x600], [R4.64], P0 ;  /* 0x0060000004077fae */ /* 0x0003e80008121846 */
[----:B-1----:R-:W3:Y:S04]  /*448e0*/  LDL.LU R16, [R1+0xc44] ;  /* 0x000c440001107983 */ /* 0x002ee80000300800 */
[----:B------:R1:W-:Y:S01]  /*448f0*/  STL [R1+0xba0], R18 ;  /* 0x000ba01201007387 */ /* 0x0003e20000100800 */
[----:B------:R-:W-:-:S03]  /*44900*/  IMAD.MOV.U32 R5, RZ, RZ, R18 ;  /* 0x000000ffff057224 */ /* 0x000fc600078e0012 */
[----:B------:R-:W3:Y:S01]  /*44910*/  LDL.LU R9, [R1+0xc64] ;  /* 0x000c640001097983 */ /* 0x000ee20000300800 */
[----:B------:R-:W-:-:S03]  /*44920*/  IMAD.MOV.U32 R4, RZ, RZ, R10 ;  /* 0x000000ffff047224 */ /* 0x000fc600078e000a */
[----:B-1----:R-:W3:Y:S04]  /*44930*/  LDL.LU R18, [R1+0xc40] ;  /* 0x000c400001127983 */ /* 0x002ee80000300800 */
[----:B------:R-:W3:Y:S04]  /*44940*/  LDL.LU R10, [R1+0xc60] ;  /* 0x000c6000010a7983 */ /* 0x000ee80000300800 */
[----:B------:R1:W-:Y:S01]  /*44950*/  LDGSTS.E [R7+0xe00], [R4.64], P0 ;  /* 0x00e0000004077fae */ /* 0x0003e20008121846 */
[----:B----4-:R-:W-:-:S05]  /*44960*/  IADD3 R11, P1, R11, UR8, RZ ;  /* 0x000000080b0b7c10 */ /* 0x010fca000ff3e0ff */
[----:B------:R-:W-:Y:S01]  /*44970*/  STL [R1+0xbc4], R11 ;  /* 0x000bc40b01007387 */ /* 0x000fe20000100800 */
[----:B-1----:R-:W-:Y:S01]  /*44980*/  IMAD.MOV.U32 R4, RZ, RZ, R11 ;  /* 0x000000ffff047224 */ /* 0x002fe200078e000b */
[----:B------:R-:W-:Y:S02]  /*44990*/  IADD3 R12, P2, R12, UR8, RZ ;  /* 0x000000080c0c7c10 */ /* 0x000fe4000ff5e0ff */
[----:B--2---:R-:W-:Y:S02]  /*449a0*/  IADD3.X R17, R17, UR5, RZ, P1, !PT ;  /* 0x0000000511117c10 */ /* 0x004fe40008ffe4ff */
[----:B---3--:R-:W-:-:S03]  /*449b0*/  IADD3.X R19, R19, UR5, RZ, P2, !PT ;  /* 0x0000000513137c10 */ /* 0x008fc600097fe4ff */
[----:B------:R-:W-:Y:S01]  /*449c0*/  IMAD.MOV.U32 R5, RZ, RZ, R17 ;  /* 0x000000ffff057224 */ /* 0x000fe200078e0011 */
[----:B------:R1:W-:Y:S04]  /*449d0*/  STL [R1+0xbc0], R17 ;  /* 0x000bc01101007387 */ /* 0x0003e80000100800 */
[----:B------:R-:W-:Y:S04]  /*449e0*/  STL [R1+0xbe4], R12 ;  /* 0x000be40c01007387 */ /* 0x000fe80000100800 */
[----:B------:R2:W-:Y:S04]  /*449f0*/  LDGSTS.E [R7+0x1600], [R4.64], P0 ;  /* 0x0160000004077fae */ /* 0x0005e80008121846 */
[----:B-1----:R-:W3:Y:S04]  /*44a00*/  LDL.LU R17, [R1+0xc84] ;  /* 0x000c840001117983 */ /* 0x002ee80000300800 */
[----:B------:R1:W-:Y:S04]  /*44a10*/  STL [R1+0xbe0], R19 ;  /* 0x000be01301007387 */ /* 0x0003e80000100800 */
[----:B------:R-:W4:Y:S01]  /*44a20*/  LDL.LU R11, [R1+0xca4] ;  /* 0x000ca400010b7983 */ /* 0x000f220000300800 */
        /* <DEDUP_REMOVED lines=18> */
[----:B------:R1:W-:Y:S04]  /*44b50*/  LDGSTS.E [R7+0x2600], [R4.64], P0 ;  /* 0x0260000004077fae */ /* 0x0003e80008121846 */
[----:B------:R-:W2:Y:S01]  /*44b60*/  LDL.LU R21, [R1+0xce0] ;  /* 0x000ce00001157983 */ /* 0x000ea20000300800 */
[----:B-1----:R-:W-:-:S02]  /*44b70*/  IMAD.MOV.U32 R4, RZ, RZ, R6 ;  /* 0x000000ffff047224 */ /* 0x002fc400078e0006 */
[----:B------:R-:W-:Y:S01]  /*44b80*/  IMAD.MOV.U32 R5, RZ, RZ, R13 ;  /* 0x000000ffff057224 */ /* 0x000fe200078e000d */
[----:B------:R-:W2:Y:S04]  /*44b90*/  LDL.LU R6, [R1+0xd04] ;  /* 0x000d040001067983 */ /* 0x000ea80000300800 */
[----:B------:R-:W2:Y:S01]  /*44ba0*/  LDL.LU R13, [R1+0xd24] ;  /* 0x000d2400010d7983 */ /* 0x000ea20000300800 */
[----:B------:R-:W-:-:S03]  /*44bb0*/  IADD3 R16, P1, R16, UR8, RZ ;  /* 0x0000000810107c10 */ /* 0x000fc6000ff3e0ff */
[----:B------:R1:W-:Y:S01]  /*44bc0*/  LDGSTS.E [R7+0x2e00], [R4.64], P0 ;  /* 0x02e0000004077fae */ /* 0x0003e20008121846 */
[----:B------:R-:W-:-:S03]  /*44bd0*/  IADD3 R9, P2, R9, UR8, RZ ;  /* 0x0000000809097c10 */ /* 0x000fc6000ff5e0ff */
[----:B------:R1:W-:Y:S01]  /*44be0*/  STL [R1+0xc44], R16 ;  /* 0x000c441001007387 */ /* 0x0003e20000100800 */
        /* <DEDUP_REMOVED lines=13> */
[----:B------:R-:W2:Y:S04]  /*44cc0*/  LDL.LU R10, [R1+0xd64] ;  /* 0x000d6400010a7983 */ /* 0x000ea80000300800 */
[----:B------:R1:W-:Y:S01]  /*44cd0*/  LDGSTS.E [R7+0x3e00], [R4.64], P0 ;  /* 0x03e0000004077fae */ /* 0x0003e20008121846 */
[----:B---3--:R-:W-:-:S05]  /*44ce0*/  IADD3 R17, P1, R17, UR8, RZ ;  /* 0x0000000811117c10 */ /* 0x008fca000ff3e0ff */
[----:B------:R3:W-:Y:S01]  /*44cf0*/  STL [R1+0xc84], R17 ;  /* 0x000c841101007387 */ /* 0x0007e20000100800 */
[----:B----4-:R-:W-:Y:S02]  /*44d00*/  IADD3 R11, P2, R11, UR8, RZ ;  /* 0x000000080b0b7c10 */ /* 0x010fe4000ff5e0ff */
[----:B--2---:R-:W-:Y:S01]  /*44d10*/  IADD3.X R19, R19, UR5, RZ, P1, !PT ;  /* 0x0000000513137c10 */ /* 0x004fe20008ffe4ff */
[----:B-1----:R-:W-:Y:S01]  /*44d20*/  IMAD.MOV.U32 R4, RZ, RZ, R17 ;  /* 0x000000ffff047224 */ /* 0x002fe200078e0011 */
[----:B------:R-:W-:-:S03]  /*44d30*/  IADD3.X R12, R12, UR5, RZ, P2, !PT ;  /* 0x000000050c0c7c10 */ /* 0x000fc600097fe4ff */
[----:B------:R1:W-:Y:S04]  /*44d40*/  STL [R1+0xc80], R19 ;  /* 0x000c801301007387 */ /* 0x0003e80000100800 */
[----:B------:R2:W-:Y:S01]  /*44d50*/  STL [R1+0xca4], R11 ;  /* 0x000ca40b01007387 */ /* 0x0005e20000100800 */
[----:B------:R-:W-:-:S03]  /*44d60*/  IMAD.MOV.U32 R5, RZ, RZ, R19 ;  /* 0x000000ffff057224 */ /* 0x000fc600078e0013 */
[----:B---3--:R-:W3:Y:S04]  /*44d70*/  LDL.LU R17, [R1+0xd40] ;  /* 0x000d400001117983 */ /* 0x008ee80000300800 */
        /* <DEDUP_REMOVED lines=19> */
[----:B------:R-:W-:-:S03]  /*44eb0*/  IADD3 R6, P1, R6, UR8, RZ ;  /* 0x0000000806067c10 */ /* 0x000fc6000ff3e0ff */
[----:B------:R-:W-:Y:S01]  /*44ec0*/  STL [R1+0xce0], R21 ;  /* 0x000ce01501007387 */ /* 0x000fe20000100800 */
[----:B------:R-:W-:-:S03]  /*44ed0*/  IADD3 R13, P2, R13, UR8, RZ ;  /* 0x000000080d0d7c10 */ /* 0x000fc6000ff5e0ff */
[----:B------:R-:W4:Y:S01]  /*44ee0*/  LDL.LU R14, [R1+0xd98] ;  /* 0x000d9800010e7983 */ /* 0x000f220000300800 */
[----:B------:R-:W-:Y:S02]  /*44ef0*/  IMAD.MOV.U32 R4, RZ, RZ, R20 ;  /* 0x000000ffff047224 */ /* 0x000fe400078e0014 */
[----:B------:R-:W-:Y:S01]  /*44f00*/  IMAD.MOV.U32 R5, RZ, RZ, R21 ;  /* 0x000000ffff057224 */ /* 0x000fe200078e0015 */
        /* <DEDUP_REMOVED lines=34> */
[----:B----4-:R-:W-:Y:S02]  /*45130*/  IADD3 R12, P2, R12, UR8, RZ ;  /* 0x000000080c0c7c10 */ /* 0x010fe4000ff5e0ff */
        /* <DEDUP_REMOVED lines=13> */
[----:B------:R1:W-:Y:S04]  /*45210*/  LDGSTS.E [R7+0x8600], [R4.64], P0 ;  /* 0x0860000004077fae */ /* 0x0003e80008121846 */
[----:B------:R-:W4:Y:S01]  /*45220*/  LDL.LU R21, [R1+0xf08] ;  /* 0x000f080001157983 */ /* 0x000f220000300800 */
        /* <DEDUP_REMOVED lines=30> */
[----:B------:R-:W-:Y:S01]  /*45410*/  STL [R1+0xedc], R9 ;  /* 0x000edc0901007387 */ /* 0x000fe20000100800 */
[----:B------:R-:W-:-:S03]  /*45420*/  IMAD.MOV.U32 R5, RZ, RZ, R19 ;  /* 0x000000ffff057224 */ /* 0x000fc600078e0013 */
        /* <DEDUP_REMOVED lines=13> */
[----:B-1----:R-:W-:-:S04]  /*45500*/  IMAD.MOV.U32 R4, RZ, RZ, R11 ;  /* 0x000000ffff047224 */ /* 0x002fc800078e000b */
[----:B------:R1:W-:Y:S01]  /*45510*/  STL [R1+0xef0], R15 ;  /* 0x000ef00f01007387 */ /* 0x0003e20000100800 */
[----:B------:R-:W-:Y:S01]  /*45520*/  IMAD.MOV.U32 R5, RZ, RZ, R15 ;  /* 0x000000ffff057224 */ /* 0x000fe200078e000f */
[----:B------:R-:W-:Y:S02]  /*45530*/  IADD3.X R21, R21, UR5, RZ, P2, !PT ;  /* 0x0000000515157c10 */ /* 0x000fe400097fe4ff */
[----:B------:R-:W-:Y:S04]  /*45540*/  STL [R1+0xf0c], R20 ;  /* 0x000f0c1401007387 */ /* 0x000fe80000100800 */
[----:B------:R4:W-:Y:S04]  /*45550*/  LDGSTS.E [R7+0xb600], [R4.64], P0 ;  /* 0x0b60000004077fae */ /* 0x0009e80008121846 */
[----:B-1----:R-:W3:Y:S01]  /*45560*/  LDL.LU R15, [R1+0xf84] ;  /* 0x000f8400010f7983 */ /* 0x002ee20000300800 */
[----:B------:R-:W-:-:S03]  /*45570*/  IADD3 R12, P1, R12, UR8, RZ ;  /* 0x000000080c0c7c10 */ /* 0x000fc6000ff3e0ff */
[----:B------:R-:W-:Y:S04]  /*45580*/  STL [R1+0xf08], R21 ;  /* 0x000f081501007387 */ /* 0x000fe80000100800 */
        /* <DEDUP_REMOVED lines=57> */
[----:B------:R-:W3:Y:S01]  /*45920*/  LDL.LU R11, [R1+0xebc] ;  /* 0x000ebc00010b7983 */ /* 0x000ee20000300800 */
        /* <DEDUP_REMOVED lines=51> */
[----:B------:R-:W-:Y:S02]  /*45c60*/  IMAD.MOV.U32 R4, RZ, RZ, R20 ;  /* 0x000000ffff047224 */ /* 0x000fe400078e0014 */
[----:B------:R-:W-:Y:S01]  /*45c70*/  IMAD.MOV.U32 R5, RZ, RZ, R21 ;  /* 0x000000ffff057224 */ /* 0x000fe200078e0015 */
[----:B------:R-:W-:Y:S01]  /*45c80*/  IADD3 R11, P2, R11, UR8, RZ ;  /* 0x000000080b0b7c10 */ /* 0x000fe2000ff5e0ff */
[----:B------:R1:W-:Y:S04]  /*45c90*/  STL [R1+0xea8], R9 ;  /* 0x000ea80901007387 */ /* 0x0003e80000100800 */
[----:B------:R1:W-:Y:S02]  /*45ca0*/  LDGSTS.E [R7+0x11e00], [R4.64], P0 ;  /* 0x11e0000004077fae */ /* 0x0003e40008121846 */
[----:B-1----:R-:W-:Y:S01]  /*45cb0*/  IMAD.MOV.U32 R4, RZ, RZ, R9 ;  /* 0x000000ffff047224 */ /* 0x002fe200078e0009 */
[----:B------:R-:W-:-:S05]  /*45cc0*/  IADD3.X R16, R16, UR5, RZ, P1, !PT ;  /* 0x0000000510107c10 */ /* 0x000fca0008ffe4ff */
[----:B------:R-:W-:Y:S01]  /*45cd0*/  IMAD.MOV.U32 R5, RZ, RZ, R16 ;  /* 0x000000ffff057224 */ /* 0x000fe200078e0010 */
[----:B------:R1:W-:Y:S01]  /*45ce0*/  STL [R1+0xea4], R16 ;  /* 0x000ea41001007387 */ /* 0x0003e20000100800 */
[----:B------:R-:W-:-:S03]  /*45cf0*/  IADD3.X R18, R18, UR5, RZ, P2, !PT ;  /* 0x0000000512127c10 */ /* 0x000fc600097fe4ff */
[----:B------:R1:W-:Y:S04]  /*45d00*/  STL [R1+0xebc], R11 ;  /* 0x000ebc0b01007387 */ /* 0x0003e80000100800 */
[----:B------:R-:W3:Y:S04]  /*45d10*/  LDL.LU R9, [R1+0xea0] ;  /* 0x000ea00001097983 */ /* 0x000ee80000300800 */
[----:B------:R1:W-:Y:S04]  /*45d20*/  STL [R1+0xeb8], R18 ;  /* 0x000eb81201007387 */ /* 0x0003e80000100800 */
[----:B------:R1:W-:Y:S04]  /*45d30*/  LDGSTS.E [R7+0x12600], [R4.64], P0 ;  /* 0x1260000004077fae */ /* 0x0003e80008121846 */
[----:B-1----:R-:W3:Y:S01]  /*45d40*/  LDL.LU R16, [R1+0xe90] ;  /* 0x000e900001107983 */ /* 0x002ee20000300800 */
[----:B------:R-:W-:-:S03]  /*45d50*/  IMAD.MOV.U32 R4, RZ, RZ, R11 ;  /* 0x000000ffff047224 */ /* 0x000fc600078e000b */
[----:B------:R-:W3:Y:S01]  /*45d60*/  LDL.LU R11, [R1+0xe9c] ;  /* 0x000e9c00010b7983 */ /* 0x000ee20000300800 */
        /* <DEDUP_REMOVED lines=28> */
[----:B------:R-:W-:Y:S01]  /*45f30*/  STL [R1+0xeb4], R6 ;  /* 0x000eb40601007387 */ /* 0x000fe20000100800 */
        /* <DEDUP_REMOVED lines=8> */
[----:B------:R-:W-:Y:S02]  /*45fc0*/  IMAD.MOV.U32 R5, RZ, RZ, R10 ;  /* 0x000000ffff057224 */ /* 0x000fe400078e000a */
[----:B------:R-:W3:Y:S04]  /*45fd0*/  LDL.LU R10, [R1+0xe78] ;  /* 0x000e7800010a7983 */ /* 0x000ee80000300800 */
[----:B------:R-:W3:Y:S01]  /*45fe0*/  LDL.LU R6, [R1+0xe70] ;  /* 0x000e700001067983 */ /* 0x000ee20000300800 */
        /* <DEDUP_REMOVED lines=11> */
[----:B------:R1:W-:Y:S04]  /*460a0*/  STL [R1+0xe84], R18 ;  /* 0x000e841201007387 */ /* 0x0003e80000100800 */
[----:B------:R-:W3:Y:S04]  /*460b0*/  LDL.LU R9, [R1+0xe6c] ;  /* 0x000e6c0001097983 */ /* 0x000ee80000300800 */
[----:B------:R1:W-:Y:S02]  /*460c0*/  LDGSTS.E [R7+0x15600], [R4.64], P0 ;  /* 0x1560000004077fae */ /* 0x0003e40008121846 */
[----:B-1----:R-:W-:-:S02]  /*460d0*/  IMAD.MOV.U32 R4, RZ, RZ, R16 ;  /* 0x000000ffff047224 */ /* 0x002fc400078e0010 */
[----:B------:R-:W-:Y:S02]  /*460e0*/  IMAD.MOV.U32 R5, RZ, RZ, R18 ;  /* 0x000000ffff057224 */ /* 0x000fe400078e0012 */
[----:B------:R-:W3:Y:S04]  /*460f0*/  LDL.LU R18, [R1+0xe60] ;  /* 0x000e600001127983 */ /* 0x000ee80000300800 */
[----:B------:R-:W3:Y:S04]  /*46100*/  LDL.LU R16, [R1+0xe50] ;  /* 0x000e500001107983 */ /* 0x000ee80000300800 */
[----:B------:R1:W-:Y:S01]  /*46110*/  LDGSTS.E [R7+0x15e00], [R4.64], P0 ;  /* 0x15e0000004077fae */ /* 0x0003e20008121846 */
[----:B----4-:R-:W-:-:S02]  /*46120*/  IADD3 R17, P1, R17, UR8, RZ ;  /* 0x0000000811117c10 */ /* 0x010fc4000ff3e0ff */
[----:B------:R-:W-:-:S03]  /*46130*/  IADD3 R12, P2, R12, UR8, RZ ;  /* 0x000000080c0c7c10 */ /* 0x000fc6000ff5e0ff */
[----:B------:R-:W-:Y:S01]  /*46140*/  STL [R1+0xe98], R17 ;  /* 0x000e981101007387 */ /* 0x000fe20000100800 */
[----:B--2---:R-:W-:Y:S02]  /*46150*/  IADD3.X R19, R19, UR5, RZ, P1, !PT ;  /* 0x0000000513137c10 */ /* 0x004fe40008ffe4ff */
[----:B---3--:R-:W-:-:S03]  /*46160*/  IADD3.X R14, R14, UR5, RZ, P2, !PT ;  /* 0x000000050e0e7c10 */ /* 0x008fc600097fe4ff */
[----:B------:R2:W-:Y:S01]  /*46170*/  STL [R1+0xe94], R19 ;  /* 0x000e941301007387 */ /* 0x0005e20000100800 */
[----:B-1----:R-:W-:-:S03]  /*46180*/  IMAD.MOV.U32 R5, RZ, RZ, R19 ;  /* 0x000000ffff057224 */ /* 0x002fc600078e0013 */
[----:B------:R-:W-:Y:S01]  /*46190*/  STL [R1+0xe8c], R12 ;  /* 0x000e8c0c01007387 */ /* 0x000fe20000100800 */
[----:B------:R-:W-:-:S03]  /*461a0*/  IMAD.MOV.U32 R4, RZ, RZ, R17 ;  /* 0x000000ffff047224 */ /* 0x000fc600078e0011 */
[----:B--2---:R-:W2:Y:S04]  /*461b0*/  LDL.LU R19, [R1+0xe5c] ;  /* 0x000e5c0001137983 */ /* 0x004ea80000300800 */
[----:B------:R1:W-:Y:S04]  /*461c0*/  STL [R1+0xe88], R14 ;  /* 0x000e880e01007387 */ /* 0x0003e80000100800 */
[----:B------:R-:W3:Y:S04]  /*461d0*/  LDL.LU R17, [R1+0xe44] ;  /* 0x000e440001117983 */ /* 0x000ee80000300800 */
[----:B------:R4:W-:Y:S02]  /*461e0*/  LDGSTS.E [R7+0x16600], [R4.64], P0 ;  /* 0x1660000004077fae */ /* 0x0009e40008121846 */
[----:B----4-:R-:W-:-:S02]  /*461f0*/  IMAD.MOV.U32 R4, RZ, RZ, R12 ;  /* 0x000000ffff047224 */ /* 0x010fc400078e000c */
[----:B------:R-:W-:Y:S02]  /*46200*/  IMAD.MOV.U32 R5, RZ, RZ, R14 ;  /* 0x000000ffff057224 */ /* 0x000fe400078e000e */
[----:B-1----:R-:W4:Y:S04]  /*46210*/  LDL.LU R14, [R1+0xe58] ;  /* 0x000e5800010e7983 */ /* 0x002f280000300800 */
[----:B------:R-:W4:Y:S04]  /*46220*/  LDL.LU R12, [R1+0xe4c] ;  /* 0x000e4c00010c7983 */ /* 0x000f280000300800 */
        /* <DEDUP_REMOVED lines=13> */
[----:B------:R-:W-:-:S03]  /*46300*/  IADD3 R10, P1, R10, UR8, RZ ;  /* 0x000000080a0a7c10 */ /* 0x000fc6000ff3e0ff */
[----:B------:R-:W4:Y:S01]  /*46310*/  LDL.LU R13, [R1+0xe48] ;  /* 0x000e4800010d7983 */ /* 0x000f220000300800 */
[----:B------:R-:W-:Y:S02]  /*46320*/  IMAD.MOV.U32 R4, RZ, RZ, R20 ;  /* 0x000000ffff047224 */ /* 0x000fe400078e0014 */
[----:B------:R-:W-:Y:S01]  /*46330*/  IMAD.MOV.U32 R5, RZ, RZ, R21 ;  /* 0x000000ffff057224 */ /* 0x000fe200078e0015 */
[----:B------:R-:W-:Y:S01]  /*46340*/  IADD3 R6, P2, R6, UR8, RZ ;  /* 0x0000000806067c10 */ /* 0x000fe2000ff5e0ff */
[----:B------:R-:W-:Y:S04]  /*46350*/  STL [R1+0xe78], R10 ;  /* 0x000e780a01007387 */ /* 0x000fe80000100800 */
[----:B------:R1:W-:Y:S02]  /*46360*/  LDGSTS.E [R7+0x17e00], [R4.64], P0 ;  /* 0x17e0000004077fae */ /* 0x0003e40008121846 */
[----:B-1----:R-:W-:Y:S01]  /*46370*/  IMAD.MOV.U32 R4, RZ, RZ, R10 ;  /* 0x000000ffff047224 */ /* 0x002fe200078e000a */
[----:B------:R-:W-:-:S05]  /*46380*/  IADD3.X R11, R11, UR5, RZ, P1, !PT ;  /* 0x000000050b0b7c10 */ /* 0x000fca0008ffe4ff */
[----:B------:R-:W-:Y:S01]  /*46390*/  IMAD.MOV.U32 R5, RZ, RZ, R11 ;  /* 0x000000ffff057224 */ /* 0x000fe200078e000b */
[----:B------:R-:W-:Y:S01]  /*463a0*/  IADD3.X R9, R9, UR5, RZ, P2, !PT ;  /* 0x0000000509097c10 */ /* 0x000fe200097fe4ff */
[----:B------:R1:W-:Y:S04]  /*463b0*/  STL [R1+0xe74], R11 ;  /* 0x000e740b01007387 */ /* 0x0003e80000100800 */
[----:B------:R-:W-:Y:S04]  /*463c0*/  STL [R1+0xe70], R6 ;  /* 0x000e700601007387 */ /* 0x000fe80000100800 */
[----:B------:R1:W-:Y:S04]  /*463d0*/  LDGSTS.E [R7+0x18600], [R4.64], P0 ;  /* 0x1860000004077fae */ /* 0x0003e80008121846 */
[----:B------:R1:W-:Y:S04]  /*463e0*/  STL [R1+0xe6c], R9 ;  /* 0x000e6c0901007387 */ /* 0x0003e80000100800 */
[----:B-1----:R-:W4:Y:S01]  /*463f0*/  LDL.LU R11, [R1+0xe2c] ;  /* 0x000e2c00010b7983 */ /* 0x002f220000300800 */
[----:B------:R-:W-:-:S03]  /*46400*/  IMAD.MOV.U32 R5, RZ, RZ, R9 ;  /* 0x000000ffff057224 */ /* 0x000fc600078e0009 */
[----:B------:R-:W4:Y:S01]  /*46410*/  LDL.LU R9, [R1+0xe40] ;  /* 0x000e400001097983 */ /* 0x000f220000300800 */
[----:B------:R-:W-:-:S03]  /*46420*/  IMAD.MOV.U32 R4, RZ, RZ, R6 ;  /* 0x000000ffff047224 */ /* 0x000fc600078e0006 */
[----:B------:R-:W4:Y:S04]  /*46430*/  LDL.LU R10, [R1+0xe30] ;  /* 0x000e3000010a7983 */ /* 0x000f280000300800 */
[----:B------:R-:W4:Y:S01]  /*46440*/  LDL.LU R6, [R1+0xe34] ;  /* 0x000e340001067983 */ /* 0x000f220000300800 */
[----:B------:R-:W-:Y:S02]  /*46450*/  IADD3 R18, P1, R18, UR8, RZ ;  /* 0x0000000812127c10 */ /* 0x000fe4000ff3e0ff */
[----:B------:R-:W-:Y:S01]  /*46460*/  IADD3 R16, P2, R16, UR8, RZ ;  /* 0x0000000810107c10 */ /* 0x000fe2000ff5e0ff */
[----:B------:R1:W-:Y:S04]  /*46470*/  LDGSTS.E [R7+0x18e00], [R4.64], P0 ;  /* 0x18e0000004077fae */ /* 0x0003e80008121846 */
[----:B------:R-:W-:Y:S01]  /*46480*/  STL [R1+0xe60], R18 ;  /* 0x000e601201007387 */ /* 0x000fe20000100800 */
[----:B-1----:R-:W-:Y:S01]  /*46490*/  IMAD.MOV.U32 R4, RZ, RZ, R18 ;  /* 0x000000ffff047224 */ /* 0x002fe200078e0012 */
[----:B--2---:R-:W-:-:S05]  /*464a0*/  IADD3.X R19, R19, UR5, RZ, P1, !PT ;  /* 0x0000000513137c10 */ /* 0x004fca0008ffe4ff */
[----:B------:R1:W-:Y:S01]  /*464b0*/  STL [R1+0xe5c], R19 ;  /* 0x000e5c1301007387 */ /* 0x0003e20000100800 */
[----:B---3--:R-:W-:-:S03]  /*464c0*/  IADD3.X R17, R17, UR5, RZ, P2, !PT ;  /* 0x0000000511117c10 */ /* 0x008fc600097fe4ff */
[----:B------:R-:W-:Y:S04]  /*464d0*/  STL [R1+0xe50], R16 ;  /* 0x000e501001007387 */ /* 0x000fe80000100800 */
[----:B------:R2:W-:Y:S04]  /*464e0*/  STL [R1+0xe44], R17 ;  /* 0x000e441101007387 */ /* 0x0005e80000100800 */
[----:B------:R-:W3:Y:S04]  /*464f0*/  LDL.LU R24, [R1+0xe38] ;  /* 0x000e380001187983 */ /* 0x000ee80000300800 */
[----:B------:R-:W3:Y:S01]  /*46500*/  LDL.LU R23, [R1+0xe3c] ;  /* 0x000e3c0001177983 */ /* 0x000ee20000300800 */
[----:B----4-:R-:W-:-:S03]  /*46510*/  IADD3 R14, P1, R14, UR8, RZ ;  /* 0x000000080e0e7c10 */ /* 0x010fc6000ff3e0ff */
[----:B------:R-:W4:Y:S01]  /*46520*/  LDL.LU R22, [R1+0xe20] ;  /* 0x000e200001167983 */ /* 0x000f220000300800 */
[----:B------:R-:W-:-:S03]  /*46530*/  IADD3 R12, P2, R12, UR8, RZ ;  /* 0x000000080c0c7c10 */ /* 0x000fc6000ff5e0ff */
[----:B------:R-:W4:Y:S01]  /*46540*/  LDL.LU R21, [R1+0xe24] ;  /* 0x000e240001157983 */ /* 0x000f220000300800 */
[----:B------:R-:W-:-:S03]  /*46550*/  IMAD.MOV.U32 R5, RZ, RZ, R19 ;  /* 0x000000ffff057224 */ /* 0x000fc600078e0013 */
[----:B------:R-:W-:Y:S04]  /*46560*/  STL [R1+0xe58], R14 ;  /* 0x000e580e01007387 */ /* 0x000fe80000100800 */
[----:B------:R1:W-:Y:S02]  /*46570*/  LDGSTS.E [R7+0x19600], [R4.64], P0 ;  /* 0x1960000004077fae */ /* 0x0003e40008121846 */
[----:B-1----:R-:W-:Y:S02]  /*46580*/  IMAD.MOV.U32 R5, RZ, RZ, R17 ;  /* 0x000000ffff057224 */ /* 0x002fe400078e0011 */
[----:B------:R-:W-:-:S05]  /*46590*/  IMAD.MOV.U32 R4, RZ, RZ, R16 ;  /* 0x000000ffff047224 */ /* 0x000fca00078e0010 */
[----:B------:R1:W-:Y:S02]  /*465a0*/  LDGSTS.E [R7+0x19e00], [R4.64], P0 ;  /* 0x19e0000004077fae */ /* 0x0003e40008121846 */
[----:B-1----:R-:W-:Y:S01]  /*465b0*/  IMAD.MOV.U32 R4, RZ, RZ, R14 ;  /* 0x000000ffff047224 */ /* 0x002fe200078e000e */
[----:B------:R-:W-:-:S05]  /*465c0*/  IADD3.X R15, R15, UR5, RZ, P1, !PT ;  /* 0x000000050f0f7c10 */ /* 0x000fca0008ffe4ff */
[----:B------:R1:W-:Y:S01]  /*465d0*/  STL [R1+0xe54], R15 ;  /* 0x000e540f01007387 */ /* 0x0003e20000100800 */
[----:B------:R-:W-:-:S03]  /*465e0*/  IADD3.X R13, R13, UR5, RZ, P2, !PT ;  /* 0x000000050d0d7c10 */ /* 0x000fc600097fe4ff */
[----:B------:R-:W-:Y:S04]  /*465f0*/  STL [R1+0xe4c], R12 ;  /* 0x000e4c0c01007387 */ /* 0x000fe80000100800 */
[----:B------:R-:W4:Y:S04]  /*46600*/  LDL.LU R19, [R1+0xdf0] ;  /* 0x000df00001137983 */ /* 0x000f280000300800 */
[----:B------:R1:W-:Y:S04]  /*46610*/  STL [R1+0xe48], R13 ;  /* 0x000e480d01007387 */ /* 0x0003e80000100800 */
[----:B--2---:R-:W2:Y:S04]  /*46620*/  LDL.LU R17, [R1+0xe18] ;  /* 0x000e180001117983 */ /* 0x004ea80000300800 */
[----:B------:R-:W2:Y:S01]  /*46630*/  LDL.LU R20, [R1+0xdec] ;  /* 0x000dec0001147983 */ /* 0x000ea20000300800 */
[----:B------:R-:W-:-:S03]  /*46640*/  IMAD.MOV.U32 R5, RZ, RZ, R15 ;  /* 0x000000ffff057224 */ /* 0x000fc600078e000f */
[----:B------:R-:W2:Y:S04]  /*46650*/  LDL.LU R18, [R1+0xdf4] ;  /* 0x000df40001127983 */ /* 0x000ea80000300800 */
[----:B------:R-:W2:Y:S04]  /*46660*/  LDL.LU R16, [R1+0xdf8] ;  /* 0x000df80001107983 */ /* 0x000ea80000300800 */
[----:B-1----:R-:W2:Y:S04]  /*46670*/  LDL.LU R15, [R1+0xdfc] ;  /* 0x000dfc00010f7983 */ /* 0x002ea80000300800 */
[----:B------:R1:W-:Y:S04]  /*46680*/  LDGSTS.E [R7+0x1a600], [R4.64], P0 ;  /* 0x1a60000004077fae */ /* 0x0003e80008121846 */
[----:B------:R-:W2:Y:S01]  /*46690*/  LDL.LU R14, [R1+0xe00] ;  /* 0x000e0000010e7983 */ /* 0x000ea20000300800 */
[----:B-1----:R-:W-:-:S02]  /*466a0*/  IMAD.MOV.U32 R4, RZ, RZ, R12 ;  /* 0x000000ffff047224 */ /* 0x002fc400078e000c */
[----:B------:R-:W-:Y:S02]  /*466b0*/  IMAD.MOV.U32 R5, RZ, RZ, R13 ;  /* 0x000000ffff057224 */ /* 0x000fe400078e000d */
[----:B------:R-:W2:Y:S04]  /*466c0*/  LDL.LU R13, [R1+0xe04] ;  /* 0x000e0400010d7983 */ /* 0x000ea80000300800 */
[----:B------:R1:W-:Y:S01]  /*466d0*/  LDGSTS.E [R7+0x1ae00], [R4.64], P0 ;  /* 0x1ae0000004077fae */ /* 0x0003e20008121846 */
[----:B------:R-:W-:-:S04]  /*466e0*/  IADD3 R9, P1, R9, UR8, RZ ;  /* 0x0000000809097c10 */ /* 0x000fc8000ff3e0ff */
[----:B------:R-:W-:Y:S02]  /*466f0*/  IADD3.X R11, R11, UR5, RZ, P1, !PT ;  /* 0x000000050b0b7c10 */ /* 0x000fe40008ffe4ff */
[----:B------:R-:W-:Y:S01]  /*46700*/  IADD3 R6, P2, R6, UR8, RZ ;  /* 0x0000000806067c10 */ /* 0x000fe2000ff5e0ff */
[----:B------:R-:W-:Y:S02]  /*46710*/  STL [R1+0xe40], R9 ;  /* 0x000e400901007387 */ /* 0x000fe40000100800 */
[----:B-1----:R-:W-:Y:S01]  /*46720*/  IMAD.MOV.U32 R5, RZ, RZ, R11 ;  /* 0x000000ffff057224 */ /* 0x002fe200078e000b */
[----:B------:R-:W-:Y:S01]  /*46730*/  IADD3.X R10, R10, UR5, RZ, P2, !PT ;  /* 0x000000050a0a7c10 */ /* 0x000fe200097fe4ff */
[----:B------:R1:W-:Y:S01]  /*46740*/  STL [R1+0xe2c], R11 ;  /* 0x000e2c0b01007387 */ /* 0x0003e20000100800 */
[----:B------:R-:W-:-:S03]  /*46750*/  IMAD.MOV.U32 R4, RZ, RZ, R9 ;  /* 0x000000ffff047224 */ /* 0x000fc600078e0009 */
[----:B------:R-:W-:Y:S04]  /*46760*/  STL [R1+0xe34], R6 ;  /* 0x000e340601007387 */ /* 0x000fe80000100800 */
[----:B------:R1:W-:Y:S04]  /*46770*/  LDGSTS.E [R7+0x1b600], [R4.64], P0 ;  /* 0x1b60000004077fae */ /* 0x0003e80008121846 */
[----:B-1----:R-:W2:Y:S04]  /*46780*/  LDL.LU R11, [R1+0xe0c] ;  /* 0x000e0c00010b7983 */ /* 0x002ea80000300800 */
[----:B------:R1:W-:Y:S04]  /*46790*/  STL [R1+0xe30], R10 ;  /* 0x000e300a01007387 */ /* 0x0003e80000100800 */
[----:B------:R-:W2:Y:S04]  /*467a0*/  LDL.LU R9, [R1+0xe14] ;  /* 0x000e140001097983 */ /* 0x000ea80000300800 */
[----:B------:R-:W2:Y:S01]  /*467b0*/  LDL.LU R12, [R1+0xe08] ;  /* 0x000e0800010c7983 */ /* 0x000ea20000300800 */
[----:B------:R-:W-:-:S03]  /*467c0*/  IMAD.MOV.U32 R5, RZ, RZ, R10 ;  /* 0x000000ffff057224 */ /* 0x000fc600078e000a */
[----:B-1----:R-:W2:Y:S01]  /*467d0*/  LDL.LU R10, [R1+0xe10] ;  /* 0x000e1000010a7983 */ /* 0x002ea20000300800 */
[----:B------:R-:W-:-:S03]  /*467e0*/  IMAD.MOV.U32 R4, RZ, RZ, R6 ;  /* 0x000000ffff047224 */ /* 0x000fc600078e0006 */
[----:B------:R-:W2:Y:S04]  /*467f0*/  LDL R6, [R1+0x144c] ;  /* 0x00144c0001067983 */ /* 0x000ea80000100800 */
[----:B------:R1:W-:Y:S01]  /*46800*/  LDGSTS.E [R7+0x1be00], [R4.64], P0 ;  /* 0x1be0000004077fae */ /* 0x0003e20008121846 */
[C---:B------:R-:W-:Y:S08]  /*46810*/  HMMA.1688.F32.TF32 R220, R224.reuse, R58, R240 ;  /* 0x0000003ae0dc723c */ /* 0x040ff000000810f0 */
[----:B------:R-:W-:Y:S01]  /*46820*/  HMMA.1688.F32.TF32 R232, R224, R66, R212 ;  /* 0x00000042e0e8723c */ /* 0x000fe200000810d4 */
[----:B---3--:R-:W-:-:S04]  /*46830*/  IADD3 R23, P1, R23, UR8, RZ ;  /* 0x0000000817177c10 */ /* 0x008fc8000ff3e0ff */
[----:B------:R-:W-:Y:S01]  /*46840*/  IADD3.X R24, R24, UR5, RZ, P1, !PT ;  /* 0x0000000518187c10 */ /* 0x000fe20008ffe4ff */
[----:B-1----:R-:W-:-:S04]  /*46850*/  IMAD.MOV.U32 R4, RZ, RZ, R23 ;  /* 0x000000ffff047224 */ /* 0x002fc800078e0017 */
[----:B------:R-:W-:Y:S01]  /*46860*/  IMAD.MOV.U32 R5, RZ, RZ, R24 ;  /* 0x000000ffff057224 */ /* 0x000fe200078e0018 */
[----:B----4-:R-:W-:-:S04]  /*46870*/  IADD3 R21, P2, R21, UR8, RZ ;  /* 0x0000000815157c10 */ /* 0x010fc8000ff5e0ff */
[----:B------:R1:W-:Y:S01]  /*46880*/  LDGSTS.E [R7+0x1c600], [R4.64], P0 ;  /* 0x1c60000004077fae */ /* 0x0003e20008121846 */
[----:B------:R-:W-:Y:S01]  /*46890*/  IADD3.X R22, R22, UR5, RZ, P2, !PT ;  /* 0x0000000516167c10 */ /* 0x000fe200097fe4ff */
[----:B-1----:R-:W-:-:S04]  /*468a0*/  IMAD.MOV.U32 R4, RZ, RZ, R21 ;  /* 0x000000ffff047224 */ /* 0x002fc800078e0015 */
[----:B------:R-:W-:-:S05]  /*468b0*/  IMAD.MOV.U32 R5, RZ, RZ, R22 ;  /* 0x000000ffff057224 */ /* 0x000fca00078e0016 */
[----:B------:R1:W-:Y:S04]  /*468c0*/  LDGSTS.E [R7+0x1ce00], [R4.64], P0 ;  /* 0x1ce0000004077fae */ /* 0x0003e80008121846 */
[----:B------:R3:W-:Y:S04]  /*468d0*/  STL [R1+0xe3c], R23 ;  /* 0x000e3c1701007387 */ /* 0x0007e80000100800 */
[----:B------:R3:W-:Y:S04]  /*468e0*/  STL [R1+0xe38], R24 ;  /* 0x000e381801007387 */ /* 0x0007e80000100800 */
[----:B------:R3:W-:Y:S04]  /*468f0*/  STL [R1+0xe24], R21 ;  /* 0x000e241501007387 */ /* 0x0007e80000100800 */
[----:B------:R3:W-:Y:S01]  /*46900*/  STL [R1+0xe20], R22 ;  /* 0x000e201601007387 */ /* 0x0007e20000100800 */
[----:B------:R-:W-:-:S05]  /*46910*/  IADD3 R19, P1, R19, UR8, RZ ;  /* 0x0000000813137c10 */ /* 0x000fca000ff3e0ff */
[----:B-1----:R-:W-:Y:S01]  /*46920*/  IMAD.MOV.U32 R4, RZ, RZ, R19 ;  /* 0x000000ffff047224 */ /* 0x002fe200078e0013 */
[----:B--2---:R-:W-:Y:S02]  /*46930*/  IADD3 R17, P2, R17, UR8, RZ ;  /* 0x0000000811117c10 */ /* 0x004fe4000ff5e0ff */
[----:B------:R-:W-:Y:S02]  /*46940*/  IADD3.X R20, R20, UR5, RZ, P1, !PT ;  /* 0x0000000514147c10 */ /* 0x000fe40008ffe4ff */
[----:B------:R-:W-:-:S03]  /*46950*/  IADD3.X R18, R18, UR5, RZ, P2, !PT ;  /* 0x0000000512127c10 */ /* 0x000fc600097fe4ff */
[----:B------:R-:W-:-:S05]  /*46960*/  IMAD.MOV.U32 R5, RZ, RZ, R20 ;  /* 0x000000ffff057224 */ /* 0x000fca00078e0014 */
[----:B------:R1:W-:Y:S01]  /*46970*/  LDGSTS.E [R7+0x1d600], [R4.64], P0 ;  /* 0x1d60000004077fae */ /* 0x0003e20008121846 */
[----:B------:R-:W-:-:S04]  /*46980*/  IADD3 R15, P1, R15, UR8, RZ ;  /* 0x000000080f0f7c10 */ /* 0x000fc8000ff3e0ff */
[----:B------:R-:W-:Y:S01]  /*46990*/  IADD3.X R16, R16, UR5, RZ, P1, !PT ;  /* 0x0000000510107c10 */ /* 0x000fe20008ffe4ff */
[----:B-1----:R-:W-:Y:S02]  /*469a0*/  IMAD.MOV.U32 R4, RZ, RZ, R17 ;  /* 0x000000ffff047224 */ /* 0x002fe400078e0011 */
[----:B------:R-:W-:-:S05]  /*469b0*/  IMAD.MOV.U32 R5, RZ, RZ, R18 ;  /* 0x000000ffff057224 */ /* 0x000fca00078e0012 */
[----:B------:R1:W-:Y:S01]  /*469c0*/  LDGSTS.E [R7+0x1de00], [R4.64], P0 ;  /* 0x1de0000004077fae */ /* 0x0003e20008121846 */
[----:B------:R-:W-:-:S04]  /*469d0*/  IADD3 R13, P2, R13, UR8, RZ ;  /* 0x000000080d0d7c10 */ /* 0x000fc8000ff5e0ff */
[----:B------:R-:W-:Y:S01]  /*469e0*/  IADD3.X R14, R14, UR5, RZ, P2, !PT ;  /* 0x000000050e0e7c10 */ /* 0x000fe200097fe4ff */
[----:B-1----:R-:W-:Y:S02]  /*469f0*/  IMAD.MOV.U32 R4, RZ, RZ, R15 ;  /* 0x000000ffff047224 */ /* 0x002fe400078e000f */
[----:B------:R-:W-:Y:S01]  /*46a00*/  IMAD.MOV.U32 R5, RZ, RZ, R16 ;  /* 0x000000ffff057224 */ /* 0x000fe200078e0010 */
[----:B------:R3:W-:Y:S04]  /*46a10*/  STL [R1+0xdf0], R19 ;  /* 0x000df01301007387 */ /* 0x0007e80000100800 */
[----:B------:R1:W-:Y:S04]  /*46a20*/  LDGSTS.E [R7+0x1e600], [R4.64], P0 ;  /* 0x1e60000004077fae */ /* 0x0003e80008121846 */
[----:B------:R3:W-:Y:S04]  /*46a30*/  STL [R1+0xdec], R20 ;  /* 0x000dec1401007387 */ /* 0x0007e80000100800 */
[----:B------:R3:W-:Y:S01]  /*46a40*/  STL [R1+0xe18], R17 ;  /* 0x000e181101007387 */ /* 0x0007e20000100800 */
[----:B-1----:R-:W-:-:S02]  /*46a50*/  IMAD.MOV.U32 R4, RZ, RZ, R13 ;  /* 0x000000ffff047224 */ /* 0x002fc400078e000d */
[----:B------:R-:W-:Y:S01]  /*46a60*/  IMAD.MOV.U32 R5, RZ, RZ, R14 ;  /* 0x000000ffff057224 */ /* 0x000fe200078e000e */
[----:B------:R3:W-:Y:S04]  /*46a70*/  STL [R1+0xdf4], R18 ;  /* 0x000df41201007387 */ /* 0x0007e80000100800 */
[----:B------:R3:W-:Y:S04]  /*46a80*/  STL [R1+0xdfc], R15 ;  /* 0x000dfc0f01007387 */ /* 0x0007e80000100800 */
[----:B------:R1:W-:Y:S01]  /*46a90*/  LDGSTS.E [R7+0x1ee00], [R4.64], P0 ;  /* 0x1ee0000004077fae */ /* 0x0003e20008121846 */
[----:B------:R-:W-:-:S03]  /*46aa0*/  IADD3 R11, P1, R11, UR8, RZ ;  /* 0x000000080b0b7c10 */ /* 0x000fc6000ff3e0ff */
[----:B------:R3:W-:Y:S02]  /*46ab0*/  STL [R1+0xdf8], R16 ;  /* 0x000df81001007387 */ /* 0x0007e40000100800 */
[----:B-1----:R-:W-:Y:S01]  /*46ac0*/  IMAD.MOV.U32 R4, RZ, RZ, R11 ;  /* 0x000000ffff047224 */ /* 0x002fe200078e000b */
[----:B------:R-:W-:Y:S02]  /*46ad0*/  IADD3 R9, P2, R9, UR8, RZ ;  /* 0x0000000809097c10 */ /* 0x000fe4000ff5e0ff */
[----:B------:R-:W-:Y:S01]  /*46ae0*/  IADD3.X R12, R12, UR5, RZ, P1, !PT ;  /* 0x000000050c0c7c10 */ /* 0x000fe20008ffe4ff */
[----:B------:R3:W-:Y:S01]  /*46af0*/  STL [R1+0xe04], R13 ;  /* 0x000e040d01007387 */ /* 0x0007e20000100800 */
[----:B------:R-:W-:-:S03]  /*46b00*/  IADD3.X R10, R10, UR5, RZ, P2, !PT ;  /* 0x000000050a0a7c10 */ /* 0x000fc600097fe4ff */
[----:B------:R-:W-:Y:S01]  /*46b10*/  IMAD.MOV.U32 R5, RZ, RZ, R12 ;  /* 0x000000ffff057224 */ /* 0x000fe200078e000c */
[----:B------:R3:W-:Y:S04]  /*46b20*/  STL [R1+0xe00], R14 ;  /* 0x000e000e01007387 */ /* 0x0007e80000100800 */
[----:B------:R3:W-:Y:S04]  /*46b30*/  STL [R1+0xe0c], R11 ;  /* 0x000e0c0b01007387 */ /* 0x0007e80000100800 */
[----:B------:R3:W-:Y:S04]  /*46b40*/  STL [R1+0xe08], R12 ;  /* 0x000e080c01007387 */ /* 0x0007e80000100800 */
[----:B------:R3:W-:Y:S04]  /*46b50*/  STL [R1+0xe14], R9 ;  /* 0x000e140901007387 */ /* 0x0007e80000100800 */
[----:B------:R1:W-:Y:S04]  /*46b60*/  LDGSTS.E [R7+0x1f600], [R4.64], P0 ;  /* 0x1f60000004077fae */ /* 0x0003e80008121846 */
[----:B------:R3:W-:Y:S04]  /*46b70*/  STL [R1+0xe10], R10 ;  /* 0x000e100a01007387 */ /* 0x0007e80000100800 */
[----:B------:R3:W-:Y:S01]  /*46b80*/  STL [R1+0xa38], R8 ;  /* 0x000a380801007387 */ /* 0x0007e20000100800 */
[----:B-1----:R-:W-:-:S02]  /*46b90*/  IMAD.MOV.U32 R4, RZ, RZ, R9 ;  /* 0x000000ffff047224 */ /* 0x002fc400078e0009 */
[----:B------:R-:W-:-:S05]  /*46ba0*/  IMAD.MOV.U32 R5, RZ, RZ, R10 ;  /* 0x000000ffff057224 */ /* 0x000fca00078e000a */
[----:B------:R3:W-:Y:S01]  /*46bb0*/  LDGSTS.E [R7+0x1fe00], [R4.64], P0 ;  /* 0x1fe0000004077fae */ /* 0x0007e20008121846 */
[----:B------:R-:W-:-:S03]  /*46bc0*/  ISETP.NE.U32.AND P0, PT, R8, R6, PT ;  /* 0x000000060800720c */ /* 0x000fc60003f05070 */
[----:B------:R-:W0:Y:S10]  /*46bd0*/  LDGDEPBAR ;  /* 0x00000000000079af */ /* 0x000e340000000000 */
[----:B---3--:R-:W-:Y:S01]  /*46be0*/  @!P0 CALL.REL.NOINC `(.L_x_1) ;  /* 0x0000001000008944 */ /* 0x008fe20003c00000 */
[----:B------:R-:W-:Y:S05]  /*46bf0*/  BRA `(.L_x_2) ;  /* 0xfffd60e000007947 */ /* 0x000fea000383ffff */
.L_x_1:
[----:B--2---:R-:W2:Y:S01]  /*46c00*/  LDL.LU R4, [R1+0x145c] ;  /* 0x00145c0001047983 */ /* 0x004ea20000300800 */
[----:B------:R-:W-:-:S04]  /*46c10*/  DEPBAR.LE SB0, 0x0 ;  /* 0x000080000000791a */ /* 0x000fc80000000000 */
[----:B------:R-:W3:Y:S04]  /*46c20*/  LDL.LU R8, [R1+0x650] ;  /* 0x0006500001087983 */ /* 0x000ee80000300800 */
[----:B------:R-:W3:Y:S04]  /*46c30*/  LDL.LU R9, [R1+0x654] ;  /* 0x0006540001097983 */ /* 0x000ee80000300800 */
[----:B------:R-:W3:Y:S04]  /*46c40*/  LDL.LU R10, [R1+0x640] ;  /* 0x00064000010a7983 */ /* 0x000ee80000300800 */
[----:B------:R-:W3:Y:S04]  /*46c50*/  LDL.LU R11, [R1+0x644] ;  /* 0x00064400010b7983 */ /* 0x000ee80000300800 */
[----:B------:R-:W4:Y:S02]  /*46c60*/  S2R R16, SR_TID.X ;  /* 0x0000000000107919 */ /* 0x000f240000002100 */
[----:B-1--4-:R-:W-:-:S02]  /*46c70*/  IMAD.SHL.U32 R0, R16, 0x20, RZ ;  /* 0x0000002010007824 */ /* 0x012fc400078e00ff */
[----:B------:R-:W-:-:S03]  /*46c80*/  IMAD.SHL.U32 R2, R16, 0x4, RZ ;  /* 0x0000000410027824 */ /* 0x000fc600078e00ff */
[----:B------:R-:W-:-:S04]  /*46c90*/  LOP3.LUT R0, R0, 0x60, RZ, 0xc0, !PT ;  /* 0x0000006000007812 */ /* 0x000fc800078ec0ff */
[----:B------:R-:W-:Y:S01]  /*46ca0*/  LOP3.LUT R0, R0, 0x70, R2, 0x78, !PT ;  /* 0x0000007000007812 */ /* 0x000fe200078e7802 */
[----:B------:R-:W-:-:S05]  /*46cb0*/  IMAD.SHL.U32 R2, R16, 0x400, RZ ;  /* 0x0000040010027824 */ /* 0x000fca00078e00ff */
[----:B------:R-:W-:Y:S01]  /*46cc0*/  LOP3.LUT R2, R2, 0x6000, RZ, 0xc0, !PT ;  /* 0x0000600002027812 */ /* 0x000fe200078ec0ff */
[----:B------:R-:W-:Y:S03]  /*46cd0*/  BAR.SYNC.DEFER_BLOCKING 0x0 ;  /* 0x0000000000007b1d */ /* 0x000fe60000010000 */
[----:B--2---:R-:W-:-:S03]  /*46ce0*/  IADD3 R0, R0, R2, R4 ;  /* 0x0000000200007210 */ /* 0x004fc60007ffe004 */
[----:B------:R-:W2:Y:S04]  /*46cf0*/  LDL.LU R4, [R1+0x658] ;  /* 0x0006580001047983 */ /* 0x000ea80000300800 */
[----:B------:R-:W2:Y:S04]  /*46d00*/  LDL.LU R5, [R1+0x65c] ;  /* 0x00065c0001057983 */ /* 0x000ea80000300800 */
[----:B------:R-:W2:Y:S04]  /*46d10*/  LDL.LU R6, [R1+0x648] ;  /* 0x0006480001067983 */ /* 0x000ea80000300800 */
[----:B------:R-:W2:Y:S04]  /*46d20*/  LDL.LU R7, [R1+0x64c] ;  /* 0x00064c0001077983 */ /* 0x000ea80000300800 */
[----:B---3--:R1:W-:Y:S04]  /*46d30*/  STS.128 [R0], R8 ;  /* 0x0000000800007388 */ /* 0x0083e80000000c00 */
[----:B-1----:R-:W3:Y:S04]  /*46d40*/  LDL.LU R8, [R1+0x100] ;  /* 0x0001000001087983 */ /* 0x002ee80000300800 */
[----:B------:R-:W3:Y:S04]  /*46d50*/  LDL.LU R9, [R1+0x104] ;  /* 0x0001040001097983 */ /* 0x000ee80000300800 */
[----:B------:R-:W3:Y:S04]  /*46d60*/  LDL.LU R10, [R1+0xf0] ;  /* 0x0000f000010a7983 */ /* 0x000ee80000300800 */
[----:B------:R-:W3:Y:S04]  /*46d70*/  LDL.LU R11, [R1+0xf4] ;  /* 0x0000f400010b7983 */ /* 0x000ee80000300800 */
[----:B--2---:R1:W-:Y:S02]  /*46d80*/  STS.128 [R0+0x80], R4 ;  /* 0x0000800400007388 */ /* 0x0043e40000000c00 */
[----:B-1---5:R-:W-:-:S02]  /*46d90*/  IMAD.MOV.U32 R4, RZ, RZ, R204 ;  /* 0x000000ffff047224 */ /* 0x022fc400078e00cc */
[----:B------:R-:W-:Y:S02]  /*46da0*/  IMAD.MOV.U32 R5, RZ, RZ, R205 ;  /* 0x000000ffff057224 */ /* 0x000fe400078e00cd */
[----:B------:R-:W-:Y:S02]  /*46db0*/  IMAD.MOV.U32 R6, RZ, RZ, R200 ;  /* 0x000000ffff067224 */ /* 0x000fe400078e00c8 */
[----:B------:R-:W-:-:S05]  /*46dc0*/  IMAD.MOV.U32 R7, RZ, RZ, R201 ;  /* 0x000000ffff077224 */ /* 0x000fca00078e00c9 */
[----:B------:R1:W-:Y:S04]  /*46dd0*/  STS.128 [R0+0x100], R4 ;  /* 0x0001000400007388 */ /* 0x0003e80000000c00 */
[----:B---3--:R2:W-:Y:S04]  /*46de0*/  STS.128 [R0+0x200], R8 ;  /* 0x0002000800007388 */ /* 0x0085e80000000c00 */
        /* <DEDUP_REMOVED lines=8> */
[----:B--2---:R-:W2:Y:S04]  /*46e70*/  LDL.LU R8, [R1+0xd8] ;  /* 0x0000d80001087983 */ /* 0x004ea80000300800 */
[----:B------:R-:W2:Y:S04]  /*46e80*/  LDL.LU R9, [R1+0xdc] ;  /* 0x0000dc0001097983 */ /* 0x000ea80000300800 */
[----:B------:R-:W2:Y:S04]  /*46e90*/  LDL.LU R10, [R1+0xc8] ;  /* 0x0000c800010a7983 */ /* 0x000ea80000300800 */
[----:B------:R-:W2:Y:S01]  /*46ea0*/  LDL.LU R11, [R1+0xcc] ;  /* 0x0000cc00010b7983 */ /* 0x000ea20000300800 */
[C---:B------:R-:W-:Y:S01]  /*46eb0*/  IMAD.SHL.U32 R2, R16.reuse, 0x1000, RZ ;  /* 0x0000100010027824 */ /* 0x040fe200078e00ff */
[----:B------:R-:W-:-:S02]  /*46ec0*/  LOP3.LUT R3, R16, 0x7f, RZ, 0xc0, !PT ;  /* 0x0000007f10037812 */ /* 0x000fc400078ec0ff */
[----:B------:R-:W2:Y:S04]  /*46ed0*/  LDL.LU R16, [R1+0x740] ;  /* 0x0007400001107983 */ /* 0x000ea80000300800 */
[----:B------:R-:W2:Y:S04]  /*46ee0*/  LDL.LU R17, [R1+0x744] ;  /* 0x0007440001117983 */ /* 0x000ea80000300800 */
[----:B------:R-:W2:Y:S04]  /*46ef0*/  LDL.LU R18, [R1+0x730] ;  /* 0x0007300001127983 */ /* 0x000ea80000300800 */
[----:B------:R-:W2:Y:S04]  /*46f00*/  LDL.LU R19, [R1+0x734] ;  /* 0x0007340001137983 */ /* 0x000ea80000300800 */
[----:B---3--:R1:W-:Y:S04]  /*46f10*/  STS.128 [R0+0x280], R4 ;  /* 0x0002800400007388 */ /* 0x0083e80000000c00 */
[----:B----4-:R3:W-:Y:S01]  /*46f20*/  STS.128 [R0+0x400], R12 ;  /* 0x0004000c00007388 */ /* 0x0107e20000000c00 */
[----:B-1----:R-:W-:-:S02]  /*46f30*/  IMAD.MOV.U32 R4, RZ, RZ, R148 ;  /* 0x000000ffff047224 */ /* 0x002fc400078e0094 */
[----:B------:R-:W-:Y:S02]  /*46f40*/  IMAD.MOV.U32 R5, RZ, RZ, R149 ;  /* 0x000000ffff057224 */ /* 0x000fe400078e0095 */
[----:B------:R-:W-:Y:S02]  /*46f50*/  IMAD.MOV.U32 R6, RZ, RZ, R144 ;  /* 0x000000ffff067224 */ /* 0x000fe400078e0090 */
[----:B------:R-:W-:Y:S01]  /*46f60*/  IMAD.MOV.U32 R7, RZ, RZ, R145 ;  /* 0x000000ffff077224 */ /* 0x000fe200078e0091 */
[----:B---3--:R-:W3:Y:S04]  /*46f70*/  LDL.LU R12, [R1+0x748] ;  /* 0x00074800010c7983 */ /* 0x008ee80000300800 */
[----:B------:R-:W3:Y:S04]  /*46f80*/  LDL.LU R13, [R1+0x74c] ;  /* 0x00074c00010d7983 */ /* 0x000ee80000300800 */
[----:B------:R-:W3:Y:S04]  /*46f90*/  LDL.LU R14, [R1+0x738] ;  /* 0x00073800010e7983 */ /* 0x000ee80000300800 */
[----:B--2---:R1:W-:Y:S04]  /*46fa0*/  STS.128 [R0+0x480], R8 ;  /* 0x0004800800007388 */ /* 0x0043e80000000c00 */
[----:B------:R-:W3:Y:S04]  /*46fb0*/  LDL.LU R15, [R1+0x73c] ;  /* 0x00073c00010f7983 */ /* 0x000ee80000300800 */
[----:B------:R2:W-:Y:S04]  /*46fc0*/  STS.128 [R0+0x300], R4 ;  /* 0x0003000400007388 */ /* 0x0005e80000000c00 */
[----:B-1----:R-:W4:Y:S04]  /*46fd0*/  LDL.LU R8, [R1+0x500] ;  /* 0x0005000001087983 */ /* 0x002f280000300800 */
[----:B------:R-:W4:Y:S04]  /*46fe0*/  LDL.LU R9, [R1+0x504] ;  /* 0x0005040001097983 */ /* 0x000f280000300800 */
[----:B------:R-:W4:Y:S04]  /*46ff0*/  LDL.LU R10, [R1+0x4f0] ;  /* 0x0004f000010a7983 */ /* 0x000f280000300800 */
[----:B------:R-:W4:Y:S01]  /*47000*/  LDL.LU R11, [R1+0x4f4] ;  /* 0x0004f400010b7983 */ /* 0x000f220000300800 */
[----:B--2---:R-:W-:-:S02]  /*47010*/  IMAD.MOV.U32 R4, RZ, RZ, R92 ;  /* 0x000000ffff047224 */ /* 0x004fc400078e005c */
[----:B------:R-:W-:Y:S02]  /*47020*/  IMAD.MOV.U32 R5, RZ, RZ, R93 ;  /* 0x000000ffff057224 */ /* 0x000fe400078e005d */
[----:B------:R-:W-:Y:S02]  /*47030*/  IMAD.MOV.U32 R6, RZ, RZ, R88 ;  /* 0x000000ffff067224 */ /* 0x000fe400078e0058 */
[----:B------:R-:W-:-:S05]  /*47040*/  IMAD.MOV.U32 R7, RZ, RZ, R89 ;  /* 0x000000ffff077224 */ /* 0x000fca00078e0059 */
[----:B------:R1:W-:Y:S04]  /*47050*/  STS.128 [R0+0x500], R4 ;  /* 0x0005000400007388 */ /* 0x0003e80000000c00 */
[----:B-1----:R-:W2:Y:S04]  /*47060*/  LDL.LU R4, [R1+0x508] ;  /* 0x0005080001047983 */ /* 0x002ea80000300800 */
        /* <DEDUP_REMOVED lines=8> */
[----:B------:R-:W-:Y:S01]  /*470f0*/  IMAD.MOV.U32 R89, RZ, RZ, R95 ;  /* 0x000000ffff597224 */ /* 0x000fe200078e005f */
[----:B------:R-:W-:Y:S04]  /*47100*/  STS.128 [R0+0x180], R200 ;  /* 0x000180c800007388 */ /* 0x000fe80000000c00 */
[----:B------:R-:W-:Y:S04]  /*47110*/  STS.128 [R0+0x380], R144 ;  /* 0x0003809000007388 */ /* 0x000fe80000000c00 */
[----:B------:R-:W-:Y:S04]  /*47120*/  STS.128 [R0+0x580], R88 ;  /* 0x0005805800007388 */ /* 0x000fe80000000c00 */
[----:B------:R-:W-:Y:S01]  /*47130*/  STS.128 [R0+0x600], R16 ;  /* 0x0006001000007388 */ /* 0x000fe20000000c00 */
[----:B------:R-:W-:-:S05]  /*47140*/  LOP3.LUT R2, R2, 0x6000, RZ, 0xc0, !PT ;  /* 0x0000600002027812 */ /* 0x000fca00078ec0ff */
[----:B------:R-:W-:-:S05]  /*47150*/  IMAD R2, R3, 0x10, R2 ;  /* 0x0000001003027824 */ /* 0x000fca00078e0202 */
[C---:B------:R-:W-:Y:S02]  /*47160*/  LOP3.LUT R21, R2.reuse, 0x20, RZ, 0x3c, !PT ;  /* 0x0000002002157812 */ /* 0x040fe400078e3cff */
[C---:B------:R-:W-:Y:S02]  /*47170*/  LOP3.LUT R20, R2.reuse, 0x40, RZ, 0x3c, !PT ;  /* 0x0000004002147812 */ /* 0x040fe400078e3cff */
[----:B------:R-:W-:Y:S01]  /*47180*/  LOP3.LUT R3, R2, 0x60, RZ, 0x3c, !PT ;  /* 0x0000006002037812 */ /* 0x000fe200078e3cff */
[----:B---3--:R-:W-:Y:S04]  /*47190*/  STS.128 [R0+0x680], R12 ;  /* 0x0006800c00007388 */ /* 0x008fe80000000c00 */
[----:B----4-:R1:W-:Y:S04]  /*471a0*/  STS.128 [R0+0x700], R8 ;  /* 0x0007000800007388 */ /* 0x0103e80000000c00 */
[----:B-1----:R-:W3:Y:S04]  /*471b0*/  LDL.LU R8, [R1+0x910] ;  /* 0x0009100001087983 */ /* 0x002ee80000300800 */
[----:B------:R-:W3:Y:S04]  /*471c0*/  LDL.LU R9, [R1+0x914] ;  /* 0x0009140001097983 */ /* 0x000ee80000300800 */
[----:B------:R-:W3:Y:S04]  /*471d0*/  LDL.LU R10, [R1+0x900] ;  /* 0x00090000010a7983 */ /* 0x000ee80000300800 */
[----:B------:R-:W3:Y:S04]  /*471e0*/  LDL.LU R11, [R1+0x904] ;  /* 0x00090400010b7983 */ /* 0x000ee80000300800 */
[----:B--2---:R-:W-:Y:S04]  /*471f0*/  STS.128 [R0+0x780], R4 ;  /* 0x0007800400007388 */ /* 0x004fe80000000c00 */
[----:B------:R-:W-:Y:S06]  /*47200*/  BAR.SYNC.DEFER_BLOCKING 0x0 ;  /* 0x0000000000007b1d */ /* 0x000fec0000010000 */
[----:B------:R-:W1:Y:S04]  /*47210*/  LDS.128 R4, [R2] ;  /* 0x0000000002047984 */ /* 0x000e680000000c00 */
[----:B------:R-:W2:Y:S04]  /*47220*/  LDS.128 R16, [R2+0x800] ;  /* 0x0008000002107984 */ /* 0x000ea80000000c00 */
[----:B------:R-:W4:Y:S04]  /*47230*/  LDS.128 R12, [R2+0x1000] ;  /* 0x00100000020c7984 */ /* 0x000f280000000c00 */
[----:B-1----:R-:W-:Y:S04]  /*47240*/  STL.64 [R1+0xd0], R4 ;  /* 0x0000d00401007387 */ /* 0x002fe80000100a00 */
[----:B------:R-:W-:Y:S04]  /*47250*/  STL.64 [R1+0xd8], R6 ;  /* 0x0000d80601007387 */ /* 0x000fe80000100a00 */
[----:B------:R-:W1:Y:S04]  /*47260*/  LDS.128 R4, [R2+0x1800] ;  /* 0x0018000002047984 */ /* 0x000e680000000c00 */
[----:B--2---:R-:W-:Y:S04]  /*47270*/  STL.64 [R1+0x240], R16 ;  /* 0x0002401001007387 */ /* 0x004fe80000100a00 */
[----:B------:R-:W-:Y:S04]  /*47280*/  STL.64 [R1+0x248], R18 ;  /* 0x0002481201007387 */ /* 0x000fe80000100a00 */
[----:B------:R-:W2:Y:S04]  /*47290*/  LDS.128 R16, [R21] ;  /* 0x0000000015107984 */ /* 0x000ea80000000c00 */
[----:B----4-:R-:W-:Y:S04]  /*472a0*/  STL.64 [R1+0x280], R12 ;  /* 0x0002800c01007387 */ /* 0x010fe80000100a00 */
[----:B------:R-:W-:Y:S04]  /*472b0*/  STL.64 [R1+0x288], R14 ;  /* 0x0002880e01007387 */ /* 0x000fe80000100a00 */
[----:B------:R-:W4:Y:S04]  /*472c0*/  LDS.128 R12, [R21+0x800] ;  /* 0x00080000150c7984 */ /* 0x000f280000000c00 */
[----:B-1----:R-:W-:Y:S04]  /*472d0*/  STL.64 [R1+0x2c0], R4 ;  /* 0x0002c00401007387 */ /* 0x002fe80000100a00 */
[----:B------:R-:W-:Y:S04]  /*472e0*/  STL.64 [R1+0x2c8], R6 ;  /* 0x0002c80601007387 */ /* 0x000fe80000100a00 */
[----:B------:R-:W1:Y:S04]  /*472f0*/  LDS.128 R4, [R21+0x1000] ;  /* 0x0010000015047984 */ /* 0x000e680000000c00 */
[----:B--2---:R-:W-:Y:S04]  /*47300*/  STL.64 [R1+0xf0], R16 ;  /* 0x0000f01001007387 */ /* 0x004fe80000100a00 */
[----:B------:R-:W-:Y:S04]  /*47310*/  STL.64 [R1+0xf8], R18 ;  /* 0x0000f81201007387 */ /* 0x000fe80000100a00 */
[----:B------:R-:W2:Y:S04]  /*47320*/  LDS.128 R16, [R21+0x1800] ;  /* 0x0018000015107984 */ /* 0x000ea80000000c00 */
[----:B----4-:R-:W-:Y:S04]  /*47330*/  STL.64 [R1+0x250], R12 ;  /* 0x0002500c01007387 */ /* 0x010fe80000100a00 */
[----:B------:R-:W-:Y:S04]  /*47340*/  STL.64 [R1+0x258], R14 ;  /* 0x0002580e01007387 */ /* 0x000fe80000100a00 */
[----:B------:R-:W4:Y:S04]  /*47350*/  LDS.128 R12, [R20] ;  /* 0x00000000140c7984 */ /* 0x000f280000000c00 */
        /* <DEDUP_REMOVED lines=8> */
[----:B------:R-:W4:Y:S04]  /*473e0*/  LDS.128 R12, [R20+0x1800] ;  /* 0x00180000140c7984 */ /* 0x000f280000000c00 */
[----:B-1----:R-:W-:Y:S04]  /*473f0*/  STL.64 [R1+0x270], R4 ;  /* 0x0002700401007387 */ /* 0x002fe80000100a00 */
[----:B------:R-:W-:Y:S04]  /*47400*/  STL.64 [R1+0x278], R6 ;  /* 0x0002780601007387 */ /* 0x000fe80000100a00 */
[----:B------:R-:W1:Y:S04]  /*47410*/  LDS.128 R4, [R3] ;  /* 0x0000000003047984 */ /* 0x000e680000000c00 */
        /* <DEDUP_REMOVED lines=8> */
[----:B------:R-:W1:Y:S04]  /*474a0*/  LDS.128 R4, [R3+0x1800] ;  /* 0x0018000003047984 */ /* 0x000e680000000c00 */
[----:B------:R-:W-:Y:S06]  /*474b0*/  BAR.SYNC.DEFER_BLOCKING 0x0 ;  /* 0x0000000000007b1d */ /* 0x000fec0000010000 */
[----:B--2---:R-:W-:Y:S04]  /*474c0*/  STL.64 [R1+0xc0], R16 ;  /* 0x0000c01001007387 */ /* 0x004fe80000100a00 */
[----:B------:R-:W-:Y:S04]  /*474d0*/  STL.64 [R1+0xc8], R18 ;  /* 0x0000c81201007387 */ /* 0x000fe80000100a00 */
[----:B----4-:R-:W-:Y:S04]  /*474e0*/  STL.64 [R1+0x2b0], R12 ;  /* 0x0002b00c01007387 */ /* 0x010fe80000100a00 */
[----:B------:R-:W-:Y:S04]  /*474f0*/  STL.64 [R1+0x2b8], R14 ;  /* 0x0002b80e01007387 */ /* 0x000fe80000100a00 */
[----:B-1----:R1:W-:Y:S04]  /*47500*/  STL.64 [R1+0x2f0], R4 ;  /* 0x0002f00401007387 */ /* 0x0023e80000100a00 */
[----:B------:R2:W-:Y:S04]  /*47510*/  STL.64 [R1+0x2f8], R6 ;  /* 0x0002f80601007387 */ /* 0x0005e80000100a00 */
[----:B-1----:R-:W4:Y:S04]  /*47520*/  LDL.LU R4, [R1+0x918] ;  /* 0x0009180001047983 */ /* 0x002f280000300800 */
[----:B------:R-:W4:Y:S04]  /*47530*/  LDL.LU R5, [R1+0x91c] ;  /* 0x00091c0001057983 */ /* 0x000f280000300800 */
[----:B--2---:R-:W4:Y:S04]  /*47540*/  LDL.LU R6, [R1+0x908] ;  /* 0x0009080001067983 */ /* 0x004f280000300800 */
[----:B------:R-:W4:Y:S04]  /*47550*/  LDL.LU R7, [R1+0x90c] ;  /* 0x00090c0001077983 */ /* 0x000f280000300800 */
[----:B---3--:R1:W-:Y:S04]  /*47560*/  STS.128 [R0], R8 ;  /* 0x0000000800007388 */ /* 0x0083e80000000c00 */
[----:B-1----:R-:W2:Y:S04]  /*47570*/  LDL.LU R8, [R1+0x220] ;  /* 0x0002200001087983 */ /* 0x002ea80000300800 */
[----:B------:R-:W2:Y:S04]  /*47580*/  LDL.LU R9, [R1+0x224] ;  /* 0x0002240001097983 */ /* 0x000ea80000300800 */
[----:B------:R-:W2:Y:S04]  /*47590*/  LDL.LU R10, [R1+0x210] ;  /* 0x00021000010a7983 */ /* 0x000ea80000300800 */
[----:B------:R-:W2:Y:S04]  /*475a0*/  LDL.LU R11, [R1+0x214] ;  /* 0x00021400010b7983 */ /* 0x000ea80000300800 */
[----:B----4-:R1:W-:Y:S02]  /*475b0*/  STS.128 [R0+0x80], R4 ;  /* 0x0000800400007388 */ /* 0x0103e40000000c00 */
[----:B-1----:R-:W-:-:S02]  /*475c0*/  IMAD.MOV.U32 R4, RZ, RZ, R196 ;  /* 0x000000ffff047224 */ /* 0x002fc400078e00c4 */
[----:B------:R-:W-:Y:S02]  /*475d0*/  IMAD.MOV.U32 R5, RZ, RZ, R197 ;  /* 0x000000ffff057224 */ /* 0x000fe400078e00c5 */
[----:B------:R-:W-:Y:S02]  /*475e0*/  IMAD.MOV.U32 R6, RZ, RZ, R192 ;  /* 0x000000ffff067224 */ /* 0x000fe400078e00c0 */
[----:B------:R-:W-:-:S05]  /*475f0*/  IMAD.MOV.U32 R7, RZ, RZ, R193 ;  /* 0x000000ffff077224 */ /* 0x000fca00078e00c1 */
[----:B------:R1:W-:Y:S04]  /*47600*/  STS.128 [R0+0x100], R4 ;  /* 0x0001000400007388 */ /* 0x0003e80000000c00 */
[----:B--2---:R2:W-:Y:S04]  /*47610*/  STS.128 [R0+0x200], R8 ;  /* 0x0002000800007388 */ /* 0x0045e80000000c00 */
        /* <DEDUP_REMOVED lines=11> */
[----:B------:R-:W2:Y:S04]  /*476d0*/  LDL.LU R11, [R1+0x11c] ;  /* 0x00011c00010b7983 */ /* 0x000ea80000300800 */
        /* <DEDUP_REMOVED lines=38> */
[----:B------:R-:W-:Y:S04]  /*47940*/  STS.128 [R0+0x600], R16 ;  /* 0x0006001000007388 */ /* 0x000fe80000000c00 */
        /* <DEDUP_REMOVED lines=88> */
[----:B------:R-:W3:Y:S04]  /*47ed0*/  LDL.LU R19, [R1+0x6f4] ;  /* 0x0006f40001137983 */ /* 0x000ee80000300800 */
[----:B----4-:R1:W-:Y:S04]  /*47ee0*/  STS.128 [R0+0x400], R12 ;  /* 0x0004000c00007388 */ /* 0x0103e80000000c00 */
[----:B-1----:R-:W4:Y:S04]  /*47ef0*/  LDL.LU R12, [R1+0x708] ;  /* 0x00070800010c7983 */ /* 0x002f280000300800 */
[----:B------:R-:W4:Y:S04]  /*47f00*/  LDL.LU R13, [R1+0x70c] ;  /* 0x00070c00010d7983 */ /* 0x000f280000300800 */
[----:B------:R-:W4:Y:S04]  /*47f10*/  LDL.LU R14, [R1+0x6f8] ;  /* 0x0006f800010e7983 */ /* 0x000f280000300800 */
[----:B--2---:R1:W-:Y:S04]  /*47f20*/  STS.128 [R0+0x480], R8 ;  /* 0x0004800800007388 */ /* 0x0043e80000000c00 */
[----:B------:R-:W4:Y:S04]  /*47f30*/  LDL.LU R15, [R1+0x6fc] ;  /* 0x0006fc00010f7983 */ /* 0x000f280000300800 */
[----:B-1----:R-:W2:Y:S04]  /*47f40*/  LDL.LU R8, [R1+0x470] ;  /* 0x0004700001087983 */ /* 0x002ea80000300800 */
[----:B------:R-:W2:Y:S04]  /*47f50*/  LDL.LU R9, [R1+0x474] ;  /* 0x0004740001097983 */ /* 0x000ea80000300800 */
[----:B------:R-:W2:Y:S04]  /*47f60*/  LDL.LU R10, [R1+0x450] ;  /* 0x00045000010a7983 */ /* 0x000ea80000300800 */
[----:B------:R-:W2:Y:S04]  /*47f70*/  LDL.LU R11, [R1+0x454] ;  /* 0x00045400010b7983 */ /* 0x000ea80000300800 */
[----:B---3--:R1:W-:Y:S02]  /*47f80*/  STS.128 [R0+0x280], R4 ;  /* 0x0002800400007388 */ /* 0x0083e40000000c00 */
[----:B-1----:R-:W-:-:S02]  /*47f90*/  IMAD.MOV.U32 R4, RZ, RZ, R132 ;  /* 0x000000ffff047224 */ /* 0x002fc400078e0084 */
[----:B------:R-:W-:Y:S02]  /*47fa0*/  IMAD.MOV.U32 R5, RZ, RZ, R133 ;  /* 0x000000ffff057224 */ /* 0x000fe400078e0085 */
[----:B------:R-:W-:Y:S02]  /*47fb0*/  IMAD.MOV.U32 R6, RZ, RZ, R128 ;  /* 0x000000ffff067224 */ /* 0x000fe400078e0080 */
[----:B------:R-:W-:-:S05]  /*47fc0*/  IMAD.MOV.U32 R7, RZ, RZ, R129 ;  /* 0x000000ffff077224 */ /* 0x000fca00078e0081 */
[----:B------:R1:W-:Y:S02]  /*47fd0*/  STS.128 [R0+0x300], R4 ;  /* 0x0003000400007388 */ /* 0x0003e40000000c00 */
[----:B-1----:R-:W-:Y:S02]  /*47fe0*/  IMAD.MOV.U32 R4, RZ, RZ, R76 ;  /* 0x000000ffff047224 */ /* 0x002fe400078e004c */
[----:B------:R-:W-:Y:S02]  /*47ff0*/  IMAD.MOV.U32 R5, RZ, RZ, R77 ;  /* 0x000000ffff057224 */ /* 0x000fe400078e004d */
[----:B------:R-:W-:Y:S02]  /*48000*/  IMAD.MOV.U32 R6, RZ, RZ, R248 ;  /* 0x000000ffff067224 */ /* 0x000fe400078e00f8 */
[----:B------:R-:W-:-:S05]  /*48010*/  IMAD.MOV.U32 R7, RZ, RZ, R249 ;  /* 0x000000ffff077224 */ /* 0x000fca00078e00f9 */
[----:B------:R1:W-:Y:S04]  /*48020*/  STS.128 [R0+0x500], R4 ;  /* 0x0005000400007388 */ /* 0x0003e80000000c00 */
[----:B-1----:R-:W3:Y:S04]  /*48030*/  LDL.LU R4, [R1+0x478] ;  /* 0x0004780001047983 */ /* 0x002ee80000300800 */
[----:B------:R-:W3:Y:S04]  /*48040*/  LDL.LU R5, [R1+0x47c] ;  /* 0x00047c0001057983 */ /* 0x000ee80000300800 */
[----:B------:R-:W3:Y:S04]  /*48050*/  LDL.LU R6, [R1+0x458] ;  /* 0x0004580001067983 */ /* 0x000ee80000300800 */
[----:B------:R-:W3:Y:S01]  /*48060*/  LDL.LU R7, [R1+0x45c] ;  /* 0x00045c0001077983 */ /* 0x000ee20000300800 */
        /* <DEDUP_REMOVED lines=10> */
[----:B--2---:R1:W-:Y:S04]  /*48110*/  STS.128 [R0+0x700], R8 ;  /* 0x0007000800007388 */ /* 0x0043e80000000c00 */
[----:B-1----:R-:W2:Y:S04]  /*48120*/  LDL.LU R8, [R1+0x8d0] ;  /* 0x0008d00001087983 */ /* 0x002ea80000300800 */
[----:B------:R-:W2:Y:S04]  /*48130*/  LDL.LU R9, [R1+0x8d4] ;  /* 0x0008d40001097983 */ /* 0x000ea80000300800 */
[----:B------:R-:W2:Y:S04]  /*48140*/  LDL.LU R10, [R1+0x8c0] ;  /* 0x0008c000010a7983 */ /* 0x000ea80000300800 */
[----:B------:R-:W2:Y:S04]  /*48150*/  LDL.LU R11, [R1+0x8c4] ;  /* 0x0008c400010b7983 */ /* 0x000ea80000300800 */
[----:B----4-:R-:W-:Y:S04]  /*48160*/  STS.128 [R0+0x680], R12 ;  /* 0x0006800c00007388 */ /* 0x010fe80000000c00 */
[----:B---3--:R-:W-:Y:S04]  /*48170*/  STS.128 [R0+0x780], R4 ;  /* 0x0007800400007388 */ /* 0x008fe80000000c00 */
[----:B------:R-:W-:Y:S06]  /*48180*/  BAR.SYNC.DEFER_BLOCKING 0x0 ;  /* 0x0000000000007b1d */ /* 0x000fec0000010000 */
[----:B------:R-:W1:Y:S04]  /*48190*/  LDS.128 R12, [R2] ;  /* 0x00000000020c7984 */ /* 0x000e680000000c00 */
[----:B------:R-:W3:Y:S01]  /*481a0*/  LDS.128 R4, [R2+0x800] ;  /* 0x0008000002047984 */ /* 0x000ee20000000c00 */
[----:B------:R-:W-:-:S03]  /*481b0*/  LOP3.LUT R130, R2, 0x20, RZ, 0x3c, !PT ;  /* 0x0000002002827812 */ /* 0x000fc600078e3cff */
[----:B------:R-:W4:Y:S01]  /*481c0*/  LDS.128 R16, [R2+0x1000] ;  /* 0x0010000002107984 */ /* 0x000f220000000c00 */
[----:B------:R-:W-:-:S03]  /*481d0*/  LOP3.LUT R131, R2, 0x40, RZ, 0x3c, !PT ;  /* 0x0000004002837812 */ /* 0x000fc600078e3cff */
[----:B------:R-:W-:Y:S04]  /*481e0*/  LDS.128 R216, [R3] ;  /* 0x0000000003d87984 */ /* 0x000fe80000000c00 */
[----:B------:R-:W-:Y:S04]  /*481f0*/  LDS.128 R248, [R131] ;  /* 0x0000000083f87984 */ /* 0x000fe80000000c00 */
[----:B------:R-:W-:Y:S04]  /*48200*/  LDS.128 R240, [R131+0x800] ;  /* 0x0008000083f07984 */ /* 0x000fe80000000c00 */
[----:B------:R-:W-:Y:S04]  /*48210*/  LDS.128 R236, [R131+0x1000] ;  /* 0x0010000083ec7984 */ /* 0x000fe80000000c00 */
[----:B------:R-:W-:Y:S04]  /*48220*/  LDS.128 R224, [R131+0x1800] ;  /* 0x0018000083e07984 */ /* 0x000fe80000000c00 */
[----:B------:R-:W-:Y:S04]  /*48230*/  LDS.128 R212, [R3+0x800] ;  /* 0x0008000003d47984 */ /* 0x000fe80000000c00 */
[----:B------:R-:W-:Y:S04]  /*48240*/  LDS.128 R204, [R3+0x1000] ;  /* 0x0010000003cc7984 */ /* 0x000fe80000000c00 */
[----:B-1----:R-:W-:Y:S04]  /*48250*/  STL.64 [R1+0x70], R12 ;  /* 0x0000700c01007387 */ /* 0x002fe80000100a00 */
[----:B------:R-:W-:Y:S04]  /*48260*/  STL.64 [R1+0x78], R14 ;  /* 0x0000780e01007387 */ /* 0x000fe80000100a00 */
[----:B------:R-:W1:Y:S04]  /*48270*/  LDS.128 R12, [R2+0x1800] ;  /* 0x00180000020c7984 */ /* 0x000e680000000c00 */
[----:B---3--:R-:W-:Y:S04]  /*48280*/  STL.64 [R1+0x60], R4 ;  /* 0x0000600401007387 */ /* 0x008fe80000100a00 */
[----:B------:R-:W-:Y:S04]  /*48290*/  STL.64 [R1+0x68], R6 ;  /* 0x0000680601007387 */ /* 0x000fe80000100a00 */
[----:B------:R-:W3:Y:S04]  /*482a0*/  LDS.128 R4, [R130] ;  /* 0x0000000082047984 */ /* 0x000ee80000000c00 */
[----:B----4-:R-:W-:Y:S04]  /*482b0*/  STL.64 [R1+0x50], R16 ;  /* 0x0000501001007387 */ /* 0x010fe80000100a00 */
[----:B------:R-:W-:Y:S04]  /*482c0*/  STL.64 [R1+0x58], R18 ;  /* 0x0000581201007387 */ /* 0x000fe80000100a00 */
[----:B------:R-:W4:Y:S04]  /*482d0*/  LDS.128 R16, [R130+0x800] ;  /* 0x0008000082107984 */ /* 0x000f280000000c00 */
[----:B------:R-:W-:Y:S04]  /*482e0*/  LDS.128 R200, [R3+0x1800] ;  /* 0x0018000003c87984 */ /* 0x000fe80000000c00 */
[----:B-1----:R-:W-:Y:S04]  /*482f0*/  STL.64 [R1+0x40], R12 ;  /* 0x0000400c01007387 */ /* 0x002fe80000100a00 */
[----:B------:R-:W-:Y:S04]  /*48300*/  STL.64 [R1+0x48], R14 ;  /* 0x0000480e01007387 */ /* 0x000fe80000100a00 */
[----:B------:R-:W1:Y:S04]  /*48310*/  LDS.128 R12, [R130+0x1000] ;  /* 0x00100000820c7984 */ /* 0x000e680000000c00 */
[----:B---3--:R-:W-:Y:S04]  /*48320*/  STL.64 [R1+0x30], R4 ;  /* 0x0000300401007387 */ /* 0x008fe80000100a00 */
[----:B------:R-:W-:Y:S04]  /*48330*/  STL.64 [R1+0x38], R6 ;  /* 0x0000380601007387 */ /* 0x000fe80000100a00 */
[----:B------:R-:W3:Y:S04]  /*48340*/  LDS.128 R4, [R130+0x1800] ;  /* 0x0018000082047984 */ /* 0x000ee80000000c00 */
[----:B------:R-:W-:Y:S06]  /*48350*/  BAR.SYNC.DEFER_BLOCKING 0x0 ;  /* 0x0000000000007b1d */ /* 0x000fec0000010000 */
[----:B----4-:R-:W-:Y:S04]  /*48360*/  STL.64 [R1+0x20], R16 ;  /* 0x0000201001007387 */ /* 0x010fe80000100a00 */
[----:B------:R-:W-:Y:S04]  /*48370*/  STL.64 [R1+0x28], R18 ;  /* 0x0000281201007387 */ /* 0x000fe80000100a00 */
[----:B-1----:R-:W-:Y:S04]  /*48380*/  STL.64 [R1+0x10], R12 ;  /* 0x0000100c01007387 */ /* 0x002fe80000100a00 */
[----:B------:R-:W-:Y:S04]  /*48390*/  STL.64 [R1+0x18], R14 ;  /* 0x0000180e01007387 */ /* 0x000fe80000100a00 */
[----:B---3--:R1:W-:Y:S04]  /*483a0*/  STL.64 [R1], R4 ;  /* 0x0000000401007387 */ /* 0x0083e80000100a00 */
[----:B------:R3:W-:Y:S04]  /*483b0*/  STL.64 [R1+0x8], R6 ;  /* 0x0000080601007387 */ /* 0x0007e80000100a00 */
[----:B-1----:R-:W4:Y:S04]  /*483c0*/  LDL.LU R4, [R1+0x8d8] ;  /* 0x0008d80001047983 */ /* 0x002f280000300800 */
[----:B------:R-:W4:Y:S04]  /*483d0*/  LDL.LU R5, [R1+0x8dc] ;  /* 0x0008dc0001057983 */ /* 0x000f280000300800 */
[----:B---3--:R-:W4:Y:S04]  /*483e0*/  LDL.LU R6, [R1+0x8c8] ;  /* 0x0008c80001067983 */ /* 0x008f280000300800 */
[----:B------:R-:W4:Y:S04]  /*483f0*/  LDL.LU R7, [R1+0x8cc] ;  /* 0x0008cc0001077983 */ /* 0x000f280000300800 */
[----:B--2---:R1:W-:Y:S04]  /*48400*/  STS.128 [R0], R8 ;  /* 0x0000000800007388 */ /* 0x0043e80000000c00 */
        /* <DEDUP_REMOVED lines=10> */
[----:B-1----:R-:W3:Y:S04]  /*484b0*/  LDL.LU R4, [R1+0x1e8] ;  /* 0x0001e80001047983 */ /* 0x002ee80000300800 */
[----:B------:R-:W3:Y:S04]  /*484c0*/  LDL.LU R5, [R1+0x1ec] ;  /* 0x0001ec0001057983 */ /* 0x000ee80000300800 */
[----:B------:R-:W3:Y:S04]  /*484d0*/  LDL.LU R6, [R1+0x1d8] ;  /* 0x0001d80001067983 */ /* 0x000ee80000300800 */
[----:B------:R-:W3:Y:S04]  /*484e0*/  LDL.LU R7, [R1+0x1dc] ;  /* 0x0001dc0001077983 */ /* 0x000ee80000300800 */
[----:B------:R-:W4:Y:S04]  /*484f0*/  LDL.LU R12, [R1+0xe0] ;  /* 0x0000e000010c7983 */ /* 0x000f280000300800 */
        /* <DEDUP_REMOVED lines=8> */
[----:B------:R-:W2:Y:S04]  /*48580*/  LDL.LU R16, [R1+0x6e0] ;  /* 0x0006e00001107983 */ /* 0x000ea80000300800 */
[----:B------:R-:W2:Y:S04]  /*48590*/  LDL.LU R17, [R1+0x6e4] ;  /* 0x0006e40001117983 */ /* 0x000ea80000300800 */
[----:B------:R-:W2:Y:S04]  /*485a0*/  LDL.LU R18, [R1+0x6d0] ;  /* 0x0006d00001127983 */ /* 0x000ea80000300800 */
[----:B------:R-:W2:Y:S04]  /*485b0*/  LDL.LU R19, [R1+0x6d4] ;  /* 0x0006d40001137983 */ /* 0x000ea80000300800 */
[----:B---3--:R1:W-:Y:S02]  /*485c0*/  STS.128 [R0+0x280], R4 ;  /* 0x0002800400007388 */ /* 0x0083e40000000c00 */
[----:B-1----:R-:W-:-:S02]  /*485d0*/  IMAD.MOV.U32 R4, RZ, RZ, R124 ;  /* 0x000000ffff047224 */ /* 0x002fc400078e007c */
[----:B------:R-:W-:Y:S02]  /*485e0*/  IMAD.MOV.U32 R5, RZ, RZ, R125 ;  /* 0x000000ffff057224 */ /* 0x000fe400078e007d */
[----:B------:R-:W-:Y:S02]  /*485f0*/  IMAD.MOV.U32 R6, RZ, RZ, R120 ;  /* 0x000000ffff067224 */ /* 0x000fe400078e0078 */
[----:B------:R-:W-:Y:S01]  /*48600*/  IMAD.MOV.U32 R7, RZ, RZ, R121 ;  /* 0x000000ffff077224 */ /* 0x000fe200078e0079 */
[----:B----4-:R1:W-:Y:S04]  /*48610*/  STS.128 [R0+0x400], R12 ;  /* 0x0004000c00007388 */ /* 0x0103e80000000c00 */
[----:B------:R3:W-:Y:S04]  /*48620*/  STS.128 [R0+0x300], R4 ;  /* 0x0003000400007388 */ /* 0x0007e80000000c00 */
[----:B-1----:R-:W4:Y:S04]  /*48630*/  LDL.LU R12, [R1+0x6e8] ;  /* 0x0006e800010c7983 */ /* 0x002f280000300800 */
[----:B------:R-:W4:Y:S01]  /*48640*/  LDL.LU R13, [R1+0x6ec] ;  /* 0x0006ec00010d7983 */ /* 0x000f220000300800 */
[----:B---3--:R-:W-:-:S02]  /*48650*/  IMAD.MOV.U32 R4, RZ, RZ, R244 ;  /* 0x000000ffff047224 */ /* 0x008fc400078e00f4 */
[----:B------:R-:W-:Y:S01]  /*48660*/  IMAD.MOV.U32 R5, RZ, RZ, R245 ;  /* 0x000000ffff057224 */ /* 0x000fe200078e00f5 */
[----:B------:R-:W4:Y:S01]  /*48670*/  LDL.LU R14, [R1+0x6d8] ;  /* 0x0006d800010e7983 */ /* 0x000f220000300800 */
[----:B------:R-:W-:Y:S02]  /*48680*/  IMAD.MOV.U32 R6, RZ, RZ, R68 ;  /* 0x000000ffff067224 */ /* 0x000fe400078e0044 */
[----:B------:R-:W-:Y:S01]  /*48690*/  IMAD.MOV.U32 R7, RZ, RZ, R69 ;  /* 0x000000ffff077224 */ /* 0x000fe200078e0045 */
[----:B--2---:R1:W-:Y:S04]  /*486a0*/  STS.128 [R0+0x480], R8 ;  /* 0x0004800800007388 */ /* 0x0043e80000000c00 */
[----:B------:R-:W4:Y:S04]  /*486b0*/  LDL.LU R15, [R1+0x6dc] ;  /* 0x0006dc00010f7983 */ /* 0x000f280000300800 */
[----:B------:R2:W-:Y:S04]  /*486c0*/  STS.128 [R0+0x500], R4 ;  /* 0x0005000400007388 */ /* 0x0005e80000000c00 */
[----:B-1----:R-:W3:Y:S04]  /*486d0*/  LDL.LU R8, [R1+0x440] ;  /* 0x0004400001087983 */ /* 0x002ee80000300800 */
[----:B------:R-:W3:Y:S04]  /*486e0*/  LDL.LU R9, [R1+0x444] ;  /* 0x0004440001097983 */ /* 0x000ee80000300800 */
[----:B------:R-:W3:Y:S04]  /*486f0*/  LDL.LU R10, [R1+0x420] ;  /* 0x00042000010a7983 */ /* 0x000ee80000300800 */
[----:B------:R-:W3:Y:S04]  /*48700*/  LDL.LU R11, [R1+0x424] ;  /* 0x00042400010b7983 */ /* 0x000ee80000300800 */
[----:B--2---:R-:W2:Y:S04]  /*48710*/  LDL.LU R4, [R1+0x448] ;  /* 0x0004480001047983 */ /* 0x004ea80000300800 */
        /* <DEDUP_REMOVED lines=13> */
[----:B---3--:R1:W-:Y:S04]  /*487f0*/  STS.128 [R0+0x700], R8 ;  /* 0x0007000800007388 */ /* 0x0083e80000000c00 */
[----:B-1----:R-:W3:Y:S04]  /*48800*/  LDL.LU R8, [R1+0x8b0] ;  /* 0x0008b00001087983 */ /* 0x002ee80000300800 */
[----:B------:R-:W3:Y:S04]  /*48810*/  LDL.LU R9, [R1+0x8b4] ;  /* 0x0008b40001097983 */ /* 0x000ee80000300800 */
[----:B------:R-:W3:Y:S04]  /*48820*/  LDL.LU R10, [R1+0x8a0] ;  /* 0x0008a000010a7983 */ /* 0x000ee80000300800 */
[----:B--2---:R1:W-:Y:S04]  /*48830*/  STS.128 [R0+0x780], R4 ;  /* 0x0007800400007388 */ /* 0x0043e80000000c00 */
[----:B------:R-:W3:Y:S04]  /*48840*/  LDL.LU R11, [R1+0x8a4] ;  /* 0x0008a400010b7983 */ /* 0x000ee80000300800 */
[----:B-1----:R-:W2:Y:S04]  /*48850*/  LDL.LU R4, [R1+0x8b8] ;  /* 0x0008b80001047983 */ /* 0x002ea80000300800 */
[----:B------:R-:W2:Y:S04]  /*48860*/  LDL.LU R5, [R1+0x8bc] ;  /* 0x0008bc0001057983 */ /* 0x000ea80000300800 */
[----:B------:R-:W2:Y:S04]  /*48870*/  LDL.LU R6, [R1+0x8a8] ;  /* 0x0008a80001067983 */ /* 0x000ea80000300800 */
[----:B------:R-:W2:Y:S04]  /*48880*/  LDL.LU R7, [R1+0x8ac] ;  /* 0x0008ac0001077983 */ /* 0x000ea80000300800 */
[----:B----4-:R-:W-:Y:S04]  /*48890*/  STS.128 [R0+0x680], R12 ;  /* 0x0006800c00007388 */ /* 0x010fe80000000c00 */
[----:B------:R-:W-:Y:S06]  /*488a0*/  BAR.SYNC.DEFER_BLOCKING 0x0 ;  /* 0x0000000000007b1d */ /* 0x000fec0000010000 */
[----:B------:R-:W-:Y:S04]  /*488b0*/  LDS.128 R196, [R2] ;  /* 0x0000000002c47984 */ /* 0x000fe80000000c00 */
[----:B------:R-:W-:Y:S04]  /*488c0*/  LDS.128 R192, [R2+0x800] ;  /* 0x0008000002c07984 */ /* 0x000fe80000000c00 */
[----:B------:R-:W-:Y:S04]  /*488d0*/  LDS.128 R188, [R2+0x1000] ;  /* 0x0010000002bc7984 */ /* 0x000fe80000000c00 */
[----:B------:R-:W-:Y:S04]  /*488e0*/  LDS.128 R184, [R2+0x1800] ;  /* 0x0018000002b87984 */ /* 0x000fe80000000c00 */
        /* <DEDUP_REMOVED lines=12> */
[----:B------:R-:W-:Y:S06]  /*489b0*/  BAR.SYNC.DEFER_BLOCKING 0x0 ;  /* 0x0000000000007b1d */ /* 0x000fec0000010000 */
[----:B--2---:R1:W-:Y:S02]  /*489c0*/  STS.128 [R0+0x80], R4 ;  /* 0x0000800400007388 */ /* 0x0043e40000000c00 */
[----:B-1----:R-:W-:-:S02]  /*489d0*/  IMAD.MOV.U32 R4, RZ, RZ, R172 ;  /* 0x000000ffff047224 */ /* 0x002fc400078e00ac */
[----:B------:R-:W-:Y:S02]  /*489e0*/  IMAD.MOV.U32 R5, RZ, RZ, R173 ;  /* 0x000000ffff057224 */ /* 0x000fe400078e00ad */
[----:B------:R-:W-:Y:S02]  /*489f0*/  IMAD.MOV.U32 R6, RZ, RZ, R168 ;  /* 0x000000ffff067224 */ /* 0x000fe400078e00a8 */
[----:B------:R-:W-:-:S05]  /*48a00*/  IMAD.MOV.U32 R7, RZ, RZ, R169 ;  /* 0x000000ffff077224 */ /* 0x000fca00078e00a9 */
[----:B------:R1:W-:Y:S04]  /*48a10*/  STS.128 [R0+0x100], R4 ;  /* 0x0001000400007388 */ /* 0x0003e80000000c00 */
[----:B-1----:R-:W2:Y:S04]  /*48a20*/  LDL.LU R4, [R1+0x1c0] ;  /* 0x0001c00001047983 */ /* 0x002ea80000300800 */
[----:B------:R-:W2:Y:S04]  /*48a30*/  LDL.LU R5, [R1+0x1c4] ;  /* 0x0001c40001057983 */ /* 0x000ea80000300800 */
[----:B------:R-:W2:Y:S04]  /*48a40*/  LDL.LU R6, [R1+0x1b0] ;  /* 0x0001b00001067983 */ /* 0x000ea80000300800 */
[----:B------:R-:W2:Y:S04]  /*48a50*/  LDL.LU R7, [R1+0x1b4] ;  /* 0x0001b40001077983 */ /* 0x000ea80000300800 */
[----:B--2---:R1:W-:Y:S04]  /*48a60*/  STS.128 [R0+0x200], R4 ;  /* 0x0002000400007388 */ /* 0x0043e80000000c00 */
[----:B-1----:R-:W2:Y:S04]  /*48a70*/  LDL.LU R4, [R1+0x1c8] ;  /* 0x0001c80001047983 */ /* 0x002ea80000300800 */
[----:B------:R-:W2:Y:S04]  /*48a80*/  LDL.LU R5, [R1+0x1cc] ;  /* 0x0001cc0001057983 */ /* 0x000ea80000300800 */
[----:B------:R-:W2:Y:S04]  /*48a90*/  LDL.LU R6, [R1+0x1b8] ;  /* 0x0001b80001067983 */ /* 0x000ea80000300800 */
[----:B------:R-:W2:Y:S04]  /*48aa0*/  LDL.LU R7, [R1+0x1bc] ;  /* 0x0001bc0001077983 */ /* 0x000ea80000300800 */
[----:B---3--:R1:W-:Y:S02]  /*48ab0*/  STS.128 [R0], R8 ;  /* 0x0000000800007388 */ /* 0x0083e40000000c00 */
[----:B-1----:R-:W-:-:S02]  /*48ac0*/  IMAD.MOV.U32 R8, RZ, RZ, R116 ;  /* 0x000000ffff087224 */ /* 0x002fc400078e0074 */
[----:B------:R-:W-:Y:S02]  /*48ad0*/  IMAD.MOV.U32 R9, RZ, RZ, R117 ;  /* 0x000000ffff097224 */ /* 0x000fe400078e0075 */
[----:B------:R-:W-:Y:S02]  /*48ae0*/  IMAD.MOV.U32 R10, RZ, RZ, R112 ;  /* 0x000000ffff0a7224 */ /* 0x000fe400078e0070 */
[----:B------:R-:W-:-:S05]  /*48af0*/  IMAD.MOV.U32 R11, RZ, RZ, R113 ;  /* 0x000000ffff0b7224 */ /* 0x000fca00078e0071 */
[----:B------:R-:W-:Y:S04]  /*48b00*/  STS.128 [R0+0x300], R8 ;  /* 0x0003000800007388 */ /* 0x000fe80000000c00 */
[----:B--2---:R1:W-:Y:S04]  /*48b10*/  STS.128 [R0+0x280], R4 ;  /* 0x0002800400007388 */ /* 0x0043e80000000c00 */
[----:B-1----:R-:W2:Y:S04]  /*48b20*/  LDL.LU R4, [R1+0x7e0] ;  /* 0x0007e00001047983 */ /* 0x002ea80000300800 */
        /* <DEDUP_REMOVED lines=11> */
[----:B------:R-:W-:-:S02]  /*48be0*/  IMAD.MOV.U32 R12, RZ, RZ, R72 ;  /* 0x000000ffff0c7224 */ /* 0x000fc400078e0048 */
        /* <DEDUP_REMOVED lines=9> */
[----:B---3--:R1:W-:Y:S04]  /*48c80*/  STS.128 [R0+0x480], R8 ;  /* 0x0004800800007388 */ /* 0x0083e80000000c00 */
        /* <DEDUP_REMOVED lines=10> */
[----:B--2---:R1:W-:Y:S04]  /*48d30*/  STS.128 [R0+0x680], R4 ;  /* 0x0006800400007388 */ /* 0x0043e80000000c00 */
[----:B-1----:R-:W2:Y:S04]  /*48d40*/  LDL.LU R4, [R1+0x890] ;  /* 0x0008900001047983 */ /* 0x002ea80000300800 */
[----:B------:R-:W2:Y:S04]  /*48d50*/  LDL.LU R5, [R1+0x894] ;  /* 0x0008940001057983 */ /* 0x000ea80000300800 */
[----:B------:R-:W2:Y:S04]  /*48d60*/  LDL.LU R6, [R1+0x880] ;  /* 0x0008800001067983 */ /* 0x000ea80000300800 */
[----:B------:R-:W2:Y:S01]  /*48d70*/  LDL.LU R7, [R1+0x884] ;  /* 0x0008840001077983 */ /* 0x000ea20000300800 */
[----:B------:R-:W-:-:S02]  /*48d80*/  IMAD.MOV.U32 R112, RZ, RZ, R118 ;  /* 0x000000ffff707224 */ /* 0x000fc400078e0076 */
[----:B------:R-:W-:Y:S02]  /*48d90*/  IMAD.MOV.U32 R113, RZ, RZ, R119 ;  /* 0x000000ffff717224 */ /* 0x000fe400078e0077 */
[----:B------:R-:W-:Y:S02]  /*48da0*/  IMAD.MOV.U32 R228, RZ, RZ, R74 ;  /* 0x000000ffffe47224 */ /* 0x000fe400078e004a */
[----:B------:R-:W-:Y:S01]  /*48db0*/  IMAD.MOV.U32 R229, RZ, RZ, R75 ;  /* 0x000000ffffe57224 */ /* 0x000fe200078e004b */
[----:B------:R-:W-:Y:S04]  /*48dc0*/  STS.128 [R0+0x180], R168 ;  /* 0x000180a800007388 */ /* 0x000fe80000000c00 */
[----:B------:R-:W-:Y:S04]  /*48dd0*/  STS.128 [R0+0x380], R112 ;  /* 0x0003807000007388 */ /* 0x000fe80000000c00 */
[----:B------:R-:W-:Y:S04]  /*48de0*/  STS.128 [R0+0x580], R228 ;  /* 0x000580e400007388 */ /* 0x000fe80000000c00 */
[----:B----4-:R-:W-:Y:S04]  /*48df0*/  STS.128 [R0+0x600], R16 ;  /* 0x0006001000007388 */ /* 0x010fe80000000c00 */
[----:B---3--:R-:W-:Y:S04]  /*48e00*/  STS.128 [R0+0x700], R8 ;  /* 0x0007000800007388 */ /* 0x008fe80000000c00 */
[----:B------:R-:W-:Y:S04]  /*48e10*/  STS.128 [R0+0x780], R12 ;  /* 0x0007800c00007388 */ /* 0x000fe80000000c00 */
        /* <DEDUP_REMOVED lines=18> */
[----:B--2---:R1:W-:Y:S04]  /*48f40*/  STS.128 [R0], R4 ;  /* 0x0000000400007388 */ /* 0x0043e80000000c00 */
        /* <DEDUP_REMOVED lines=38> */
[----:B------:R-:W-:-:S05]  /*491b0*/  IMAD.MOV.U32 R105, RZ, RZ, R111 ;  /* 0x000000ffff697224 */ /* 0x000fca00078e006f */
[----:B------:R1:W-:Y:S04]  /*491c0*/  STS.128 [R0+0x380], R104 ;  /* 0x0003806800007388 */ /* 0x0003e80000000c00 */
        /* <DEDUP_REMOVED lines=8> */
[----:B--2---:R1:W-:Y:S04]  /*49250*/  STS.128 [R0+0x400], R4 ;  /* 0x0004000400007388 */ /* 0x0043e80000000c00 */
[----:B-1----:R-:W2:Y:S04]  /*49260*/  LDL.LU R4, [R1+0x6a8] ;  /* 0x0006a80001047983 */ /* 0x002ea80000300800 */
[----:B------:R-:W2:Y:S04]  /*49270*/  LDL.LU R5, [R1+0x6ac] ;  /* 0x0006ac0001057983 */ /* 0x000ea80000300800 */
[----:B------:R-:W2:Y:S04]  /*49280*/  LDL.LU R6, [R1+0x698] ;  /* 0x0006980001067983 */ /* 0x000ea80000300800 */
[----:B------:R-:W2:Y:S04]  /*49290*/  LDL.LU R7, [R1+0x69c] ;  /* 0x00069c0001077983 */ /* 0x000ea80000300800 */
[----:B---3--:R1:W-:Y:S04]  /*492a0*/  STS.128 [R0+0x480], R56 ;  /* 0x0004803800007388 */ /* 0x0083e80000000c00 */
[----:B----4-:R3:W-:Y:S04]  /*492b0*/  STS.128 [R0+0x500], R84 ;  /* 0x0005005400007388 */ /* 0x0107e80000000c00 */
[----:B-1----:R-:W4:Y:S04]  /*492c0*/  LDL.LU R56, [R1+0x3e0] ;  /* 0x0003e00001387983 */ /* 0x002f280000300800 */
[----:B------:R-:W4:Y:S04]  /*492d0*/  LDL.LU R57, [R1+0x3e4] ;  /* 0x0003e40001397983 */ /* 0x000f280000300800 */
[----:B------:R-:W4:Y:S04]  /*492e0*/  LDL.LU R58, [R1+0x3b0] ;  /* 0x0003b000013a7983 */ /* 0x000f280000300800 */
[----:B------:R-:W4:Y:S04]  /*492f0*/  LDL.LU R59, [R1+0x3b4] ;  /* 0x0003b400013b7983 */ /* 0x000f280000300800 */
[----:B---3--:R-:W3:Y:S04]  /*49300*/  LDL.LU R84, [R1+0x3e8] ;  /* 0x0003e80001547983 */ /* 0x008ee80000300800 */
[----:B------:R-:W3:Y:S04]  /*49310*/  LDL.LU R85, [R1+0x3ec] ;  /* 0x0003ec0001557983 */ /* 0x000ee80000300800 */
[----:B------:R-:W3:Y:S04]  /*49320*/  LDL.LU R86, [R1+0x3b8] ;  /* 0x0003b80001567983 */ /* 0x000ee80000300800 */
[----:B------:R-:W3:Y:S01]  /*49330*/  LDL.LU R87, [R1+0x3bc] ;  /* 0x0003bc0001577983 */ /* 0x000ee20000300800 */
[----:B------:R-:W-:-:S02]  /*49340*/  IMAD.MOV.U32 R160, RZ, RZ, R166 ;  /* 0x000000ffffa07224 */ /* 0x000fc400078e00a6 */
[----:B------:R-:W-:Y:S01]  /*49350*/  IMAD.MOV.U32 R161, RZ, RZ, R167 ;  /* 0x000000ffffa17224 */ /* 0x000fe200078e00a7 */
        /* <DEDUP_REMOVED lines=12> */
[----:B------:R-:W3:Y:S04]  /*49420*/  LDS.128 R92, [R2+0x1000] ;  /* 0x00100000025c7984 */ /* 0x000ee80000000c00 */
[----:B------:R-:W4:Y:S04]  /*49430*/  LDS.128 R108, [R130+0x1000] ;  /* 0x00100000826c7984 */ /* 0x000f280000000c00 */
[----:B------:R-:W-:Y:S04]  /*49440*/  LDS.128 R116, [R131+0x1000] ;  /* 0x0010000083747984 */ /* 0x000fe80000000c00 */
[----:B------:R-:W-:Y:S04]  /*49450*/  LDS.128 R104, [R130+0x800] ;  /* 0x0008000082687984 */ /* 0x000fe80000000c00 */
[----:B------:R-:W-:Y:S04]  /*49460*/  LDS.128 R112, [R131+0x800] ;  /* 0x0008000083707984 */ /* 0x000fe80000000c00 */
[----:B------:R-:W-:Y:S04]  /*49470*/  LDS.128 R84, [R2+0x800] ;  /* 0x0008000002547984 */ /* 0x000fe80000000c00 */
[----:B-1----:R-:W-:Y:S04]  /*49480*/  STL [R1+0x14c4], R58 ;  /* 0x0014c43a01007387 */ /* 0x002fe80000100800 */
[----:B------:R-:W-:Y:S01]  /*49490*/  STL [R1+0x14c0], R59 ;  /* 0x0014c03b01007387 */ /* 0x000fe20000100800 */
[----:B---3--:R-:W-:-:S03]  /*494a0*/  IMAD.MOV.U32 R247, RZ, RZ, R93 ;  /* 0x000000fffff77224 */ /* 0x008fc600078e005d */
[----:B------:R-:W-:Y:S04]  /*494b0*/  STL [R1+0x200], R92 ;  /* 0x0002005c01007387 */ /* 0x000fe80000100800 */
[----:B------:R-:W-:Y:S04]  /*494c0*/  STL.64 [R1+0x208], R94 ;  /* 0x0002085e01007387 */ /* 0x000fe80000100a00 */
[----:B------:R-:W1:Y:S01]  /*494d0*/  LDS.128 R92, [R2+0x1800] ;  /* 0x00180000025c7984 */ /* 0x000e620000000c00 */
[----:B----4-:R-:W-:Y:S02]  /*494e0*/  IMAD.MOV.U32 R246, RZ, RZ, R108 ;  /* 0x000000fffff67224 */ /* 0x010fe400078e006c */
[----:B------:R-:W-:Y:S01]  /*494f0*/  IMAD.MOV.U32 R245, RZ, RZ, R109 ;  /* 0x000000fffff57224 */ /* 0x000fe200078e006d */
[----:B-1----:R-:W-:Y:S04]  /*49500*/  STL.64 [R1+0x3f8], R94 ;  /* 0x0003f85e01007387 */ /* 0x002fe80000100a00 */
[----:B------:R-:W-:Y:S04]  /*49510*/  STL.64 [R1+0x398], R110 ;  /* 0x0003986e01007387 */ /* 0x000fe80000100a00 */
[----:B------:R-:W1:Y:S01]  /*49520*/  LDS.128 R108, [R130+0x1800] ;  /* 0x00180000826c7984 */ /* 0x000e620000000c00 */
[----:B------:R-:W-:-:S02]  /*49530*/  IMAD.MOV.U32 R228, RZ, RZ, R92 ;  /* 0x000000ffffe47224 */ /* 0x000fc400078e005c */
[----:B------:R-:W-:Y:S02]  /*49540*/  IMAD.MOV.U32 R175, RZ, RZ, R93 ;  /* 0x000000ffffaf7224 */ /* 0x000fe400078e005d */
[----:B------:R-:W-:Y:S01]  /*49550*/  IMAD.MOV.U32 R244, RZ, RZ, R116 ;  /* 0x000000fffff47224 */ /* 0x000fe200078e0074 */
[----:B------:R-:W-:Y:S01]  /*49560*/  LDS.128 R92, [R130] ;  /* 0x00000000825c7984 */ /* 0x000fe20000000c00 */
[----:B------:R-:W-:-:S03]  /*49570*/  IMAD.MOV.U32 R231, RZ, RZ, R117 ;  /* 0x000000ffffe77224 */ /* 0x000fc600078e0075 */
[----:B-1----:R-:W-:Y:S01]  /*49580*/  STL.64 [R1+0x418], R110 ;  /* 0x0004186e01007387 */ /* 0x002fe20000100a00 */
[----:B------:R-:W-:Y:S02]  /*49590*/  IMAD.MOV.U32 R174, RZ, RZ, R108 ;  /* 0x000000ffffae7224 */ /* 0x000fe400078e006c */
[----:B------:R-:W-:Y:S01]  /*495a0*/  IMAD.MOV.U32 R173, RZ, RZ, R109 ;  /* 0x000000ffffad7224 */ /* 0x000fe200078e006d */
[----:B------:R-:W-:Y:S04]  /*495b0*/  STL.64 [R1+0x3b8], R118 ;  /* 0x0003b87601007387 */ /* 0x000fe80000100a00 */
[----:B------:R-:W-:Y:S04]  /*495c0*/  LDS.128 R108, [R131] ;  /* 0x00000000836c7984 */ /* 0x000fe80000000c00 */
[----:B------:R-:W1:Y:S04]  /*495d0*/  LDS.128 R116, [R131+0x1800] ;  /* 0x0018000083747984 */ /* 0x000e680000000c00 */
[----:B------:R-:W3:Y:S04]  /*495e0*/  LDS.128 R128, [R3+0x800] ;  /* 0x0008000003807984 */ /* 0x000ee80000000c00 */
[----:B-1----:R-:W-:Y:S01]  /*495f0*/  STL.64 [R1+0x428], R118 ;  /* 0x0004287601007387 */ /* 0x002fe20000100a00 */
[----:B---3--:R-:W-:-:S03]  /*49600*/  IMAD.MOV.U32 R58, RZ, RZ, R128 ;  /* 0x000000ffff3a7224 */ /* 0x008fc600078e0080 */
[----:B------:R-:W-:Y:S01]  /*49610*/  STL [R1+0x1dc], R131 ;  /* 0x0001dc8301007387 */ /* 0x000fe20000100800 */
[----:B------:R-:W-:Y:S02]  /*49620*/  IMAD.MOV.U32 R59, RZ, RZ, R129 ;  /* 0x000000ffff3b7224 */ /* 0x000fe400078e0081 */
[----:B------:R-:W-:Y:S02]  /*49630*/  IMAD.MOV.U32 R168, RZ, RZ, R130 ;  /* 0x000000ffffa87224 */ /* 0x000fe400078e0082 */
[----:B------:R-:W1:Y:S01]  /*49640*/  LDS.128 R128, [R3+0x1000] ;  /* 0x0010000003807984 */ /* 0x000e620000000c00 */
[----:B------:R-:W-:Y:S02]  /*49650*/  IMAD.MOV.U32 R172, RZ, RZ, R116 ;  /* 0x000000ffffac7224 */ /* 0x000fe400078e0074 */
[----:B------:R-:W-:Y:S02]  /*49660*/  IMAD.MOV.U32 R171, RZ, RZ, R117 ;  /* 0x000000ffffab7224 */ /* 0x000fe400078e0075 */
[----:B------:R-:W-:Y:S01]  /*49670*/  LDS.128 R116, [R3] ;  /* 0x0000000003747984 */ /* 0x000fe20000000c00 */
[----:B-1----:R-:W-:-:S03]  /*49680*/  IMAD.MOV.U32 R230, RZ, RZ, R128 ;  /* 0x000000ffffe67224 */ /* 0x002fc600078e0080 */
[----:B------:R-:W-:Y:S01]  /*49690*/  STL.64 [R1+0x3d8], R130 ;  /* 0x0003d88201007387 */ /* 0x000fe20000100a00 */
[----:B------:R-:W-:-:S03]  /*496a0*/  IMAD.MOV.U32 R229, RZ, RZ, R129 ;  /* 0x000000ffffe57224 */ /* 0x000fc600078e0081 */
[----:B------:R-:W1:Y:S04]  /*496b0*/  LDS.128 R128, [R3+0x1800] ;  /* 0x0018000003807984 */ /* 0x000e680000000c00 */
[----:B------:R-:W-:Y:S06]  /*496c0*/  BAR.SYNC.DEFER_BLOCKING 0x0 ;  /* 0x0000000000007b1d */ /* 0x000fec0000010000 */
[----:B--2---:R2:W-:Y:S04]  /*496d0*/  STS.128 [R0], R4 ;  /* 0x0000000400007388 */ /* 0x0045e80000000c00 */
[----:B-1----:R1:W-:Y:S04]  /*496e0*/  STL.64 [R1+0x438], R130 ;  /* 0x0004388201007387 */ /* 0x0023e80000100a00 */
[----:B--2---:R-:W2:Y:S04]  /*496f0*/  LDL.LU R4, [R1+0x878] ;  /* 0x0008780001047983 */ /* 0x004ea80000300800 */
[----:B------:R-:W2:Y:S04]  /*49700*/  LDL.LU R5, [R1+0x87c] ;  /* 0x00087c0001057983 */ /* 0x000ea80000300800 */
[----:B------:R-:W2:Y:S04]  /*49710*/  LDL.LU R6, [R1+0x868] ;  /* 0x0008680001067983 */ /* 0x000ea80000300800 */
[----:B------:R-:W2:Y:S01]  /*49720*/  LDL.LU R7, [R1+0x86c] ;  /* 0x00086c0001077983 */ /* 0x000ea20000300800 */
[----:B------:R-:W-:-:S02]  /*49730*/  IMAD.MOV.U32 R170, RZ, RZ, R128 ;  /* 0x000000ffffaa7224 */ /* 0x000fc400078e0080 */
[----:B------:R-:W-:Y:S01]  /*49740*/  IMAD.MOV.U32 R169, RZ, RZ, R129 ;  /* 0x000000ffffa97224 */ /* 0x000fe200078e0081 */
[----:B------:R-:W3:Y:S04]  /*49750*/  LDL.LU R128, [R1+0x840] ;  /* 0x0008400001807983 */ /* 0x000ee80000300800 */
[----:B------:R-:W3:Y:S04]  /*49760*/  LDL.LU R129, [R1+0x844] ;  /* 0x0008440001817983 */ /* 0x000ee80000300800 */
[----:B-1----:R-:W3:Y:S04]  /*49770*/  LDL.LU R130, [R1+0x830] ;  /* 0x0008300001827983 */ /* 0x002ee80000300800 */
[----:B------:R-:W3:Y:S04]  /*49780*/  LDL.LU R131, [R1+0x834] ;  /* 0x0008340001837983 */ /* 0x000ee80000300800 */
        /* <DEDUP_REMOVED lines=15> */
[----:B--2---:R1:W-:Y:S04]  /*49880*/  STS.128 [R0+0x200], R4 ;  /* 0x0002000400007388 */ /* 0x0043e80000000c00 */
[----:B-1----:R-:W2:Y:S04]  /*49890*/  LDL.LU R4, [R1+0x150] ;  /* 0x0001500001047983 */ /* 0x002ea80000300800 */
[----:B------:R-:W2:Y:S04]  /*498a0*/  LDL.LU R5, [R1+0x154] ;  /* 0x0001540001057983 */ /* 0x000ea80000300800 */
[----:B------:R-:W2:Y:S04]  /*498b0*/  LDL.LU R6, [R1+0x140] ;  /* 0x0001400001067983 */ /* 0x000ea80000300800 */
[----:B------:R-:W2:Y:S04]  /*498c0*/  LDL.LU R7, [R1+0x144] ;  /* 0x0001440001077983 */ /* 0x000ea80000300800 */
[----:B------:R-:W4:Y:S04]  /*498d0*/  LDL.LU R160, [R1+0x158] ;  /* 0x0001580001a07983 */ /* 0x000f280000300800 */
[----:B------:R-:W4:Y:S04]  /*498e0*/  LDL.LU R161, [R1+0x15c] ;  /* 0x00015c0001a17983 */ /* 0x000f280000300800 */
[----:B------:R-:W4:Y:S04]  /*498f0*/  LDL.LU R162, [R1+0x148] ;  /* 0x0001480001a27983 */ /* 0x000f280000300800 */
[----:B------:R-:W4:Y:S04]  /*49900*/  LDL.LU R163, [R1+0x14c] ;  /* 0x00014c0001a37983 */ /* 0x000f280000300800 */
[----:B---3--:R-:W-:Y:S04]  /*49910*/  STS.128 [R0+0x280], R128 ;  /* 0x0002808000007388 */ /* 0x008fe80000000c00 */
        /* <DEDUP_REMOVED lines=9> */
[----:B----4-:R1:W-:Y:S04]  /*499b0*/  STS.128 [R0+0x380], R160 ;  /* 0x000380a000007388 */ /* 0x0103e80000000c00 */
[----:B-1----:R-:W4:Y:S04]  /*499c0*/  LDL.LU R160, [R1+0x770] ;  /* 0x0007700001a07983 */ /* 0x002f280000300800 */
[----:B------:R-:W4:Y:S04]  /*499d0*/  LDL.LU R161, [R1+0x774] ;  /* 0x0007740001a17983 */ /* 0x000f280000300800 */
[----:B------:R-:W4:Y:S04]  /*499e0*/  LDL.LU R162, [R1+0x760] ;  /* 0x0007600001a27983 */ /* 0x000f280000300800 */
[----:B------:R-:W4:Y:S01]  /*499f0*/  LDL.LU R163, [R1+0x764] ;  /* 0x0007640001a37983 */ /* 0x000f220000300800 */
[----:B------:R-:W-:-:S02]  /*49a00*/  IMAD.MOV.U32 R166, RZ, RZ, R220 ;  /* 0x000000ffffa67224 */ /* 0x000fc400078e00dc */
[----:B------:R-:W-:Y:S01]  /*49a10*/  IMAD.MOV.U32 R167, RZ, RZ, R221 ;  /* 0x000000ffffa77224 */ /* 0x000fe200078e00dd */
[----:B--2---:R-:W-:Y:S04]  /*49a20*/  STS.128 [R0+0x400], R4 ;  /* 0x0004000400007388 */ /* 0x004fe80000000c00 */
[----:B---3--:R1:W-:Y:S04]  /*49a30*/  STS.128 [R0+0x480], R128 ;  /* 0x0004808000007388 */ /* 0x0083e80000000c00 */
[----:B-1----:R-:W2:Y:S04]  /*49a40*/  LDL.LU R128, [R1+0x778] ;  /* 0x0007780001807983 */ /* 0x002ea80000300800 */
[----:B------:R-:W2:Y:S04]  /*49a50*/  LDL.LU R129, [R1+0x77c] ;  /* 0x00077c0001817983 */ /* 0x000ea80000300800 */
[----:B------:R-:W2:Y:S04]  /*49a60*/  LDL.LU R130, [R1+0x768] ;  /* 0x0007680001827983 */ /* 0x000ea80000300800 */
[----:B------:R-:W2:Y:S04]  /*49a70*/  LDL.LU R131, [R1+0x76c] ;  /* 0x00076c0001837983 */ /* 0x000ea80000300800 */
[----:B------:R-:W3:Y:S04]  /*49a80*/  LDL.LU R4, [R1+0x680] ;  /* 0x0006800001047983 */ /* 0x000ee80000300800 */
[----:B------:R-:W3:Y:S04]  /*49a90*/  LDL.LU R5, [R1+0x684] ;  /* 0x0006840001057983 */ /* 0x000ee80000300800 */
[----:B------:R-:W3:Y:S04]  /*49aa0*/  LDL.LU R6, [R1+0x670] ;  /* 0x0006700001067983 */ /* 0x000ee80000300800 */
[----:B----4-:R1:W-:Y:S04]  /*49ab0*/  STS.128 [R0+0x500], R160 ;  /* 0x000500a000007388 */ /* 0x0103e80000000c00 */
[----:B------:R-:W3:Y:S04]  /*49ac0*/  LDL.LU R7, [R1+0x674] ;  /* 0x0006740001077983 */ /* 0x000ee80000300800 */
        /* <DEDUP_REMOVED lines=8> */
[----:B--2---:R-:W-:Y:S04]  /*49b50*/  STS.128 [R0+0x580], R128 ;  /* 0x0005808000007388 */ /* 0x004fe80000000c00 */
[----:B---3--:R1:W-:Y:S04]  /*49b60*/  STS.128 [R0+0x600], R4 ;  /* 0x0006000400007388 */ /* 0x0083e80000000c00 */
[----:B-1----:R-:W2:Y:S04]  /*49b70*/  LDL.LU R4, [R1+0x850] ;  /* 0x0008500001047983 */ /* 0x002ea80000300800 */
[----:B------:R-:W2:Y:S04]  /*49b80*/  LDL.LU R5, [R1+0x854] ;  /* 0x0008540001057983 */ /* 0x000ea80000300800 */
[----:B----4-:R-:W-:Y:S04]  /*49b90*/  STS.128 [R0+0x680], R160 ;  /* 0x000680a000007388 */ /* 0x010fe80000000c00 */
[----:B------:R-:W-:Y:S04]  /*49ba0*/  STS.128 [R0+0x700], R164 ;  /* 0x000700a400007388 */ /* 0x000fe80000000c00 */
[----:B------:R-:W-:Y:S04]  /*49bb0*/  STS.128 [R0+0x780], R220 ;  /* 0x000780dc00007388 */ /* 0x000fe80000000c00 */
[----:B------:R-:W-:Y:S06]  /*49bc0*/  BAR.SYNC.DEFER_BLOCKING 0x0 ;  /* 0x0000000000007b1d */ /* 0x000fec0000010000 */
[----:B------:R-:W1:Y:S04]  /*49bd0*/  LDS.128 R164, [R2] ;  /* 0x0000000002a47984 */ /* 0x000e680000000c00 */
[----:B------:R-:W3:Y:S04]  /*49be0*/  LDS.128 R160, [R2+0x800] ;  /* 0x0008000002a07984 */ /* 0x000ee80000000c00 */
[----:B-1----:R-:W-:Y:S04]  /*49bf0*/  STL.64 [R1+0x380], R164 ;  /* 0x000380a401007387 */ /* 0x002fe80000100a00 */
[----:B------:R-:W-:Y:S04]  /*49c00*/  STL.64 [R1+0x388], R166 ;  /* 0x000388a601007387 */ /* 0x000fe80000100a00 */
[----:B---3--:R-:W-:Y:S04]  /*49c10*/  STL.64 [R1+0x1f0], R160 ;  /* 0x0001f0a001007387 */ /* 0x008fe80000100a00 */
[----:B------:R-:W1:Y:S04]  /*49c20*/  LDS.128 R164, [R2+0x1000] ;  /* 0x0010000002a47984 */ /* 0x000e680000000c00 */
[----:B------:R-:W-:Y:S04]  /*49c30*/  STL.64 [R1+0x1f8], R162 ;  /* 0x0001f8a201007387 */ /* 0x000fe80000100a00 */
[----:B------:R-:W3:Y:S01]  /*49c40*/  LDS.128 R160, [R2+0x1800] ;  /* 0x0018000002a07984 */ /* 0x000ee20000000c00 */
[----:B------:R-:W-:-:S03]  /*49c50*/  LOP3.LUT R130, R2, 0x20, RZ, 0x3c, !PT ;  /* 0x0000002002827812 */ /* 0x000fc600078e3cff */
[----:B------:R-:W-:Y:S04]  /*49c60*/  STL [R1+0x146c], R2 ;  /* 0x00146c0201007387 */ /* 0x000fe80000100800 */
[----:B------:R-:W4:Y:S04]  /*49c70*/  S2R R131, SR_TID.X ;  /* 0x0000000000837919 */ /* 0x000f280000002100 */
[----:B------:R-:W-:Y:S04]  /*49c80*/  LDS.128 R220, [R130+0x800] ;  /* 0x0008000082dc7984 */ /* 0x000fe80000000c00 */
[----:B-1----:R-:W-:Y:S04]  /*49c90*/  STL.64 [R1+0x1e0], R164 ;  /* 0x0001e0a401007387 */ /* 0x002fe80000100a00 */
[----:B------:R-:W-:Y:S04]  /*49ca0*/  STL.64 [R1+0x1e8], R166 ;  /* 0x0001e8a601007387 */ /* 0x000fe80000100a00 */
[----:B---3--:R-:W-:Y:S04]  /*49cb0*/  STL.64 [R1+0x3a0], R160 ;  /* 0x0003a0a001007387 */ /* 0x008fe80000100a00 */
[----:B------:R-:W-:Y:S04]  /*49cc0*/  STL.64 [R1+0x3a8], R162 ;  /* 0x0003a8a201007387 */ /* 0x000fe80000100a00 */
[----:B------:R-:W1:Y:S04]  /*49cd0*/  LDS.128 R160, [R130] ;  /* 0x0000000082a07984 */ /* 0x000e680000000c00 */
[----:B------:R-:W3:Y:S01]  /*49ce0*/  LDS.128 R164, [R130+0x1000] ;  /* 0x0010000082a47984 */ /* 0x000ee20000000c00 */
[C---:B----4-:R-:W-:Y:S01]  /*49cf0*/  LOP3.LUT R129, R131.reuse, 0x7f, RZ, 0xc0, !PT ;  /* 0x0000007f83817812 */ /* 0x050fe200078ec0ff */
[----:B------:R-:W-:-:S05]  /*49d00*/  IMAD.SHL.U32 R131, R131, 0x1000, RZ ;  /* 0x0000100083837824 */ /* 0x000fca00078e00ff */
[----:B------:R-:W-:Y:S01]  /*49d10*/  LOP3.LUT R131, R131, 0x6000, RZ, 0xc0, !PT ;  /* 0x0000600083837812 */ /* 0x000fe200078ec0ff */
[----:B-1----:R-:W-:Y:S04]  /*49d20*/  STL.64 [R1+0x1c0], R160 ;  /* 0x0001c0a001007387 */ /* 0x002fe80000100a00 */
[----:B------:R-:W-:Y:S04]  /*49d30*/  STL.64 [R1+0x1c8], R162 ;  /* 0x0001c8a201007387 */ /* 0x000fe80000100a00 */
[----:B------:R-:W1:Y:S01]  /*49d40*/  LDS.128 R160, [R130+0x1800] ;  /* 0x0018000082a07984 */ /* 0x000e620000000c00 */
[----:B------:R-:W-:-:S03]  /*49d50*/  IMAD R131, R129, 0x10, R131 ;  /* 0x0000001081837824 */ /* 0x000fc600078e0283 */
[----:B------:R-:W-:Y:S02]  /*49d60*/  STL.64 [R1+0x1b0], R220 ;  /* 0x0001b0dc01007387 */ /* 0x000fe40000100a00 */
[----:B------:R-:W-:Y:S02]  /*49d70*/  LOP3.LUT R131, R131, 0x40, RZ, 0x3c, !PT ;  /* 0x0000004083837812 */ /* 0x000fe400078e3cff */
[----:B------:R-:W-:Y:S04]  /*49d80*/  STL.64 [R1+0x1b8], R222 ;  /* 0x0001b8de01007387 */ /* 0x000fe80000100a00 */
[----:B---3--:R-:W-:Y:S04]  /*49d90*/  STL.64 [R1+0x1a0], R164 ;  /* 0x0001a0a401007387 */ /* 0x008fe80000100a00 */
[----:B------:R-:W-:Y:S04]  /*49da0*/  STL.64 [R1+0x1a8], R166 ;  /* 0x0001a8a601007387 */ /* 0x000fe80000100a00 */
[----:B------:R-:W3:Y:S04]  /*49db0*/  LDS.128 R220, [R131] ;  /* 0x0000000083dc7984 */ /* 0x000ee80000000c00 */
[----:B------:R-:W-:Y:S04]  /*49dc0*/  LDS.128 R164, [R131+0x800] ;  /* 0x0008000083a47984 */ /* 0x000fe80000000c00 */
[----:B-1----:R-:W-:Y:S04]  /*49dd0*/  STL.64 [R1+0x3c0], R160 ;  /* 0x0003c0a001007387 */ /* 0x002fe80000100a00 */
[----:B------:R-:W-:Y:S04]  /*49de0*/  STL.64 [R1+0x3c8], R162 ;  /* 0x0003c8a201007387 */ /* 0x000fe80000100a00 */
[----:B------:R-:W1:Y:S04]  /*49df0*/  LDS.128 R160, [R131+0x1000] ;  /* 0x0010000083a07984 */ /* 0x000e680000000c00 */
[----:B---3--:R-:W-:Y:S04]  /*49e00*/  STL.64 [R1+0x190], R220 ;  /* 0x000190dc01007387 */ /* 0x008fe80000100a00 */
[----:B------:R-:W-:Y:S04]  /*49e10*/  STL.64 [R1+0x198], R222 ;  /* 0x000198de01007387 */ /* 0x000fe80000100a00 */
[----:B-1----:R-:W-:Y:S04]  /*49e20*/  STL.64 [R1+0x170], R160 ;  /* 0x000170a001007387 */ /* 0x002fe80000100a00 */
[----:B------:R-:W-:Y:S01]  /*49e30*/  STL.64 [R1+0x180], R164 ;  /* 0x000180a401007387 */ /* 0x000fe20000100a00 */
[----:B------:R-:W-:-:S03]  /*49e40*/  IMAD.MOV.U32 R2, RZ, RZ, R163 ;  /* 0x000000ffff027224 */ /* 0x000fc600078e00a3 */
[----:B------:R-:W-:Y:S04]  /*49e50*/  STL.64 [R1+0x188], R166 ;  /* 0x000188a601007387 */ /* 0x000fe80000100a00 */
[----:B------:R-:W1:Y:S04]  /*49e60*/  LDS.128 R164, [R131+0x1800] ;  /* 0x0018000083a47984 */ /* 0x000e680000000c00 */
[----:B------:R-:W-:Y:S04]  /*49e70*/  STL [R1+0x178], R162 ;  /* 0x000178a201007387 */ /* 0x000fe80000100800 */
[----:B------:R-:W3:Y:S04]  /*49e80*/  LDS.128 R128, [R3+0x800] ;  /* 0x0008000003807984 */ /* 0x000ee80000000c00 */
[----:B------:R-:W4:Y:S04]  /*49e90*/  LDS.128 R160, [R3] ;  /* 0x0000000003a07984 */ /* 0x000f280000000c00 */
[----:B------:R1:W-:Y:S04]  /*49ea0*/  STL [R1+0x1470], R2 ;  /* 0x0014700201007387 */ /* 0x0003e80000100800 */
[----:B-1----:R-:W-:Y:S04]  /*49eb0*/  STL.64 [R1+0x3e0], R164 ;  /* 0x0003e0a401007387 */ /* 0x002fe80000100a00 */
[----:B------:R-:W-:Y:S04]  /*49ec0*/  STL.64 [R1+0x3e8], R166 ;  /* 0x0003e8a601007387 */ /* 0x000fe80000100a00 */
[----:B---3--:R-:W-:Y:S01]  /*49ed0*/  STL.64 [R1+0x140], R128 ;  /* 0x0001408001007387 */ /* 0x008fe20000100a00 */
[----:B------:R-:W-:-:S03]  /*49ee0*/  IMAD.MOV.U32 R2, RZ, RZ, R131 ;  /* 0x000000ffff027224 */ /* 0x000fc600078e0083 */
[----:B----4-:R-:W-:Y:S04]  /*49ef0*/  STL.64 [R1+0x150], R160 ;  /* 0x000150a001007387 */ /* 0x010fe80000100a00 */
[----:B------:R-:W-:Y:S04]  /*49f00*/  STL.64 [R1+0x158], R162 ;  /* 0x000158a201007387 */ /* 0x000fe80000100a00 */
[----:B------:R-:W-:Y:S04]  /*49f10*/  STL [R1+0x148], R130 ;  /* 0x0001488201007387 */ /* 0x000fe80000100800 */
[----:B------:R-:W1:Y:S04]  /*49f20*/  LDS.128 R128, [R3+0x1800] ;  /* 0x0018000003807984 */ /* 0x000e680000000c00 */
[----:B------:R-:W3:Y:S01]  /*49f30*/  LDS.128 R160, [R3+0x1000] ;  /* 0x0010000003a07984 */ /* 0x000ee20000000c00 */
[----:B------:R-:W-:-:S03]  /*49f40*/  IMAD.MOV.U32 R6, RZ, RZ, R208 ;  /* 0x000000ffff067224 */ /* 0x000fc600078e00d0 */
[----:B------:R-:W-:Y:S01]  /*49f50*/  STL [R1+0x1474], R2 ;  /* 0x0014740201007387 */ /* 0x000fe20000100800 */
[----:B------:R-:W-:-:S03]  /*49f60*/  IMAD.MOV.U32 R7, RZ, RZ, R209 ;  /* 0x000000ffff077224 */ /* 0x000fc600078e00d1 */
[----:B------:R-:W-:Y:S06]  /*49f70*/  BAR.SYNC.DEFER_BLOCKING 0x0 ;  /* 0x0000000000007b1d */ /* 0x000fec0000010000 */
[----:B-1----:R-:W-:Y:S04]  /*49f80*/  STL [R1+0x400], R128 ;  /* 0x0004008001007387 */ /* 0x002fe80000100800 */
[----:B---3--:R1:W-:Y:S04]  /*49f90*/  STL.64 [R1+0xe0], R160 ;  /* 0x0000e0a001007387 */ /* 0x0083e80000100a00 */
[----:B------:R-:W-:Y:S04]  /*49fa0*/  STL.64 [R1+0xe8], R162 ;  /* 0x0000e8a201007387 */ /* 0x000fe80000100a00 */
[----:B------:R-:W-:Y:S04]  /*49fb0*/  STL.64 [R1+0x408], R130 ;  /* 0x0004088201007387 */ /* 0x000fe80000100a00 */
[----:B------:R-:W3:Y:S04]  /*49fc0*/  LDL.LU R208, [R1+0x858] ;  /* 0x0008580001d07983 */ /* 0x000ee80000300800 */
[----:B------:R-:W3:Y:S04]  /*49fd0*/  LDL.LU R209, [R1+0x85c] ;  /* 0x00085c0001d17983 */ /* 0x000ee80000300800 */
[----:B--2---:R2:W-:Y:S04]  /*49fe0*/  STS.128 [R0], R4 ;  /* 0x0000000400007388 */ /* 0x0045e80000000c00 */
[----:B-1----:R-:W4:Y:S04]  /*49ff0*/  LDL.LU R160, [R1+0x1460] ;  /* 0x0014600001a07983 */ /* 0x002f280000300800 */
[----:B--2---:R-:W2:Y:S04]  /*4a000*/  LDL.LU R4, [R1+0x820] ;  /* 0x0008200001047983 */ /* 0x004ea80000300800 */
[----:B------:R-:W2:Y:S01]  /*4a010*/  LDL.LU R5, [R1+0x824] ;  /* 0x0008240001057983 */ /* 0x000ea20000300800 */
[----:B------:R-:W-:-:S02]  /*4a020*/  IMAD.MOV.U32 R6, RZ, RZ, R156 ;  /* 0x000000ffff067224 */ /* 0x000fc400078e009c */
[----:B------:R-:W-:Y:S01]  /*4a030*/  IMAD.MOV.U32 R7, RZ, RZ, R157 ;  /* 0x000000ffff077224 */ /* 0x000fe200078e009d */
[----:B------:R-:W3:Y:S04]  /*4a040*/  LDL.LU R156, [R1+0x828] ;  /* 0x00082800019c7983 */ /* 0x000ee80000300800 */
[----:B------:R-:W3:Y:S04]  /*4a050*/  LDL.LU R157, [R1+0x82c] ;  /* 0x00082c00019d7983 */ /* 0x000ee80000300800 */
[----:B--2---:R1:W-:Y:S04]  /*4a060*/  STS.128 [R0+0x100], R4 ;  /* 0x0001000400007388 */ /* 0x0043e80000000c00 */
[----:B-1----:R-:W2:Y:S04]  /*4a070*/  LDL.LU R4, [R1+0x160] ;  /* 0x0001600001047983 */ /* 0x002ea80000300800 */
        /* <DEDUP_REMOVED lines=11> */
[----:B------:R-:W3:Y:S01]  /*4a130*/  LDL.LU R101, [R1+0x13c] ;  /* 0x00013c0001657983 */ /* 0x000ee20000300800 */
[----:B----4-:R-:W-:Y:S01]  /*4a140*/  ISETP.GE.AND P0, PT, R160, c[0x0][0x178], PT ;  /* 0x00005e00a0007a0c */ /* 0x010fe20003f06270 */
[----:B------:R-:W-:Y:S02]  /*4a150*/  IMAD.MOV.U32 R2, RZ, RZ, R129 ;  /* 0x000000ffff027224 */ /* 0x000fe400078e0081 */
[----:B--2---:R1:W-:Y:S02]  /*4a160*/  STS.128 [R0+0x300], R4 ;  /* 0x0003000400007388 */ /* 0x0043e40000000c00 */
[----:B-1----:R-:W-:Y:S01]  /*4a170*/  IADD3 R4, R252, 0x2, RZ ;  /* 0x00000002fc047810 */ /* 0x002fe20007ffe0ff */
[----:B------:R-:W-:-:S03]  /*4a180*/  IMAD.MOV.U32 R6, RZ, RZ, R96 ;  /* 0x000000ffff067224 */ /* 0x000fc600078e0060 */
[----:B------:R-:W-:Y:S02]  /*4a190*/  ISETP.LT.AND P5, PT, R4, c[0x0][0x17c], !P0 ;  /* 0x00005f0004007a0c */ /* 0x000fe400047a1270 */
[----:B------:R-:W2:Y:S01]  /*4a1a0*/  LDL.LU R4, [R1+0x780] ;  /* 0x0007800001047983 */ /* 0x000ea20000300800 */
[----:B------:R-:W-:-:S03]  /*4a1b0*/  IMAD.MOV.U32 R7, RZ, RZ, R97 ;  /* 0x000000ffff077224 */ /* 0x000fc600078e0061 */
[----:B------:R-:W2:Y:S04]  /*4a1c0*/  LDL.LU R5, [R1+0x784] ;  /* 0x0007840001057983 */ /* 0x000ea80000300800 */
[----:B------:R-:W4:Y:S04]  /*4a1d0*/  LDL.LU R96, [R1+0x788] ;  /* 0x0007880001607983 */ /* 0x000f280000300800 */
[----:B---3--:R1:W-:Y:S04]  /*4a1e0*/  STS.128 [R0+0x380], R100 ;  /* 0x0003806400007388 */ /* 0x0083e80000000c00 */
[----:B------:R-:W4:Y:S04]  /*4a1f0*/  LDL.LU R97, [R1+0x78c] ;  /* 0x00078c0001617983 */ /* 0x000f280000300800 */
        /* <DEDUP_REMOVED lines=9> */
[----:B----4-:R1:W-:Y:S04]  /*4a290*/  STS.128 [R0+0x480], R96 ;  /* 0x0004806000007388 */ /* 0x0103e80000000c00 */
[----:B-1----:R-:W4:Y:S04]  /*4a2a0*/  LDL.LU R96, [R1+0x540] ;  /* 0x0005400001607983 */ /* 0x002f280000300800 */
[----:B------:R-:W4:Y:S04]  /*4a2b0*/  LDL.LU R97, [R1+0x544] ;  /* 0x0005440001617983 */ /* 0x000f280000300800 */
[----:B------:R-:W4:Y:S04]  /*4a2c0*/  LDL.LU R98, [R1+0x510] ;  /* 0x0005100001627983 */ /* 0x000f280000300800 */
[----:B---3--:R1:W-:Y:S04]  /*4a2d0*/  STS.128 [R0+0x500], R100 ;  /* 0x0005006400007388 */ /* 0x0083e80000000c00 */
[----:B------:R-:W4:Y:S04]  /*4a2e0*/  LDL.LU R99, [R1+0x514] ;  /* 0x0005140001637983 */ /* 0x000f280000300800 */
[----:B--2---:R2:W-:Y:S04]  /*4a2f0*/  STS.128 [R0+0x580], R128 ;  /* 0x0005808000007388 */ /* 0x0045e80000000c00 */
[----:B-1----:R-:W3:Y:S04]  /*4a300*/  LDL.LU R100, [R1+0x548] ;  /* 0x0005480001647983 */ /* 0x002ee80000300800 */
[----:B------:R-:W3:Y:S04]  /*4a310*/  LDL.LU R101, [R1+0x54c] ;  /* 0x00054c0001657983 */ /* 0x000ee80000300800 */
[----:B------:R-:W3:Y:S04]  /*4a320*/  LDL.LU R102, [R1+0x518] ;  /* 0x0005180001667983 */ /* 0x000ee80000300800 */
[----:B------:R-:W3:Y:S01]  /*4a330*/  LDL.LU R103, [R1+0x51c] ;  /* 0x00051c0001677983 */ /* 0x000ee20000300800 */
[----:B--2---:R-:W-:-:S03]  /*4a340*/  IMAD.MOV.U32 R130, RZ, RZ, R232 ;  /* 0x000000ffff827224 */ /* 0x004fc600078e00e8 */
[----:B------:R-:W2:Y:S01]  /*4a350*/  LDL.LU R161, [R1+0xd4] ;  /* 0x0000d40001a17983 */ /* 0x000ea20000300800 */
[----:B------:R-:W-:-:S03]  /*4a360*/  IMAD.MOV.U32 R131, RZ, RZ, R233 ;  /* 0x000000ffff837224 */ /* 0x000fc600078e00e9 */
[----:B------:R-:W2:Y:S04]  /*4a370*/  LDL.LU R128, [R1+0x260] ;  /* 0x0002600001807983 */ /* 0x000ea80000300800 */
[----:B------:R-:W2:Y:S04]  /*4a380*/  LDL.LU R129, [R1+0x264] ;  /* 0x0002640001817983 */ /* 0x000ea80000300800 */
[----:B------:R-:W2:Y:S04]  /*4a390*/  LDL.LU R232, [R1+0x268] ;  /* 0x0002680001e87983 */ /* 0x000ea80000300800 */
[----:B------:R-:W2:Y:S04]  /*4a3a0*/  LDL.LU R233, [R1+0x26c] ;  /* 0x00026c0001e97983 */ /* 0x000ea80000300800 */
[----:B------:R-:W2:Y:S04]  /*4a3b0*/  LDL.LU R165, [R1+0xf0] ;  /* 0x0000f00001a57983 */ /* 0x000ea80000300800 */
[----:B------:R1:W-:Y:S04]  /*4a3c0*/  STS.128 [R0+0x400], R4 ;  /* 0x0004000400007388 */ /* 0x0003e80000000c00 */
[----:B------:R-:W2:Y:S01]  /*4a3d0*/  LDL.LU R162, [R1+0xf4] ;  /* 0x0000f40001a27983 */ /* 0x000ea20000300800 */
[----:B-1----:R-:W-:-:S03]  /*4a3e0*/  IMAD R4, R160, c[0x0][0x194], RZ ;  /* 0x00006500a0047a24 */ /* 0x002fc600078e02ff */
[----:B------:R-:W2:Y:S04]  /*4a3f0*/  LDL.LU R160, [R1+0x100] ;  /* 0x0001000001a07983 */ /* 0x000ea80000300800 */
[----:B------:R-:W2:Y:S01]  /*4a400*/  LDL.LU R163, [R1+0x104] ;  /* 0x0001040001a37983 */ /* 0x000ea20000300800 */
[----:B------:R-:W-:-:S03]  /*4a410*/  IADD3 R3, R252, 0x1, RZ ;  /* 0x00000001fc037810 */ /* 0x000fc60007ffe0ff */
[----:B------:R-:W-:Y:S04]  /*4a420*/  STS.128 [R0+0x80], R208 ;  /* 0x000080d000007388 */ /* 0x000fe80000000c00 */
[----:B------:R-:W-:Y:S04]  /*4a430*/  STS.128 [R0+0x180], R156 ;  /* 0x0001809c00007388 */ /* 0x000fe80000000c00 */
[----:B------:R-:W-:Y:S01]  /*4a440*/  STS.128 [R0+0x280], R152 ;  /* 0x0002809800007388 */ /* 0x000fe20000000c00 */
[----:B------:R-:W-:Y:S02]  /*4a450*/  ISETP.LT.AND P1, PT, R3, c[0x0][0x17c], !P0 ;  /* 0x00005f0003007a0c */ /* 0x000fe40004721270 */
[C---:B------:R-:W-:Y:S01]  /*4a460*/  IADD3 R3, R252.reuse, 0x3, RZ ;  /* 0x00000003fc037810 */ /* 0x040fe20007ffe0ff */
[C---:B------:R-:W-:Y:S01]  /*4a470*/  IMAD R5, R252.reuse, c[0x0][0x198], RZ ;  /* 0x00006600fc057a24 */ /* 0x040fe200078e02ff */
[----:B------:R-:W-:Y:S01]  /*4a480*/  ISETP.LT.AND P3, PT, R252, c[0x0][0x17c], !P0 ;  /* 0x00005f00fc007a0c */ /* 0x000fe20004761270 */
[----:B------:R-:W2:Y:S01]  /*4a490*/  LDL.LU R166, [R1+0x230] ;  /* 0x0002300001a67983 */ /* 0x000ea20000300800 */
[----:B------:R-:W-:-:S02]  /*4a4a0*/  ISETP.LT.AND P2, PT, R3, c[0x0][0x17c], !P0 ;  /* 0x00005f0003007a0c */ /* 0x000fc40004741270 */
[----:B------:R-:W-:-:S04]  /*4a4b0*/  LEA R3, P4, R4, c[0x0][0x170], 0x2 ;  /* 0x00005c0004037a11 */ /* 0x000fc800078810ff */
[----:B------:R-:W-:Y:S02]  /*4a4c0*/  LEA.HI.X.SX32 R4, R4, c[0x0][0x174], 0x2, P4 ;  /* 0x00005d0004047a11 */ /* 0x000fe400020f16ff */
[----:B------:R-:W-:-:S04]  /*4a4d0*/  LEA R6, P4, R5, R3, 0x2 ;  /* 0x0000000305067211 */ /* 0x000fc800078810ff */
[----:B------:R-:W-:Y:S01]  /*4a4e0*/  LEA.HI.X.SX32 R7, R5, R4, 0x2, P4 ;  /* 0x0000000405077211 */ /* 0x000fe200020f16ff */
[----:B----4-:R1:W-:Y:S04]  /*4a4f0*/  STS.128 [R0+0x600], R96 ;  /* 0x0006006000007388 */ /* 0x0103e80000000c00 */
[----:B---3--:R-:W-:Y:S04]  /*4a500*/  STS.128 [R0+0x680], R100 ;  /* 0x0006806400007388 */ /* 0x008fe80000000c00 */
[----:B--2---:R-:W-:Y:S04]  /*4a510*/  STS.128 [R0+0x700], R128 ;  /* 0x0007008000007388 */ /* 0x004fe80000000c00 */
[----:B------:R2:W-:Y:S04]  /*4a520*/  STS.128 [R0+0x780], R232 ;  /* 0x000780e800007388 */ /* 0x0005e80000000c00 */
[----:B------:R-:W-:Y:S01]  /*4a530*/  BAR.SYNC.DEFER_BLOCKING 0x0 ;  /* 0x0000000000007b1d */ /* 0x000fe20000010000 */
[----:B-1----:R-:W-:-:S02]  /*4a540*/  IADD3 R97, R252, 0x4, RZ ;  /* 0x00000004fc617810 */ /* 0x002fc40007ffe0ff */
[----:B--2---:R-:W-:-:S04]  /*4a550*/  IADD3 R0, R5, c[0x0][0x198], RZ ;  /* 0x0000660005007a10 */ /* 0x004fc80007ffe0ff */
[----:B------:R-:W-:-:S04]  /*4a560*/  IADD3 R5, R0, c[0x0][0x198], RZ ;  /* 0x0000660000057a10 */ /* 0x000fc80007ffe0ff */
[-C--:B------:R-:W-:Y:S01]  /*4a570*/  LEA R96, P6, R5, R3.reuse, 0x2 ;  /* 0x0000000305607211 */ /* 0x080fe200078c10ff */
[----:B------:R1:W-:Y:S01]  /*4a580*/  @P3 STG.E [R6.64], R167 ;  /* 0x000000a706003986 */ /* 0x0003e2000c101906 */
[----:B------:R-:W-:Y:S02]  /*4a590*/  ISETP.LT.AND P4, PT, R97, c[0x0][0x17c], !P0 ;  /* 0x00005f0061007a0c */ /* 0x000fe40004781270 */
[----:B------:R-:W-:Y:S02]  /*4a5a0*/  LEA.HI.X.SX32 R97, R5, R4, 0x2, P6 ;  /* 0x0000000405617211 */ /* 0x000fe400030f16ff */
[----:B-1----:R-:W-:-:S04]  /*4a5b0*/  LEA R6, P3, R0, R3, 0x2 ;  /* 0x0000000300067211 */ /* 0x002fc800078610ff */
[----:B------:R-:W-:Y:S02]  /*4a5c0*/  LEA.HI.X.SX32 R7, R0, R4, 0x2, P3 ;  /* 0x0000000400077211 */ /* 0x000fe400018f16ff */
[----:B------:R-:W-:-:S03]  /*4a5d0*/  IADD3 R0, R5, c[0x0][0x198], RZ ;  /* 0x0000660005007a10 */ /* 0x000fc60007ffe0ff */
[----:B------:R1:W-:Y:S01]  /*4a5e0*/  @P1 STG.E [R6.64], R161 ;  /* 0x000000a106001986 */ /* 0x0003e2000c101906 */
[----:B------:R-:W-:-:S03]  /*4a5f0*/  IADD3 R5, R0, c[0x0][0x198], RZ ;  /* 0x0000660000057a10 */ /* 0x000fc60007ffe0ff */
[----:B------:R2:W-:Y:S01]  /*4a600*/  @P5 STG.E [R96.64], R165 ;  /* 0x000000a560005986 */ /* 0x0005e2000c101906 */
[----:B------:R-:W-:-:S03]  /*4a610*/  IADD3 R98, R252, 0x5, RZ ;  /* 0x00000005fc627810 */ /* 0x000fc60007ffe0ff */
[----:B-1----:R-:W3:Y:S01]  /*4a620*/  LDL.LU R161, [R1+0x234] ;  /* 0x0002340001a17983 */ /* 0x002ee20000300800 */
[-C--:B------:R-:W-:Y:S02]  /*4a630*/  LEA R6, P1, R0, R3.reuse, 0x2 ;  /* 0x0000000300067211 */ /* 0x080fe400078210ff */
[----:B--2---:R-:W-:Y:S01]  /*4a640*/  IADD3 R97, R252, 0x6, RZ ;  /* 0x00000006fc617810 */ /* 0x004fe20007ffe0ff */
[----:B------:R-:W2:Y:S01]  /*4a650*/  LDL.LU R167, [R1+0x240] ;  /* 0x0002400001a77983 */ /* 0x000ea20000300800 */
[----:B------:R-:W-:Y:S02]  /*4a660*/  LEA R96, P6, R5, R3, 0x2 ;  /* 0x0000000305607211 */ /* 0x000fe400078c10ff */
[-C--:B------:R-:W-:Y:S02]  /*4a670*/  LEA.HI.X.SX32 R7, R0, R4.reuse, 0x2, P1 ;  /* 0x0000000400077211 */ /* 0x080fe400008f16ff */
[----:B------:R-:W-:Y:S02]  /*4a680*/  ISETP.LT.AND P5, PT, R97, c[0x0][0x17c], !P0 ;  /* 0x00005f0061007a0c */ /* 0x000fe400047a1270 */
[----:B------:R-:W-:-:S02]  /*4a690*/  LEA.HI.X.SX32 R97, R5, R4, 0x2, P6 ;  /* 0x0000000405617211 */ /* 0x000fc400030f16ff */
[----:B------:R-:W-:Y:S02]  /*4a6a0*/  ISETP.LT.AND P3, PT, R98, c[0x0][0x17c], !P0 ;  /* 0x00005f0062007a0c */ /* 0x000fe40004761270 */
[----:B------:R-:W-:Y:S01]  /*4a6b0*/  IADD3 R0, R5, c[0x0][0x198], RZ ;  /* 0x0000660005007a10 */ /* 0x000fe20007ffe0ff */
[----:B------:R1:W-:Y:S04]  /*4a6c0*/  @P2 STG.E [R6.64], R162 ;  /* 0x000000a206002986 */ /* 0x0003e8000c101906 */
[----:B------:R4:W-:Y:S04]  /*4a6d0*/  @P4 STG.E [R96.64], R160 ;  /* 0x000000a060004986 */ /* 0x0009e8000c101906 */
[----:B-1----:R-:W2:Y:S01]  /*4a6e0*/  LDL.LU R162, [R1+0x244] ;  /* 0x0002440001a27983 */ /* 0x002ea20000300800 */
[----:B----4-:R-:W-:-:S03]  /*4a6f0*/  LEA R96, P2, R0, R3, 0x2 ;  /* 0x0000000300607211 */ /* 0x010fc600078410ff */
[----:B------:R-:W4:Y:S01]  /*4a700*/  LDL.LU R165, [R1+0x250] ;  /* 0x0002500001a57983 */ /* 0x000f220000300800 */
[----:B------:R-:W-:-:S05]  /*4a710*/  LEA.HI.X.SX32 R97, R0, R4, 0x2, P2 ;  /* 0x0000000400617211 */ /* 0x000fca00010f16ff */
[----:B------:R1:W-:Y:S04]  /*4a720*/  @P3 STG.E [R96.64], R163 ;  /* 0x000000a360003986 */ /* 0x0003e8000c101906 */
[----:B-1----:R-:W4:Y:S01]  /*4a730*/  LDL.LU R163, [R1+0x254] ;  /* 0x0002540001a37983 */ /* 0x002f220000300800 */
[----:B------:R-:W-:Y:S02]  /*4a740*/  IADD3 R98, R252, 0x7, RZ ;  /* 0x00000007fc627810 */ /* 0x000fe40007ffe0ff */
[----:B------:R-:W-:Y:S01]  /*4a750*/  IADD3 R5, R0, c[0x0][0x198], RZ ;  /* 0x0000660000057a10 */ /* 0x000fe20007ffe0ff */
[----:B------:R-:W4:Y:S01]  /*4a760*/  LDL.LU R160, [R1+0x270] ;  /* 0x0002700001a07983 */ /* 0x000f220000300800 */
[----:B------:R-:W-:Y:S02]  /*4a770*/  ISETP.LT.AND P1, PT, R98, c[0x0][0x17c], !P0 ;  /* 0x00005f0062007a0c */ /* 0x000fe40004721270 */
[----:B------:R-:W-:-:S02]  /*4a780*/  IADD3 R0, R5, c[0x0][0x198], RZ ;  /* 0x0000660005007a10 */ /* 0x000fc40007ffe0ff */
[----:B------:R-:W-:Y:S02]  /*4a790*/  IADD3 R7, R252, 0x8, RZ ;  /* 0x00000008fc077810 */ /* 0x000fe40007ffe0ff */
[-C--:B------:R-:W-:Y:S02]  /*4a7a0*/  LEA R6, P6, R5, R3.reuse, 0x2 ;  /* 0x0000000305067211 */ /* 0x080fe400078c10ff */
[----:B------:R-:W-:Y:S02]  /*4a7b0*/  LEA R96, P3, R0, R3, 0x2 ;  /* 0x0000000300607211 */ /* 0x000fe400078610ff */
[----:B------:R-:W-:Y:S02]  /*4a7c0*/  ISETP.LT.AND P4, PT, R7, c[0x0][0x17c], !P0 ;  /* 0x00005f0007007a0c */ /* 0x000fe40004781270 */
[----:B------:R-:W-:Y:S02]  /*4a7d0*/  LEA.HI.X.SX32 R7, R5, R4, 0x2, P6 ;  /* 0x0000000405077211 */ /* 0x000fe400030f16ff */
[----:B------:R-:W-:-:S02]  /*4a7e0*/  IADD3 R98, R252, 0x9, RZ ;  /* 0x00000009fc627810 */ /* 0x000fc40007ffe0ff */
[C---:B------:R-:W-:Y:S02]  /*4a7f0*/  IADD3 R5, R0.reuse, c[0x0][0x198], RZ ;  /* 0x0000660000057a10 */ /* 0x040fe40007ffe0ff */
[----:B------:R-:W-:Y:S01]  /*4a800*/  LEA.HI.X.SX32 R97, R0, R4, 0x2, P3 ;  /* 0x0000000400617211 */ /* 0x000fe200018f16ff */
[----:B------:R1:W-:Y:S01]  /*4a810*/  @P5 STG.E [R6.64], R166 ;  /* 0x000000a606005986 */ /* 0x0003e2000c101906 */
[----:B------:R-:W-:Y:S02]  /*4a820*/  ISETP.LT.AND P2, PT, R98, c[0x0][0x17c], !P0 ;  /* 0x00005f0062007a0c */ /* 0x000fe40004741270 */
[----:B------:R-:W-:Y:S02]  /*4a830*/  IADD3 R0, R5, c[0x0][0x198], RZ ;  /* 0x0000660005007a10 */ /* 0x000fe40007ffe0ff */
[C---:B------:R-:W-:Y:S02]  /*4a840*/  IADD3 R98, R252.reuse, 0xb, RZ ;  /* 0x0000000bfc627810 */ /* 0x040fe40007ffe0ff */
[----:B-1----:R-:W-:-:S02]  /*4a850*/  IADD3 R7, R252, 0xa, RZ ;  /* 0x0000000afc077810 */ /* 0x002fc40007ffe0ff */
[-C--:B------:R-:W-:Y:S02]  /*4a860*/  LEA R6, P6, R5, R3.reuse, 0x2 ;  /* 0x0000000305067211 */ /* 0x080fe400078c10ff */
[----:B------:R-:W-:Y:S02]  /*4a870*/  ISETP.LT.AND P5, PT, R7, c[0x0][0x17c], !P0 ;  /* 0x00005f0007007a0c */ /* 0x000fe400047a1270 */
[----:B------:R-:W-:Y:S02]  /*4a880*/  LEA.HI.X.SX32 R7, R5, R4, 0x2, P6 ;  /* 0x0000000405077211 */ /* 0x000fe400030f16ff */
[----:B------:R-:W-:Y:S02]  /*4a890*/  IADD3 R5, R0, c[0x0][0x198], RZ ;  /* 0x0000660000057a10 */ /* 0x000fe40007ffe0ff */
[----:B------:R-:W-:Y:S01]  /*4a8a0*/  ISETP.LT.AND P3, PT, R98, c[0x0][0x17c], !P0 ;  /* 0x00005f0062007a0c */ /* 0x000fe20004761270 */
[----:B---3--:R1:W-:Y:S04]  /*4a8b0*/  @P1 STG.E [R96.64], R161 ;  /* 0x000000a160001986 */ /* 0x0083e8000c101906 */
[----:B-1----:R-:W3:Y:S01]  /*4a8c0*/  LDL.LU R161, [R1+0x274] ;  /* 0x0002740001a17983 */ /* 0x002ee20000300800 */
[----:B------:R-:W-:-:S03]  /*4a8d0*/  LEA R96, P1, R0, R3, 0x2 ;  /* 0x0000000300607211 */ /* 0x000fc600078210ff */
[----:B------:R-:W3:Y:S01]  /*4a8e0*/  LDL.LU R166, [R1+0xc0] ;  /* 0x0000c00001a67983 */ /* 0x000ee20000300800 */
[----:B------:R-:W-:Y:S02]  /*4a8f0*/  LEA.HI.X.SX32 R97, R0, R4, 0x2, P1 ;  /* 0x0000000400617211 */ /* 0x000fe400008f16ff */
[C---:B------:R-:W-:Y:S01]  /*4a900*/  IADD3 R0, R5.reuse, c[0x0][0x198], RZ ;  /* 0x0000660005007a10 */ /* 0x040fe20007ffe0ff */
[----:B--2---:R1:W-:Y:S04]  /*4a910*/  @P4 STG.E [R6.64], R167 ;  /* 0x000000a706004986 */ /* 0x0043e8000c101906 */
[----:B------:R2:W-:Y:S01]  /*4a920*/  @P2 STG.E [R96.64], R162 ;  /* 0x000000a260002986 */ /* 0x0005e2000c101906 */
[----:B-1----:R-:W-:Y:S02]  /*4a930*/  IADD3 R7, R252, 0xc, RZ ;  /* 0x0000000cfc077810 */ /* 0x002fe40007ffe0ff */
[----:B------:R-:W-:-:S02]  /*4a940*/  LEA R6, P6, R5, R3, 0x2 ;  /* 0x0000000305067211 */ /* 0x000fc400078c10ff */
[----:B------:R-:W-:Y:S01]  /*4a950*/  ISETP.LT.AND P4, PT, R7, c[0x0][0x17c], !P0 ;  /* 0x00005f0007007a0c */ /* 0x000fe20004781270 */
[----:B--2---:R-:W2:Y:S01]  /*4a960*/  LDL.LU R162, [R1+0xc4] ;  /* 0x0000c40001a27983 */ /* 0x004ea20000300800 */
[C---:B------:R-:W-:Y:S02]  /*4a970*/  LEA R96, P2, R0.reuse, R3, 0x2 ;  /* 0x0000000300607211 */ /* 0x040fe400078410ff */
[-C--:B------:R-:W-:Y:S01]  /*4a980*/  LEA.HI.X.SX32 R7, R5, R4.reuse, 0x2, P6 ;  /* 0x0000000405077211 */ /* 0x080fe200030f16ff */
[----:B------:R-:W2:Y:S01]  /*4a990*/  LDL.LU R167, [R1+0x280] ;  /* 0x0002800001a77983 */ /* 0x000ea20000300800 */
[----:B------:R-:W-:-:S03]  /*4a9a0*/  LEA.HI.X.SX32 R97, R0, R4, 0x2, P2 ;  /* 0x0000000400617211 */ /* 0x000fc600010f16ff */
[----:B----4-:R-:W-:Y:S04]  /*4a9b0*/  @P5 STG.E [R6.64], R165 ;  /* 0x000000a506005986 */ /* 0x010fe8000c101906 */
[----:B------:R1:W-:Y:S04]  /*4a9c0*/  @P3 STG.E [R96.64], R163 ;  /* 0x000000a360003986 */ /* 0x0003e8000c101906 */
[----:B-1----:R-:W2:Y:S01]  /*4a9d0*/  LDL.LU R163, [R1+0x284] ;  /* 0x0002840001a37983 */ /* 0x002ea20000300800 */
[----:B------:R-:W-:Y:S02]  /*4a9e0*/  IADD3 R5, R0, c[0x0][0x198], RZ ;  /* 0x0000660000057a10 */ /* 0x000fe40007ffe0ff */
[----:B------:R-:W-:Y:S01]  /*4a9f0*/  IADD3 R7, R252, 0xe, RZ ;  /* 0x0000000efc077810 */ /* 0x000fe20007ffe0ff */
[----:B------:R-:W2:Y:S01]  /*4aa00*/  LDL.LU R165, [R1+0x290] ;  /* 0x0002900001a57983 */ /* 0x000ea20000300800 */
[----:B------:R-:W-:-:S02]  /*4aa10*/  LEA R6, P6, R5, R3, 0x2 ;  /* 0x0000000305067211 */ /* 0x000fc400078c10ff */
[----:B------:R-:W-:Y:S02]  /*4aa20*/  IADD3 R98, R252, 0xd, RZ ;  /* 0x0000000dfc627810 */ /* 0x000fe40007ffe0ff */
[----:B------:R-:W-:Y:S02]  /*4aa30*/  ISETP.LT.AND P5, PT, R7, c[0x0][0x17c], !P0 ;  /* 0x00005f0007007a0c */ /* 0x000fe400047a1270 */
[C---:B------:R-:W-:Y:S02]  /*4aa40*/  IADD3 R0, R5.reuse, c[0x0][0x198], RZ ;  /* 0x0000660005007a10 */ /* 0x040fe40007ffe0ff */
[----:B------:R-:W-:Y:S02]  /*4aa50*/  LEA.HI.X.SX32 R7, R5, R4, 0x2, P6 ;  /* 0x0000000405077211 */ /* 0x000fe400030f16ff */
[----:B------:R-:W-:Y:S02]  /*4aa60*/  ISETP.LT.AND P1, PT, R98, c[0x0][0x17c], !P0 ;  /* 0x00005f0062007a0c */ /* 0x000fe40004721270 */
[C---:B------:R-:W-:Y:S01]  /*4aa70*/  IADD3 R5, R0.reuse, c[0x0][0x198], RZ ;  /* 0x0000660000057a10 */ /* 0x040fe20007ffe0ff */
[----:B------:R1:W-:Y:S01]  /*4aa80*/  @P4 STG.E [R6.64], R160 ;  /* 0x000000a006004986 */ /* 0x0003e2000c101906 */
[----:B------:R-:W-:-:S02]  /*4aa90*/  LEA R96, P3, R0, R3, 0x2 ;  /* 0x0000000300607211 */ /* 0x000fc400078610ff */
[----:B------:R-:W-:Y:S02]  /*4aaa0*/  IADD3 R98, R252, 0xf, RZ ;  /* 0x0000000ffc627810 */ /* 0x000fe40007ffe0ff */
[-C--:B------:R-:W-:Y:S02]  /*4aab0*/  LEA.HI.X.SX32 R97, R0, R4.reuse, 0x2, P3 ;  /* 0x0000000400617211 */ /* 0x080fe400018f16ff */
[----:B-1----:R-:W-:Y:S02]  /*4aac0*/  IADD3 R7, R252, 0x10, RZ ;  /* 0x00000010fc077810 */ /* 0x002fe40007ffe0ff */
[----:B------:R-:W-:Y:S02]  /*4aad0*/  LEA R6, P6, R5, R3, 0x2 ;  /* 0x0000000305067211 */ /* 0x000fe400078c10ff */
[----:B------:R-:W-:Y:S02]  /*4aae0*/  ISETP.LT.AND P4, PT, R7, c[0x0][0x17c], !P0 ;  /* 0x00005f0007007a0c */ /* 0x000fe40004781270 */
[----:B------:R-:W-:-:S02]  /*4aaf0*/  LEA.HI.X.SX32 R7, R5, R4, 0x2, P6 ;  /* 0x0000000405077211 */ /* 0x000fc400030f16ff */
[----:B------:R-:W-:Y:S02]  /*4ab00*/  ISETP.LT.AND P2, PT, R98, c[0x0][0x17c], !P0 ;  /* 0x00005f0062007a0c */ /* 0x000fe40004741270 */
[----:B------:R-:W-:Y:S02]  /*4ab10*/  IADD3 R0, R5, c[0x0][0x198], RZ ;  /* 0x0000660005007a10 */ /* 0x000fe40007ffe0ff */
[----:B------:R-:W-:Y:S02]  /*4ab20*/  IADD3 R98, R252, 0x11, RZ ;  /* 0x00000011fc627810 */ /* 0x000fe40007ffe0ff */
[----:B------:R-:W-:Y:S02]  /*4ab30*/  IADD3 R5, R0, c[0x0][0x198], RZ ;  /* 0x0000660000057a10 */ /* 0x000fe40007ffe0ff */
[----:B------:R-:W-:Y:S01]  /*4ab40*/  ISETP.LT.AND P3, PT, R98, c[0x0][0x17c], !P0 ;  /* 0x00005f0062007a0c */ /* 0x000fe20004761270 */
[----:B---3--:R1:W-:Y:S04]  /*4ab50*/  @P1 STG.E [R96.64], R161 ;  /* 0x000000a160001986 */ /* 0x0083e8000c101906 */
[----:B------:R3:W-:Y:S04]  /*4ab60*/  @P5 STG.E [R6.64], R166 ;  /* 0x000000a606005986 */ /* 0x0007e8000c101906 */
[----:B-1----:R-:W4:Y:S01]  /*4ab70*/  LDL.LU R161, [R1+0x294] ;  /* 0x0002940001a17983 */ /* 0x002f220000300800 */
[----:B---3--:R-:W-:-:S03]  /*4ab80*/  LEA R6, P1, R0, R3, 0x2 ;  /* 0x0000000300067211 */ /* 0x008fc600078210ff */
[----:B------:R-:W3:Y:S01]  /*4ab90*/  LDL.LU R160, [R1+0x2a0] ;  /* 0x0002a00001a07983 */ /* 0x000ee20000300800 */
[-C--:B------:R-:W-:Y:S02]  /*4aba0*/  LEA.HI.X.SX32 R7, R0, R4.reuse, 0x2, P1 ;  /* 0x0000000400077211 */ /* 0x080fe400008f16ff */
[C---:B------:R-:W-:Y:S02]  /*4abb0*/  IADD3 R0, R5.reuse, c[0x0][0x198], RZ ;  /* 0x0000660005007a10 */ /* 0x040fe40007ffe0ff */
[----:B------:R-:W-:Y:S02]  /*4abc0*/  IADD3 R97, R252, 0x12, RZ ;  /* 0x00000012fc617810 */ /* 0x000fe40007ffe0ff */
[-C--:B------:R-:W-:Y:S01]  /*4abd0*/  LEA R96, P6, R5, R3.reuse, 0x2 ;  /* 0x0000000305607211 */ /* 0x080fe200078c10ff */
[----:B--2---:R1:W-:Y:S01]  /*4abe0*/  @P2 STG.E [R6.64], R162 ;  /* 0x000000a206002986 */ /* 0x0043e2000c101906 */
[----:B------:R-:W-:Y:S02]  /*4abf0*/  ISETP.LT.AND P5, PT, R97, c[0x0][0x17c], !P0 ;  /* 0x00005f0061007a0c */ /* 0x000fe400047a1270 */
[----:B------:R-:W-:Y:S01]  /*4ac00*/  LEA.HI.X.SX32 R97, R5, R4, 0x2, P6 ;  /* 0x0000000405617211 */ /* 0x000fe200030f16ff */
[----:B-1----:R-:W2:Y:S01]  /*4ac10*/  LDL.LU R162, [R1+0x2a4] ;  /* 0x0002a40001a27983 */ /* 0x002ea20000300800 */
[----:B------:R-:W-:-:S03]  /*4ac20*/  LEA R6, P2, R0, R3, 0x2 ;  /* 0x0000000300067211 */ /* 0x000fc600078410ff */
[----:B------:R-:W-:Y:S01]  /*4ac30*/  @P4 STG.E [R96.64], R167 ;  /* 0x000000a760004986 */ /* 0x000fe2000c101906 */
[----:B------:R-:W-:-:S03]  /*4ac40*/  LEA.HI.X.SX32 R7, R0, R4, 0x2, P2 ;  /* 0x0000000400077211 */ /* 0x000fc600010f16ff */
[----:B------:R-:W2:Y:S04]  /*4ac50*/  LDL.LU R166, [R1+0x2b0] ;  /* 0x0002b00001a67983 */ /* 0x000ea80000300800 */
[----:B------:R1:W-:Y:S04]  /*4ac60*/  @P3 STG.E [R6.64], R163 ;  /* 0x000000a306003986 */ /* 0x0003e8000c101906 */
[----:B-1----:R-:W2:Y:S01]  /*4ac70*/  LDL.LU R163, [R1+0x2b4] ;  /* 0x0002b40001a37983 */ /* 0x002ea20000300800 */
[----:B------:R-:W-:Y:S02]  /*4ac80*/  IADD3 R98, R252, 0x13, RZ ;  /* 0x00000013fc627810 */ /* 0x000fe40007ffe0ff */
[----:B------:R-:W-:Y:S01]  /*4ac90*/  IADD3 R5, R0, c[0x0][0x198], RZ ;  /* 0x0000660000057a10 */ /* 0x000fe20007ffe0ff */
[----:B------:R-:W2:Y:S01]  /*4aca0*/  LDL.LU R167, [R1+0x2c0] ;  /* 0x0002c00001a77983 */ /* 0x000ea20000300800 */
[----:B------:R-:W-:-:S02]  /*4acb0*/  ISETP.LT.AND P1, PT, R98, c[0x0][0x17c], !P0 ;  /* 0x00005f0062007a0c */ /* 0x000fc40004721270 */
[C---:B------:R-:W-:Y:S02]  /*4acc0*/  IADD3 R0, R5.reuse, c[0x0][0x198], RZ ;  /* 0x0000660005007a10 */ /* 0x040fe40007ffe0ff */
[----:B------:R-:W-:Y:S02]  /*4acd0*/  IADD3 R97, R252, 0x14, RZ ;  /* 0x00000014fc617810 */ /* 0x000fe40007ffe0ff */
[-C--:B------:R-:W-:Y:S02]  /*4ace0*/  LEA R96, P6, R5, R3.reuse, 0x2 ;  /* 0x0000000305607211 */ /* 0x080fe400078c10ff */
[----:B------:R-:W-:Y:S02]  /*4acf0*/  LEA R6, P3, R0, R3, 0x2 ;  /* 0x0000000300067211 */ /* 0x000fe400078610ff */
[----:B------:R-:W-:Y:S02]  /*4ad00*/  ISETP.LT.AND P4, PT, R97, c[0x0][0x17c], !P0 ;  /* 0x00005f0061007a0c */ /* 0x000fe40004781270 */
[----:B------:R-:W-:-:S02]  /*4ad10*/  LEA.HI.X.SX32 R97, R5, R4, 0x2, P6 ;  /* 0x0000000405617211 */ /* 0x000fc400030f16ff */
[----:B------:R-:W-:Y:S02]  /*4ad20*/  IADD3 R98, R252, 0x15, RZ ;  /* 0x00000015fc627810 */ /* 0x000fe40007ffe0ff */
[C---:B------:R-:W-:Y:S02]  /*4ad30*/  IADD3 R5, R0.reuse, c[0x0][0x198], RZ ;  /* 0x0000660000057a10 */ /* 0x040fe40007ffe0ff */
[----:B------:R-:W-:Y:S01]  /*4ad40*/  LEA.HI.X.SX32 R7, R0, R4, 0x2, P3 ;  /* 0x0000000400077211 */ /* 0x000fe200018f16ff */
[----:B------:R1:W-:Y:S01]  /*4ad50*/  @P5 STG.E [R96.64], R165 ;  /* 0x000000a560005986 */ /* 0x0003e2000c101906 */
[----:B------:R-:W-:Y:S02]  /*4ad60*/  ISETP.LT.AND P2, PT, R98, c[0x0][0x17c], !P0 ;  /* 0x00005f0062007a0c */ /* 0x000fe40004741270 */
[----:B------:R-:W-:Y:S02]  /*4ad70*/  IADD3 R0, R5, c[0x0][0x198], RZ ;  /* 0x0000660005007a10 */ /* 0x000fe40007ffe0ff */
[----:B------:R-:W-:-:S02]  /*4ad80*/  IADD3 R98, R252, 0x17, RZ ;  /* 0x00000017fc627810 */ /* 0x000fc40007ffe0ff */
[----:B-1----:R-:W-:Y:S02]  /*4ad90*/  IADD3 R97, R252, 0x16, RZ ;  /* 0x00000016fc617810 */ /* 0x002fe40007ffe0ff */
[-C--:B------:R-:W-:Y:S02]  /*4ada0*/  LEA R96, P6, R5, R3.reuse, 0x2 ;  /* 0x0000000305607211 */ /* 0x080fe400078c10ff */
[----:B------:R-:W-:Y:S02]  /*4adb0*/  ISETP.LT.AND P5, PT, R97, c[0x0][0x17c], !P0 ;  /* 0x00005f0061007a0c */ /* 0x000fe400047a1270 */
[----:B------:R-:W-:Y:S02]  /*4adc0*/  LEA.HI.X.SX32 R97, R5, R4, 0x2, P6 ;  /* 0x0000000405617211 */ /* 0x000fe400030f16ff */
[----:B------:R-:W-:Y:S02]  /*4add0*/  IADD3 R5, R0, c[0x0][0x198], RZ ;  /* 0x0000660000057a10 */ /* 0x000fe40007ffe0ff */
[----:B------:R-:W-:Y:S01]  /*4ade0*/  ISETP.LT.AND P3, PT, R98, c[0x0][0x17c], !P0 ;  /* 0x00005f0062007a0c */ /* 0x000fe20004761270 */
[----:B----4-:R1:W-:Y:S04]  /*4adf0*/  @P1 STG.E [R6.64], R161 ;  /* 0x000000a106001986 */ /* 0x0103e8000c101906 */
[----:B-1----:R-:W4:Y:S01]  /*4ae00*/  LDL.LU R161, [R1+0x2c4] ;  /* 0x0002c40001a17983 */ /* 0x002f220000300800 */
[----:B------:R-:W-:-:S03]  /*4ae10*/  LEA R6, P1, R0, R3, 0x2 ;  /* 0x0000000300067211 */ /* 0x000fc600078210ff */
[----:B---3--:R1:W-:Y:S01]  /*4ae20*/  @P4 STG.E [R96.64], R160 ;  /* 0x000000a060004986 */ /* 0x0083e2000c101906 */
[----:B------:R-:W-:Y:S02]  /*4ae30*/  LEA.HI.X.SX32 R7, R0, R4, 0x2, P1 ;  /* 0x0000000400077211 */ /* 0x000fe400008f16ff */
[----:B------:R-:W-:Y:S01]  /*4ae40*/  IADD3 R0, R5, c[0x0][0x198], RZ ;  /* 0x0000660005007a10 */ /* 0x000fe20007ffe0ff */
[----:B------:R-:W3:Y:S01]  /*4ae50*/  LDL.LU R165, [R1+0x2d0] ;  /* 0x0002d00001a57983 */ /* 0x000ee20000300800 */
[----:B-1----:R-:W-:-:S03]  /*4ae60*/  IADD3 R97, R252, 0x18, RZ ;  /* 0x00000018fc617810 */ /* 0x002fc60007ffe0ff */
[----:B--2---:R1:W-:Y:S01]  /*4ae70*/  @P2 STG.E [R6.64], R162 ;  /* 0x000000a206002986 */ /* 0x0043e2000c101906 */
[-C--:B------:R-:W-:Y:S02]  /*4ae80*/  LEA R96, P6, R5, R3.reuse, 0x2 ;  /* 0x0000000305607211 */ /* 0x080fe400078c10ff */
        /* <DEDUP_REMOVED lines=183> */
[C---:B------:R-:W-:Y:S02]  /*4ba00*/  LEA.HI.X.SX32 R97, R5.reuse, R4, 0x2, P6 ;  /* 0x0000000405617211 */ /* 0x040fe400030f16ff */
[----:B------:R-:W-:Y:S02]  /*4ba10*/  ISETP.LT.AND P1, PT, R98, c[0x0][0x17c], !P0 ;  /* 0x00005f0062007a0c */ /* 0x000fe40004721270 */
[----:B------:R-:W-:Y:S01]  /*4ba20*/  IADD3 R0, R5, c[0x0][0x198], RZ ;  /* 0x0000660005007a10 */ /* 0x000fe20007ffe0ff */
[----:B------:R1:W-:Y:S01]  /*4ba30*/  @P4 STG.E [R96.64], R167 ;  /* 0x000000a760004986 */ /* 0x0003e2000c101906 */
[----:B------:R-:W-:-:S02]  /*4ba40*/  IADD3 R98, R252, 0x33, RZ ;  /* 0x00000033fc627810 */ /* 0x000fc40007ffe0ff */
[----:B------:R-:W-:Y:S02]  /*4ba50*/  IADD3 R5, R0, c[0x0][0x198], RZ ;  /* 0x0000660000057a10 */ /* 0x000fe40007ffe0ff */
[----:B------:R-:W-:Y:S02]  /*4ba60*/  ISETP.LT.AND P2, PT, R98, c[0x0][0x17c], !P0 ;  /* 0x00005f0062007a0c */ /* 0x000fe40004741270 */
[----:B-1----:R-:W-:-:S04]  /*4ba70*/  LEA R96, P3, R0, R3, 0x2 ;  /* 0x0000000300607211 */ /* 0x002fc800078610ff */
[-C--:B------:R-:W-:Y:S02]  /*4ba80*/  LEA.HI.X.SX32 R97, R0, R4.reuse, 0x2, P3 ;  /* 0x0000000400617211 */ /* 0x080fe400018f16ff */
[C---:B------:R-:W-:Y:S02]  /*4ba90*/  IADD3 R0, R5.reuse, c[0x0][0x198], RZ ;  /* 0x0000660005007a10 */ /* 0x040fe40007ffe0ff */
[----:B------:R-:W-:Y:S02]  /*4baa0*/  IADD3 R7, R252, 0x34, RZ ;  /* 0x00000034fc077810 */ /* 0x000fe40007ffe0ff */
[----:B------:R-:W-:Y:S02]  /*4bab0*/  LEA R6, P6, R5, R3, 0x2 ;  /* 0x0000000305067211 */ /* 0x000fe400078c10ff */
[----:B------:R-:W-:Y:S02]  /*4bac0*/  ISETP.LT.AND P4, PT, R7, c[0x0][0x17c], !P0 ;  /* 0x00005f0007007a0c */ /* 0x000fe40004781270 */
[----:B------:R-:W-:-:S02]  /*4bad0*/  LEA.HI.X.SX32 R7, R5, R4, 0x2, P6 ;  /* 0x0000000405077211 */ /* 0x000fc400030f16ff */
[----:B------:R-:W-:Y:S02]  /*4bae0*/  IADD3 R98, R252, 0x35, RZ ;  /* 0x00000035fc627810 */ /* 0x000fe40007ffe0ff */
        /* <DEDUP_REMOVED lines=89> */
[----:B------:R-:W4:Y:S01]  /*4c080*/  LDL.LU R160, [R1+0x220] ;  /* 0x0002200001a07983 */ /* 0x000f220000300800 */
[----:B------:R-:W-:Y:S02]  /*4c090*/  LEA.HI.X.SX32 R97, R0, R4, 0x2, P1 ;  /* 0x0000000400617211 */ /* 0x000fe400008f16ff */
[C---:B------:R-:W-:Y:S01]  /*4c0a0*/  IADD3 R0, R5.reuse, c[0x0][0x198], RZ ;  /* 0x0000660005007a10 */ /* 0x040fe20007ffe0ff */
[----:B---3--:R1:W-:Y:S04]  /*4c0b0*/  @P5 STG.E [R6.64], R166 ;  /* 0x000000a606005986 */ /* 0x0083e8000c101906 */
[----:B--2---:R2:W-:Y:S01]  /*4c0c0*/  @P2 STG.E [R96.64], R162 ;  /* 0x000000a260002986 */ /* 0x0045e2000c101906 */
[----:B-1----:R-:W-:Y:S02]  /*4c0d0*/  IADD3 R7, R252, 0x42, RZ ;  /* 0x00000042fc077810 */ /* 0x002fe40007ffe0ff */
[----:B------:R-:W-:-:S02]  /*4c0e0*/  LEA R6, P6, R5, R3, 0x2 ;  /* 0x0000000305067211 */ /* 0x000fc400078c10ff */
[----:B------:R-:W-:Y:S01]  /*4c0f0*/  ISETP.LT.AND P5, PT, R7, c[0x0][0x17c], !P0 ;  /* 0x00005f0007007a0c */ /* 0x000fe200047a1270 */
[----:B--2---:R-:W2:Y:S01]  /*4c100*/  LDL.LU R162, [R1+0x224] ;  /* 0x0002240001a27983 */ /* 0x004ea20000300800 */
[----:B------:R-:W-:-:S03]  /*4c110*/  LEA R96, P2, R0, R3, 0x2 ;  /* 0x0000000300607211 */ /* 0x000fc600078410ff */
[----:B------:R-:W2:Y:S01]  /*4c120*/  LDL.LU R166, [R1+0xb0] ;  /* 0x0000b00001a67983 */ /* 0x000ea20000300800 */
[-C--:B------:R-:W-:Y:S02]  /*4c130*/  LEA.HI.X.SX32 R7, R5, R4.reuse, 0x2, P6 ;  /* 0x0000000405077211 */ /* 0x080fe400030f16ff */
[----:B------:R-:W-:-:S03]  /*4c140*/  LEA.HI.X.SX32 R97, R0, R4, 0x2, P2 ;  /* 0x0000000400617211 */ /* 0x000fc600010f16ff */
[----:B------:R-:W-:Y:S04]  /*4c150*/  @P4 STG.E [R6.64], R167 ;  /* 0x000000a706004986 */ /* 0x000fe8000c101906 */
        /* <DEDUP_REMOVED lines=15> */
[----:B------:R-:W-:Y:S02]  /*4c250*/  LEA.HI.X.SX32 R97, R0, R4, 0x2, P3 ;  /* 0x0000000400617211 */ /* 0x000fe400018f16ff */
[C---:B------:R-:W-:Y:S02]  /*4c260*/  IADD3 R0, R5.reuse, c[0x0][0x198], RZ ;  /* 0x0000660005007a10 */ /* 0x040fe40007ffe0ff */
[----:B-1----:R-:W-:Y:S02]  /*4c270*/  IADD3 R7, R252, 0x46, RZ ;  /* 0x00000046fc077810 */ /* 0x002fe40007ffe0ff */
[----:B------:R-:W-:Y:S02]  /*4c280*/  LEA R6, P6, R5, R3, 0x2 ;  /* 0x0000000305067211 */ /* 0x000fe400078c10ff */
[----:B------:R-:W-:-:S02]  /*4c290*/  ISETP.LT.AND P5, PT, R7, c[0x0][0x17c], !P0 ;  /* 0x00005f0007007a0c */ /* 0x000fc400047a1270 */
[----:B------:R-:W-:Y:S02]  /*4c2a0*/  LEA.HI.X.SX32 R7, R5, R4, 0x2, P6 ;  /* 0x0000000405077211 */ /* 0x000fe400030f16ff */
[----:B------:R-:W-:Y:S02]  /*4c2b0*/  ISETP.LT.AND P2, PT, R98, c[0x0][0x17c], !P0 ;  /* 0x00005f0062007a0c */ /* 0x000fe40004741270 */
[----:B------:R-:W-:Y:S02]  /*4c2c0*/  IADD3 R5, R0, c[0x0][0x198], RZ ;  /* 0x0000660000057a10 */ /* 0x000fe40007ffe0ff */
[----:B------:R-:W-:-:S04]  /*4c2d0*/  IADD3 R98, R252, 0x47, RZ ;  /* 0x00000047fc627810 */ /* 0x000fc80007ffe0ff */
[----:B------:R-:W-:Y:S01]  /*4c2e0*/  ISETP.LT.AND P3, PT, R98, c[0x0][0x17c], !P0 ;  /* 0x00005f0062007a0c */ /* 0x000fe20004761270 */
[----:B----4-:R1:W-:Y:S04]  /*4c2f0*/  @P1 STG.E [R96.64], R161 ;  /* 0x000000a160001986 */ /* 0x0103e8000c101906 */
[----:B------:R4:W-:Y:S04]  /*4c300*/  @P4 STG.E [R6.64], R160 ;  /* 0x000000a006004986 */ /* 0x0009e8000c101906 */
[----:B-1----:R-:W3:Y:S01]  /*4c310*/  LDL.LU R161, [R1+0x354] ;  /* 0x0003540001a17983 */ /* 0x002ee20000300800 */
[----:B------:R-:W-:-:S02]  /*4c320*/  LEA R96, P1, R0, R3, 0x2 ;  /* 0x0000000300607211 */ /* 0x000fc400078210ff */
[----:B----4-:R-:W-:Y:S01]  /*4c330*/  IADD3 R7, R252, 0x48, RZ ;  /* 0x00000048fc077810 */ /* 0x010fe20007ffe0ff */
[----:B------:R-:W4:Y:S01]  /*4c340*/  LDL.LU R165, [R1+0x340] ;  /* 0x0003400001a57983 */ /* 0x000f220000300800 */
[-C--:B------:R-:W-:Y:S02]  /*4c350*/  LEA R6, P6, R5, R3.reuse, 0x2 ;  /* 0x0000000305067211 */ /* 0x080fe400078c10ff */
[-C--:B------:R-:W-:Y:S02]  /*4c360*/  LEA.HI.X.SX32 R97, R0, R4.reuse, 0x2, P1 ;  /* 0x0000000400617211 */ /* 0x080fe400008f16ff */
[----:B------:R-:W-:Y:S02]  /*4c370*/  ISETP.LT.AND P4, PT, R7, c[0x0][0x17c], !P0 ;  /* 0x00005f0007007a0c */ /* 0x000fe40004781270 */
[C---:B------:R-:W-:Y:S02]  /*4c380*/  LEA.HI.X.SX32 R7, R5.reuse, R4, 0x2, P6 ;  /* 0x0000000405077211 */ /* 0x040fe400030f16ff */
[----:B------:R-:W-:Y:S01]  /*4c390*/  IADD3 R0, R5, c[0x0][0x198], RZ ;  /* 0x0000660005007a10 */ /* 0x000fe20007ffe0ff */
[----:B--2---:R1:W-:Y:S04]  /*4c3a0*/  @P2 STG.E [R96.64], R162 ;  /* 0x000000a260002986 */ /* 0x0043e8000c101906 */
[----:B------:R2:W-:Y:S04]  /*4c3b0*/  @P5 STG.E [R6.64], R166 ;  /* 0x000000a606005986 */ /* 0x0005e8000c101906 */
[----:B-1----:R-:W4:Y:S04]  /*4c3c0*/  LDL.LU R162, [R1+0x344] ;  /* 0x0003440001a27983 */ /* 0x002f280000300800 */
[----:B------:R-:W4:Y:S01]  /*4c3d0*/  LDL.LU R160, [R1+0x210] ;  /* 0x0002100001a07983 */ /* 0x000f220000300800 */
[----:B--2---:R-:W-:-:S04]  /*4c3e0*/  LEA R6, P2, R0, R3, 0x2 ;  /* 0x0000000300067211 */ /* 0x004fc800078410ff */
[----:B------:R-:W-:-:S05]  /*4c3f0*/  LEA.HI.X.SX32 R7, R0, R4, 0x2, P2 ;  /* 0x0000000400077211 */ /* 0x000fca00010f16ff */
[----:B------:R1:W-:Y:S04]  /*4c400*/  @P3 STG.E [R6.64], R163 ;  /* 0x000000a306003986 */ /* 0x0003e8000c101906 */
[----:B-1----:R-:W2:Y:S01]  /*4c410*/  LDL.LU R163, [R1+0x214] ;  /* 0x0002140001a37983 */ /* 0x002ea20000300800 */
[----:B------:R-:W-:Y:S02]  /*4c420*/  IADD3 R5, R0, c[0x0][0x198], RZ ;  /* 0x0000660000057a10 */ /* 0x000fe40007ffe0ff */
[C---:B------:R-:W-:Y:S01]  /*4c430*/  IADD3 R97, R252.reuse, 0x4a, RZ ;  /* 0x0000004afc617810 */ /* 0x040fe20007ffe0ff */
[----:B------:R-:W2:Y:S01]  /*4c440*/  LDL.LU R166, [R1+0xa0] ;  /* 0x0000a00001a67983 */ /* 0x000ea20000300800 */
[----:B------:R-:W-:Y:S02]  /*4c450*/  LEA R96, P6, R5, R3, 0x2 ;  /* 0x0000000305607211 */ /* 0x000fe400078c10ff */
[----:B------:R-:W-:-:S02]  /*4c460*/  IADD3 R98, R252, 0x49, RZ ;  /* 0x00000049fc627810 */ /* 0x000fc40007ffe0ff */
        /* <DEDUP_REMOVED lines=18> */
[----:B---3--:R1:W-:Y:S04]  /*4c590*/  @P1 STG.E [R6.64], R161 ;  /* 0x000000a106001986 */ /* 0x0083e8000c101906 */
[----:B----4-:R3:W-:Y:S04]  /*4c5a0*/  @P5 STG.E [R96.64], R165 ;  /* 0x000000a560005986 */ /* 0x0107e8000c101906 */
[----:B-1----:R-:W4:Y:S01]  /*4c5b0*/  LDL.LU R161, [R1+0xa4] ;  /* 0x0000a40001a17983 */ /* 0x002f220000300800 */
[----:B------:R-:W-:-:S03]  /*4c5c0*/  LEA R6, P1, R0, R3, 0x2 ;  /* 0x0000000300067211 */ /* 0x000fc600078210ff */
[----:B------:R-:W4:Y:S01]  /*4c5d0*/  LDL.LU R167, [R1+0x370] ;  /* 0x0003700001a77983 */ /* 0x000f220000300800 */
[----:B---3--:R-:W-:Y:S02]  /*4c5e0*/  IADD3 R97, R252, 0x4e, RZ ;  /* 0x0000004efc617810 */ /* 0x008fe40007ffe0ff */
[-C--:B------:R-:W-:Y:S02]  /*4c5f0*/  LEA R96, P6, R5, R3.reuse, 0x2 ;  /* 0x0000000305607211 */ /* 0x080fe400078c10ff */
[-C--:B------:R-:W-:Y:S02]  /*4c600*/  LEA.HI.X.SX32 R7, R0, R4.reuse, 0x2, P1 ;  /* 0x0000000400077211 */ /* 0x080fe400008f16ff */
[----:B------:R-:W-:Y:S02]  /*4c610*/  ISETP.LT.AND P5, PT, R97, c[0x0][0x17c], !P0 ;  /* 0x00005f0061007a0c */ /* 0x000fe400047a1270 */
[C---:B------:R-:W-:Y:S02]  /*4c620*/  LEA.HI.X.SX32 R97, R5.reuse, R4, 0x2, P6 ;  /* 0x0000000405617211 */ /* 0x040fe400030f16ff */
[----:B------:R-:W-:Y:S01]  /*4c630*/  IADD3 R0, R5, c[0x0][0x198], RZ ;  /* 0x0000660005007a10 */ /* 0x000fe20007ffe0ff */
[----:B------:R1:W-:Y:S04]  /*4c640*/  @P2 STG.E [R6.64], R162 ;  /* 0x000000a206002986 */ /* 0x0003e8000c101906 */
[----:B------:R3:W-:Y:S04]  /*4c650*/  @P4 STG.E [R96.64], R160 ;  /* 0x000000a060004986 */ /* 0x0007e8000c101906 */
[----:B-1----:R-:W4:Y:S01]  /*4c660*/  LDL.LU R162, [R1+0x374] ;  /* 0x0003740001a27983 */ /* 0x002f220000300800 */
[----:B---3--:R-:W-:-:S03]  /*4c670*/  LEA R96, P2, R0, R3, 0x2 ;  /* 0x0000000300607211 */ /* 0x008fc600078410ff */
[----:B------:R-:W3:Y:S01]  /*4c680*/  LDL.LU R165, [R1+0x330] ;  /* 0x0003300001a57983 */ /* 0x000ee20000300800 */
[----:B------:R-:W-:-:S05]  /*4c690*/  LEA.HI.X.SX32 R97, R0, R4, 0x2, P2 ;  /* 0x0000000400617211 */ /* 0x000fca00010f16ff */
[----:B--2---:R1:W-:Y:S04]  /*4c6a0*/  @P3 STG.E [R96.64], R163 ;  /* 0x000000a360003986 */ /* 0x0043e8000c101906 */
[----:B-1----:R-:W3:Y:S01]  /*4c6b0*/  LDL.LU R163, [R1+0x334] ;  /* 0x0003340001a37983 */ /* 0x002ee20000300800 */
[----:B------:R-:W-:Y:S02]  /*4c6c0*/  IADD3 R5, R0, c[0x0][0x198], RZ ;  /* 0x0000660000057a10 */ /* 0x000fe40007ffe0ff */
[C---:B------:R-:W-:Y:S01]  /*4c6d0*/  IADD3 R7, R252.reuse, 0x50, RZ ;  /* 0x00000050fc077810 */ /* 0x040fe20007ffe0ff */
[----:B------:R-:W3:Y:S01]  /*4c6e0*/  LDL.LU R160, [R1+0x120] ;  /* 0x0001200001a07983 */ /* 0x000ee20000300800 */
[----:B------:R-:W-:Y:S02]  /*4c6f0*/  LEA R6, P6, R5, R3, 0x2 ;  /* 0x0000000305067211 */ /* 0x000fe400078c10ff */
[----:B------:R-:W-:-:S02]  /*4c700*/  IADD3 R98, R252, 0x4f, RZ ;  /* 0x0000004ffc627810 */ /* 0x000fc40007ffe0ff */
[----:B------:R-:W-:Y:S02]  /*4c710*/  ISETP.LT.AND P4, PT, R7, c[0x0][0x17c], !P0 ;  /* 0x00005f0007007a0c */ /* 0x000fe40004781270 */
[C---:B------:R-:W-:Y:S02]  /*4c720*/  IADD3 R0, R5.reuse, c[0x0][0x198], RZ ;  /* 0x0000660005007a10 */ /* 0x040fe40007ffe0ff */
[----:B------:R-:W-:Y:S02]  /*4c730*/  LEA.HI.X.SX32 R7, R5, R4, 0x2, P6 ;  /* 0x0000000405077211 */ /* 0x000fe400030f16ff */
[----:B------:R-:W-:Y:S02]  /*4c740*/  ISETP.LT.AND P1, PT, R98, c[0x0][0x17c], !P0 ;  /* 0x00005f0062007a0c */ /* 0x000fe40004721270 */
[----:B------:R-:W-:Y:S01]  /*4c750*/  IADD3 R5, R0, c[0x0][0x198], RZ ;  /* 0x0000660000057a10 */ /* 0x000fe20007ffe0ff */
[----:B------:R1:W-:Y:S01]  /*4c760*/  @P5 STG.E [R6.64], R166 ;  /* 0x000000a606005986 */ /* 0x0003e2000c101906 */
[----:B------:R-:W-:-:S02]  /*4c770*/  IADD3 R97, R252, 0x52, RZ ;  /* 0x00000052fc617810 */ /* 0x000fc40007ffe0ff */
[-C--:B------:R-:W-:Y:S02]  /*4c780*/  LEA R96, P6, R5, R3.reuse, 0x2 ;  /* 0x0000000305607211 */ /* 0x080fe400078c10ff */
[----:B------:R-:W-:Y:S02]  /*4c790*/  IADD3 R98, R252, 0x51, RZ ;  /* 0x00000051fc627810 */ /* 0x000fe40007ffe0ff */
[----:B------:R-:W-:Y:S02]  /*4c7a0*/  ISETP.LT.AND P5, PT, R97, c[0x0][0x17c], !P0 ;  /* 0x00005f0061007a0c */ /* 0x000fe400047a1270 */
[C---:B-1----:R-:W-:Y:S02]  /*4c7b0*/  LEA R6, P3, R0.reuse, R3, 0x2 ;  /* 0x0000000300067211 */ /* 0x042fe400078610ff */
[-C--:B------:R-:W-:Y:S02]  /*4c7c0*/  LEA.HI.X.SX32 R97, R5, R4.reuse, 0x2, P6 ;  /* 0x0000000405617211 */ /* 0x080fe400030f16ff */
[----:B------:R-:W-:-:S02]  /*4c7d0*/  LEA.HI.X.SX32 R7, R0, R4, 0x2, P3 ;  /* 0x0000000400077211 */ /* 0x000fc400018f16ff */
[----:B------:R-:W-:Y:S02]  /*4c7e0*/  ISETP.LT.AND P2, PT, R98, c[0x0][0x17c], !P0 ;  /* 0x00005f0062007a0c */ /* 0x000fe40004741270 */
[----:B------:R-:W-:Y:S02]  /*4c7f0*/  IADD3 R0, R5, c[0x0][0x198], RZ ;  /* 0x0000660005007a10 */ /* 0x000fe40007ffe0ff */
[----:B------:R-:W-:Y:S02]  /*4c800*/  IADD3 R98, R252, 0x53, RZ ;  /* 0x00000053fc627810 */ /* 0x000fe40007ffe0ff */
[----:B------:R-:W-:Y:S02]  /*4c810*/  IADD3 R5, R0, c[0x0][0x198], RZ ;  /* 0x0000660000057a10 */ /* 0x000fe40007ffe0ff */
[----:B------:R-:W-:Y:S01]  /*4c820*/  ISETP.LT.AND P3, PT, R98, c[0x0][0x17c], !P0 ;  /* 0x00005f0062007a0c */ /* 0x000fe20004761270 */
[----:B----4-:R1:W-:Y:S04]  /*4c830*/  @P1 STG.E [R6.64], R161 ;  /* 0x000000a106001986 */ /* 0x0103e8000c101906 */
[----:B------:R4:W-:Y:S04]  /*4c840*/  @P4 STG.E [R96.64], R167 ;  /* 0x000000a760004986 */ /* 0x0009e8000c101906 */
[----:B-1----:R-:W2:Y:S01]  /*4c850*/  LDL.LU R161, [R1+0x124] ;  /* 0x0001240001a17983 */ /* 0x002ea20000300800 */
[----:B----4-:R-:W-:-:S03]  /*4c860*/  LEA R96, P1, R0, R3, 0x2 ;  /* 0x0000000300607211 */ /* 0x010fc600078210ff */
[----:B------:R-:W4:Y:S01]  /*4c870*/  LDL.LU R166, [R1+0x90] ;  /* 0x0000900001a67983 */ /* 0x000f220000300800 */
[-C--:B------:R-:W-:Y:S02]  /*4c880*/  LEA.HI.X.SX32 R97, R0, R4.reuse, 0x2, P1 ;  /* 0x0000000400617211 */ /* 0x080fe400008f16ff */
[C---:B------:R-:W-:Y:S02]  /*4c890*/  IADD3 R0, R5.reuse, c[0x0][0x198], RZ ;  /* 0x0000660005007a10 */ /* 0x040fe40007ffe0ff */
[----:B------:R-:W-:Y:S02]  /*4c8a0*/  IADD3 R7, R252, 0x54, RZ ;  /* 0x00000054fc077810 */ /* 0x000fe40007ffe0ff */
[-C--:B------:R-:W-:Y:S01]  /*4c8b0*/  LEA R6, P6, R5, R3.reuse, 0x2 ;  /* 0x0000000305067211 */ /* 0x080fe200078c10ff */
[----:B------:R1:W-:Y:S01]  /*4c8c0*/  @P2 STG.E [R96.64], R162 ;  /* 0x000000a260002986 */ /* 0x0003e2000c101906 */
[----:B------:R-:W-:Y:S02]  /*4c8d0*/  ISETP.LT.AND P4, PT, R7, c[0x0][0x17c], !P0 ;  /* 0x00005f0007007a0c */ /* 0x000fe40004781270 */
[----:B------:R-:W-:Y:S01]  /*4c8e0*/  LEA.HI.X.SX32 R7, R5, R4, 0x2, P6 ;  /* 0x0000000405077211 */ /* 0x000fe200030f16ff */
[----:B-1----:R-:W4:Y:S01]  /*4c8f0*/  LDL.LU R162, [R1+0x94] ;  /* 0x0000940001a27983 */ /* 0x002f220000300800 */
[----:B------:R-:W-:-:S03]  /*4c900*/  LEA R96, P2, R0, R3, 0x2 ;  /* 0x0000000300607211 */ /* 0x000fc600078410ff */
[----:B---3--:R-:W-:Y:S01]  /*4c910*/  @P5 STG.E [R6.64], R165 ;  /* 0x000000a506005986 */ /* 0x008fe2000c101906 */
[----:B------:R-:W-:-:S03]  /*4c920*/  LEA.HI.X.SX32 R97, R0, R4, 0x2, P2 ;  /* 0x0000000400617211 */ /* 0x000fc600010f16ff */
[----:B------:R-:W3:Y:S04]  /*4c930*/  LDL.LU R167, [R1+0x360] ;  /* 0x0003600001a77983 */ /* 0x000ee80000300800 */
[----:B------:R1:W-:Y:S04]  /*4c940*/  @P3 STG.E [R96.64], R163 ;  /* 0x000000a360003986 */ /* 0x0003e8000c101906 */
[----:B-1----:R-:W3:Y:S01]  /*4c950*/  LDL.LU R163, [R1+0x364] ;  /* 0x0003640001a37983 */ /* 0x002ee20000300800 */
[----:B------:R-:W-:Y:S02]  /*4c960*/  IADD3 R5, R0, c[0x0][0x198], RZ ;  /* 0x0000660000057a10 */ /* 0x000fe40007ffe0ff */
[----:B------:R-:W-:Y:S01]  /*4c970*/  IADD3 R7, R252, 0x56, RZ ;  /* 0x00000056fc077810 */ /* 0x000fe20007ffe0ff */
[----:B------:R-:W3:Y:S01]  /*4c980*/  LDL.LU R165, [R1+0x300] ;  /* 0x0003000001a57983 */ /* 0x000ee20000300800 */
        /* <DEDUP_REMOVED lines=10> */
[----:B-1----:R-:W-:Y:S02]  /*4ca30*/  LEA R6, P3, R0, R3, 0x2 ;  /* 0x0000000300067211 */ /* 0x002fe400078610ff */
[----:B------:R-:W-:Y:S02]  /*4ca40*/  IADD3 R97, R252, 0x58, RZ ;  /* 0x00000058fc617810 */ /* 0x000fe40007ffe0ff */
[----:B------:R-:W-:Y:S02]  /*4ca50*/  LEA.HI.X.SX32 R7, R0, R4, 0x2, P3 ;  /* 0x0000000400077211 */ /* 0x000fe400018f16ff */
[----:B------:R-:W-:-:S02]  /*4ca60*/  IADD3 R0, R5, c[0x0][0x198], RZ ;  /* 0x0000660005007a10 */ /* 0x000fc40007ffe0ff */
[-C--:B------:R-:W-:Y:S02]  /*4ca70*/  LEA R96, P6, R5, R3.reuse, 0x2 ;  /* 0x0000000305607211 */ /* 0x080fe400078c10ff */
[----:B------:R-:W-:Y:S02]  /*4ca80*/  ISETP.LT.AND P4, PT, R97, c[0x0][0x17c], !P0 ;  /* 0x00005f0061007a0c */ /* 0x000fe40004781270 */
[----:B------:R-:W-:Y:S02]  /*4ca90*/  LEA.HI.X.SX32 R97, R5, R4, 0x2, P6 ;  /* 0x0000000405617211 */ /* 0x000fe400030f16ff */
[----:B------:R-:W-:Y:S02]  /*4caa0*/  IADD3 R98, R252, 0x59, RZ ;  /* 0x00000059fc627810 */ /* 0x000fe40007ffe0ff */
[----:B------:R-:W-:Y:S02]  /*4cab0*/  IADD3 R5, R0, c[0x0][0x198], RZ ;  /* 0x0000660000057a10 */ /* 0x000fe40007ffe0ff */
[----:B------:R-:W-:Y:S01]  /*4cac0*/  ISETP.LT.AND P3, PT, R98, c[0x0][0x17c], !P0 ;  /* 0x00005f0062007a0c */ /* 0x000fe20004761270 */
[----:B--2---:R1:W-:Y:S04]  /*4cad0*/  @P1 STG.E [R6.64], R161 ;  /* 0x000000a106001986 */ /* 0x0043e8000c101906 */
[----:B----4-:R2:W-:Y:S04]  /*4cae0*/  @P5 STG.E [R96.64], R166 ;  /* 0x000000a660005986 */ /* 0x0105e8000c101906 */
[----:B-1----:R-:W4:Y:S01]  /*4caf0*/  LDL.LU R161, [R1+0x304] ;  /* 0x0003040001a17983 */ /* 0x002f220000300800 */
[----:B------:R-:W-:-:S03]  /*4cb00*/  LEA R6, P1, R0, R3, 0x2 ;  /* 0x0000000300067211 */ /* 0x000fc600078210ff */
[----:B------:R-:W4:Y:S01]  /*4cb10*/  LDL.LU R160, [R1+0x110] ;  /* 0x0001100001a07983 */ /* 0x000f220000300800 */
[-C--:B------:R-:W-:Y:S02]  /*4cb20*/  LEA.HI.X.SX32 R7, R0, R4.reuse, 0x2, P1 ;  /* 0x0000000400077211 */ /* 0x080fe400008f16ff */
[C---:B------:R-:W-:Y:S02]  /*4cb30*/  IADD3 R0, R5.reuse, c[0x0][0x198], RZ ;  /* 0x0000660005007a10 */ /* 0x040fe40007ffe0ff */
[----:B--2---:R-:W-:Y:S02]  /*4cb40*/  IADD3 R97, R252, 0x5a, RZ ;  /* 0x0000005afc617810 */ /* 0x004fe40007ffe0ff */
[----:B------:R-:W-:Y:S02]  /*4cb50*/  LEA R96, P6, R5, R3, 0x2 ;  /* 0x0000000305607211 */ /* 0x000fe400078c10ff */
[----:B------:R-:W-:Y:S01]  /*4cb60*/  ISETP.LT.AND P5, PT, R97, c[0x0][0x17c], !P0 ;  /* 0x00005f0061007a0c */ /* 0x000fe200047a1270 */
[----:B------:R1:W-:Y:S01]  /*4cb70*/  @P2 STG.E [R6.64], R162 ;  /* 0x000000a206002986 */ /* 0x0003e2000c101906 */
[----:B------:R-:W-:-:S03]  /*4cb80*/  LEA.HI.X.SX32 R97, R5, R4, 0x2, P6 ;  /* 0x0000000405617211 */ /* 0x000fc600030f16ff */
[----:B-1----:R-:W2:Y:S01]  /*4cb90*/  LDL.LU R162, [R1+0x114] ;  /* 0x0001140001a27983 */ /* 0x002ea20000300800 */
[----:B------:R-:W-:-:S03]  /*4cba0*/  LEA R6, P2, R0, R3, 0x2 ;  /* 0x0000000300067211 */ /* 0x000fc600078410ff */
[----:B---3--:R-:W-:Y:S01]  /*4cbb0*/  @P4 STG.E [R96.64], R167 ;  /* 0x000000a760004986 */ /* 0x008fe2000c101906 */
[----:B------:R-:W-:-:S03]  /*4cbc0*/  LEA.HI.X.SX32 R7, R0, R4, 0x2, P2 ;  /* 0x0000000400077211 */ /* 0x000fc600010f16ff */
[----:B------:R-:W2:Y:S04]  /*4cbd0*/  LDL.LU R166, [R1+0x80] ;  /* 0x0000800001a67983 */ /* 0x000ea80000300800 */
[----:B------:R1:W-:Y:S04]  /*4cbe0*/  @P3 STG.E [R6.64], R163 ;  /* 0x000000a306003986 */ /* 0x0003e8000c101906 */
[----:B-1----:R-:W2:Y:S01]  /*4cbf0*/  LDL.LU R163, [R1+0x84] ;  /* 0x0000840001a37983 */ /* 0x002ea20000300800 */
[----:B------:R-:W-:Y:S02]  /*4cc00*/  IADD3 R98, R252, 0x5b, RZ ;  /* 0x0000005bfc627810 */ /* 0x000fe40007ffe0ff */
[----:B------:R-:W-:Y:S01]  /*4cc10*/  IADD3 R5, R0, c[0x0][0x198], RZ ;  /* 0x0000660000057a10 */ /* 0x000fe20007ffe0ff */
[----:B------:R-:W2:Y:S01]  /*4cc20*/  LDL.LU R167, [R1+0x318] ;  /* 0x0003180001a77983 */ /* 0x000ea20000300800 */
[----:B------:R-:W-:-:S02]  /*4cc30*/  IADD3 R97, R252, 0x5c, RZ ;  /* 0x0000005cfc617810 */ /* 0x000fc40007ffe0ff */
[----:B------:R-:W-:Y:S02]  /*4cc40*/  ISETP.LT.AND P1, PT, R98, c[0x0][0x17c], !P0 ;  /* 0x00005f0062007a0c */ /* 0x000fe40004721270 */
[CC--:B------:R-:W-:Y:S02]  /*4cc50*/  LEA R96, P6, R5.reuse, R3.reuse, 0x2 ;  /* 0x0000000305607211 */ /* 0x0c0fe400078c10ff */
[----:B------:R-:W-:Y:S02]  /*4cc60*/  IADD3 R0, R5, c[0x0][0x198], RZ ;  /* 0x0000660005007a10 */ /* 0x000fe40007ffe0ff */
[----:B------:R-:W-:Y:S02]  /*4cc70*/  ISETP.LT.AND P4, PT, R97, c[0x0][0x17c], !P0 ;  /* 0x00005f0061007a0c */ /* 0x000fe40004781270 */
[----:B------:R-:W-:Y:S02]  /*4cc80*/  LEA.HI.X.SX32 R97, R5, R4, 0x2, P6 ;  /* 0x0000000405617211 */ /* 0x000fe400030f16ff */
[----:B------:R-:W-:-:S02]  /*4cc90*/  LEA R6, P3, R0, R3, 0x2 ;  /* 0x0000000300067211 */ /* 0x000fc400078610ff */
[----:B------:R-:W-:Y:S02]  /*4cca0*/  IADD3 R98, R252, 0x5d, RZ ;  /* 0x0000005dfc627810 */ /* 0x000fe40007ffe0ff */
[C---:B------:R-:W-:Y:S01]  /*4ccb0*/  IADD3 R5, R0.reuse, c[0x0][0x198], RZ ;  /* 0x0000660000057a10 */ /* 0x040fe20007ffe0ff */
[----:B------:R1:W-:Y:S01]  /*4ccc0*/  @P5 STG.E [R96.64], R165 ;  /* 0x000000a560005986 */ /* 0x0003e2000c101906 */
[----:B------:R-:W-:Y:S02]  /*4ccd0*/  LEA.HI.X.SX32 R7, R0, R4, 0x2, P3 ;  /* 0x0000000400077211 */ /* 0x000fe400018f16ff */
[----:B------:R-:W-:Y:S02]  /*4cce0*/  ISETP.LT.AND P2, PT, R98, c[0x0][0x17c], !P0 ;  /* 0x00005f0062007a0c */ /* 0x000fe40004741270 */
[----:B------:R-:W-:Y:S02]  /*4ccf0*/  IADD3 R0, R5, c[0x0][0x198], RZ ;  /* 0x0000660005007a10 */ /* 0x000fe40007ffe0ff */
[----:B-1----:R-:W-:-:S02]  /*4cd00*/  IADD3 R97, R252, 0x5e, RZ ;  /* 0x0000005efc617810 */ /* 0x002fc40007ffe0ff */
[-C--:B------:R-:W-:Y:S02]  /*4cd10*/  LEA R96, P6, R5, R3.reuse, 0x2 ;  /* 0x0000000305607211 */ /* 0x080fe400078c10ff */
[----:B------:R-:W-:Y:S02]  /*4cd20*/  ISETP.LT.AND P5, PT, R97, c[0x0][0x17c], !P0 ;  /* 0x00005f0061007a0c */ /* 0x000fe400047a1270 */
[----:B------:R-:W-:Y:S02]  /*4cd30*/  LEA.HI.X.SX32 R97, R5, R4, 0x2, P6 ;  /* 0x0000000405617211 */ /* 0x000fe400030f16ff */
[----:B------:R-:W-:Y:S02]  /*4cd40*/  IADD3 R98, R252, 0x5f, RZ ;  /* 0x0000005ffc627810 */ /* 0x000fe40007ffe0ff */
[----:B------:R-:W-:Y:S02]  /*4cd50*/  IADD3 R5, R0, c[0x0][0x198], RZ ;  /* 0x0000660000057a10 */ /* 0x000fe40007ffe0ff */
[----:B------:R-:W-:Y:S01]  /*4cd60*/  ISETP.LT.AND P3, PT, R98, c[0x0][0x17c], !P0 ;  /* 0x00005f0062007a0c */ /* 0x000fe20004761270 */
[----:B----4-:R1:W-:Y:S04]  /*4cd70*/  @P1 STG.E [R6.64], R161 ;  /* 0x000000a106001986 */ /* 0x0103e8000c101906 */
[----:B------:R4:W-:Y:S04]  /*4cd80*/  @P4 STG.E [R96.64], R160 ;  /* 0x000000a060004986 */ /* 0x0009e8000c101906 */
[----:B-1----:R-:W3:Y:S01]  /*4cd90*/  LDL.LU R161, [R1+0x31c] ;  /* 0x00031c0001a17983 */ /* 0x002ee20000300800 */
[----:B------:R-:W-:-:S02]  /*4cda0*/  LEA R6, P1, R0, R3, 0x2 ;  /* 0x0000000300067211 */ /* 0x000fc400078210ff */
[----:B----4-:R-:W-:Y:S01]  /*4cdb0*/  IADD3 R97, R252, 0x60, RZ ;  /* 0x00000060fc617810 */ /* 0x010fe20007ffe0ff */
[----:B------:R-:W4:Y:S01]  /*4cdc0*/  LDL.LU R165, [R1+0x328] ;  /* 0x0003280001a57983 */ /* 0x000f220000300800 */
[-C--:B------:R-:W-:Y:S02]  /*4cdd0*/  LEA.HI.X.SX32 R7, R0, R4.reuse, 0x2, P1 ;  /* 0x0000000400077211 */ /* 0x080fe400008f16ff */
[C---:B------:R-:W-:Y:S02]  /*4cde0*/  IADD3 R0, R5.reuse, c[0x0][0x198], RZ ;  /* 0x0000660005007a10 */ /* 0x040fe40007ffe0ff */
[----:B------:R-:W-:Y:S02]  /*4cdf0*/  LEA R96, P6, R5, R3, 0x2 ;  /* 0x0000000305607211 */ /* 0x000fe400078c10ff */
[----:B------:R-:W-:Y:S01]  /*4ce00*/  ISETP.LT.AND P4, PT, R97, c[0x0][0x17c], !P0 ;  /* 0x00005f0061007a0c */ /* 0x000fe20004781270 */
[----:B--2---:R1:W-:Y:S01]  /*4ce10*/  @P2 STG.E [R6.64], R162 ;  /* 0x000000a206002986 */ /* 0x0043e2000c101906 */
[----:B------:R-:W-:-:S03]  /*4ce20*/  LEA.HI.X.SX32 R97, R5, R4, 0x2, P6 ;  /* 0x0000000405617211 */ /* 0x000fc600030f16ff */
        /* <DEDUP_REMOVED lines=30> */
[----:B---3--:R1:W-:Y:S04]  /*4d010*/  @P1 STG.E [R6.64], R161 ;  /* 0x000000a106001986 */ /* 0x0083e8000c101906 */
[----:B----4-:R3:W-:Y:S04]  /*4d020*/  @P5 STG.E [R96.64], R165 ;  /* 0x000000a560005986 */ /* 0x0107e8000c101906 */
[----:B-1----:R-:W4:Y:S01]  /*4d030*/  LDL.LU R161, [R1+0xbc] ;  /* 0x0000bc0001a17983 */ /* 0x002f220000300800 */
[----:B------:R-:W-:-:S03]  /*4d040*/  LEA R6, P1, R0, R3, 0x2 ;  /* 0x0000000300067211 */ /* 0x000fc600078210ff */
[----:B------:R-:W4:Y:S01]  /*4d050*/  LDL.LU R167, [R1+0x358] ;  /* 0x0003580001a77983 */ /* 0x000f220000300800 */
[-C--:B------:R-:W-:Y:S02]  /*4d060*/  LEA.HI.X.SX32 R7, R0, R4.reuse, 0x2, P1 ;  /* 0x0000000400077211 */ /* 0x080fe400008f16ff */
[C---:B------:R-:W-:Y:S02]  /*4d070*/  IADD3 R0, R5.reuse, c[0x0][0x198], RZ ;  /* 0x0000660005007a10 */ /* 0x040fe40007ffe0ff */
[----:B---3--:R-:W-:Y:S02]  /*4d080*/  IADD3 R97, R252, 0x66, RZ ;  /* 0x00000066fc617810 */ /* 0x008fe40007ffe0ff */
        /* <DEDUP_REMOVED lines=68> */
[C---:B------:R-:W-:Y:S02]  /*4d4d0*/  IADD3 R0, R5.reuse, c[0x0][0x198], RZ ;  /* 0x0000660005007a10 */ /* 0x040fe40007ffe0ff */
[----:B-1----:R-:W-:Y:S01]  /*4d4e0*/  IADD3 R97, R252, 0x70, RZ ;  /* 0x00000070fc617810 */ /* 0x002fe20007ffe0ff */
[----:B------:R-:W2:Y:S01]  /*4d4f0*/  LDL.LU R160, [R1+0x33c] ;  /* 0x00033c0001a07983 */ /* 0x000ea20000300800 */
[----:B------:R-:W-:-:S02]  /*4d500*/  LEA R96, P6, R5, R3, 0x2 ;  /* 0x0000000305607211 */ /* 0x000fc400078c10ff */
[----:B------:R-:W-:Y:S02]  /*4d510*/  ISETP.LT.AND P4, PT, R97, c[0x0][0x17c], !P0 ;  /* 0x00005f0061007a0c */ /* 0x000fe40004781270 */
[----:B------:R-:W-:Y:S02]  /*4d520*/  LEA.HI.X.SX32 R97, R5, R4, 0x2, P6 ;  /* 0x0000000405617211 */ /* 0x000fe400030f16ff */
[----:B------:R-:W-:Y:S02]  /*4d530*/  IADD3 R98, R252, 0x71, RZ ;  /* 0x00000071fc627810 */ /* 0x000fe40007ffe0ff */
[----:B------:R-:W-:Y:S02]  /*4d540*/  IADD3 R5, R0, c[0x0][0x198], RZ ;  /* 0x0000660000057a10 */ /* 0x000fe40007ffe0ff */
[----:B------:R-:W-:Y:S01]  /*4d550*/  ISETP.LT.AND P3, PT, R98, c[0x0][0x17c], !P0 ;  /* 0x00005f0062007a0c */ /* 0x000fe20004761270 */
[----:B---3--:R1:W-:Y:S04]  /*4d560*/  @P1 STG.E [R6.64], R161 ;  /* 0x000000a106001986 */ /* 0x0083e8000c101906 */
[----:B----4-:R3:W-:Y:S01]  /*4d570*/  @P5 STG.E [R96.64], R166 ;  /* 0x000000a660005986 */ /* 0x0107e2000c101906 */
[----:B-1----:R-:W-:-:S03]  /*4d580*/  LEA R6, P1, R0, R3, 0x2 ;  /* 0x0000000300067211 */ /* 0x002fc600078210ff */
        /* <DEDUP_REMOVED lines=12> */
[----:B------:R-:W3:Y:S04]  /*4d650*/  LDL.LU R166, [R1+0x98] ;  /* 0x0000980001a67983 */ /* 0x000ee80000300800 */
[----:B------:R1:W-:Y:S04]  /*4d660*/  @P3 STG.E [R6.64], R163 ;  /* 0x000000a306003986 */ /* 0x0003e8000c101906 */
[----:B-1----:R-:W3:Y:S01]  /*4d670*/  LDL.LU R163, [R1+0x9c] ;  /* 0x00009c0001a37983 */ /* 0x002ee20000300800 */
[----:B------:R-:W-:Y:S02]  /*4d680*/  IADD3 R98, R252, 0x73, RZ ;  /* 0x00000073fc627810 */ /* 0x000fe40007ffe0ff */
[----:B------:R-:W-:Y:S01]  /*4d690*/  IADD3 R5, R0, c[0x0][0x198], RZ ;  /* 0x0000660000057a10 */ /* 0x000fe20007ffe0ff */
[----:B------:R-:W3:Y:S01]  /*4d6a0*/  LDL.LU R167, [R1+0x368] ;  /* 0x0003680001a77983 */ /* 0x000ee20000300800 */
[----:B------:R-:W-:-:S02]  /*4d6b0*/  ISETP.LT.AND P1, PT, R98, c[0x0][0x17c], !P0 ;  /* 0x00005f0062007a0c */ /* 0x000fc40004721270 */
[----:B------:R-:W-:Y:S02]  /*4d6c0*/  IADD3 R97, R252, 0x74, RZ ;  /* 0x00000074fc617810 */ /* 0x000fe40007ffe0ff */
[C---:B------:R-:W-:Y:S02]  /*4d6d0*/  IADD3 R0, R5.reuse, c[0x0][0x198], RZ ;  /* 0x0000660005007a10 */ /* 0x040fe40007ffe0ff */
[-C--:B------:R-:W-:Y:S02]  /*4d6e0*/  LEA R96, P6, R5, R3.reuse, 0x2 ;  /* 0x0000000305607211 */ /* 0x080fe400078c10ff */
[----:B------:R-:W-:Y:S02]  /*4d6f0*/  ISETP.LT.AND P4, PT, R97, c[0x0][0x17c], !P0 ;  /* 0x00005f0061007a0c */ /* 0x000fe40004781270 */
[----:B------:R-:W-:Y:S02]  /*4d700*/  LEA R6, P3, R0, R3, 0x2 ;  /* 0x0000000300067211 */ /* 0x000fe400078610ff */
[----:B------:R-:W-:-:S02]  /*4d710*/  LEA.HI.X.SX32 R97, R5, R4, 0x2, P6 ;  /* 0x0000000405617211 */ /* 0x000fc400030f16ff */
[----:B------:R-:W-:Y:S02]  /*4d720*/  IADD3 R98, R252, 0x75, RZ ;  /* 0x00000075fc627810 */ /* 0x000fe40007ffe0ff */
[C---:B------:R-:W-:Y:S02]  /*4d730*/  IADD3 R5, R0.reuse, c[0x0][0x198], RZ ;  /* 0x0000660000057a10 */ /* 0x040fe40007ffe0ff */
[----:B------:R-:W-:Y:S01]  /*4d740*/  LEA.HI.X.SX32 R7, R0, R4, 0x2, P3 ;  /* 0x0000000400077211 */ /* 0x000fe200018f16ff */
[----:B------:R1:W-:Y:S01]  /*4d750*/  @P5 STG.E [R96.64], R165 ;  /* 0x000000a560005986 */ /* 0x0003e2000c101906 */
[----:B------:R-:W-:Y:S02]  /*4d760*/  ISETP.LT.AND P2, PT, R98, c[0x0][0x17c], !P0 ;  /* 0x00005f0062007a0c */ /* 0x000fe40004741270 */
[----:B------:R-:W-:Y:S01]  /*4d770*/  IADD3 R0, R5, c[0x0][0x198], RZ ;  /* 0x0000660005007a10 */ /* 0x000fe20007ffe0ff */
[----:B------:R1:W-:Y:S01]  /*4d780*/  @P1 STG.E [R6.64], R160 ;  /* 0x000000a006001986 */ /* 0x0003e2000c101906 */
[----:B------:R-:W-:-:S02]  /*4d790*/  IADD3 R98, R252, 0x77, RZ ;  /* 0x00000077fc627810 */ /* 0x000fc40007ffe0ff */
[----:B-1----:R-:W-:Y:S02]  /*4d7a0*/  IADD3 R97, R252, 0x76, RZ ;  /* 0x00000076fc617810 */ /* 0x002fe40007ffe0ff */
[-C--:B------:R-:W-:Y:S01]  /*4d7b0*/  LEA R96, P6, R5, R3.reuse, 0x2 ;  /* 0x0000000305607211 */ /* 0x080fe200078c10ff */
[----:B------:R-:W3:Y:S01]  /*4d7c0*/  LDL.LU R160, [R1+0x36c] ;  /* 0x00036c0001a07983 */ /* 0x000ee20000300800 */
[----:B------:R-:W-:Y:S02]  /*4d7d0*/  ISETP.LT.AND P5, PT, R97, c[0x0][0x17c], !P0 ;  /* 0x00005f0061007a0c */ /* 0x000fe400047a1270 */
[C---:B------:R-:W-:Y:S02]  /*4d7e0*/  LEA R6, P1, R0.reuse, R3, 0x2 ;  /* 0x0000000300067211 */ /* 0x040fe400078210ff */
[----:B------:R-:W-:Y:S02]  /*4d7f0*/  LEA.HI.X.SX32 R97, R5, R4, 0x2, P6 ;  /* 0x0000000405617211 */ /* 0x000fe400030f16ff */
[----:B------:R-:W-:-:S02]  /*4d800*/  IADD3 R5, R0, c[0x0][0x198], RZ ;  /* 0x0000660000057a10 */ /* 0x000fc40007ffe0ff */
[----:B------:R-:W-:Y:S02]  /*4d810*/  LEA.HI.X.SX32 R7, R0, R4, 0x2, P1 ;  /* 0x0000000400077211 */ /* 0x000fe400008f16ff */
[----:B------:R-:W-:Y:S02]  /*4d820*/  ISETP.LT.AND P3, PT, R98, c[0x0][0x17c], !P0 ;  /* 0x00005f0062007a0c */ /* 0x000fe40004761270 */
[C---:B------:R-:W-:Y:S01]  /*4d830*/  IADD3 R0, R5.reuse, c[0x0][0x198], RZ ;  /* 0x0000660005007a10 */ /* 0x040fe20007ffe0ff */
[----:B----4-:R1:W-:Y:S02]  /*4d840*/  @P4 STG.E [R96.64], R161 ;  /* 0x000000a160004986 */ /* 0x0103e4000c101906 */
[----:B-1----:R-:W-:Y:S02]  /*4d850*/  IADD3 R97, R252, 0x78, RZ ;  /* 0x00000078fc617810 */ /* 0x002fe40007ffe0ff */
[----:B------:R-:W4:Y:S01]  /*4d860*/  LDL.LU R161, [R1+0x308] ;  /* 0x0003080001a17983 */ /* 0x000f220000300800 */
[----:B------:R-:W-:-:S02]  /*4d870*/  LEA R96, P6, R5, R3, 0x2 ;  /* 0x0000000305607211 */ /* 0x000fc400078c10ff */
[----:B------:R-:W-:Y:S02]  /*4d880*/  ISETP.LT.AND P4, PT, R97, c[0x0][0x17c], !P0 ;  /* 0x00005f0061007a0c */ /* 0x000fe40004781270 */
[----:B------:R-:W-:Y:S01]  /*4d890*/  LEA.HI.X.SX32 R97, R5, R4, 0x2, P6 ;  /* 0x0000000405617211 */ /* 0x000fe200030f16ff */
[----:B--2---:R1:W-:Y:S04]  /*4d8a0*/  @P2 STG.E [R6.64], R162 ;  /* 0x000000a206002986 */ /* 0x0043e8000c101906 */
[----:B-1----:R-:W2:Y:S01]  /*4d8b0*/  LDL.LU R162, [R1+0x30c] ;  /* 0x00030c0001a27983 */ /* 0x002ea20000300800 */
[----:B------:R-:W-:-:S03]  /*4d8c0*/  LEA R6, P2, R0, R3, 0x2 ;  /* 0x0000000300067211 */ /* 0x000fc600078410ff */
[----:B---3--:R-:W-:Y:S01]  /*4d8d0*/  @P5 STG.E [R96.64], R166 ;  /* 0x000000a660005986 */ /* 0x008fe2000c101906 */
        /* <DEDUP_REMOVED lines=22> */
[----:B-1----:R-:W-:Y:S01]  /*4da40*/  IADD3 R97, R252, 0x7c, RZ ;  /* 0x0000007cfc617810 */ /* 0x002fe20007ffe0ff */
[----:B------:R-:W3:Y:S01]  /*4da50*/  LDL.LU R167, [R1+0x8c] ;  /* 0x00008c0001a77983 */ /* 0x000ee20000300800 */
[-C--:B------:R-:W-:Y:S02]  /*4da60*/  LEA R96, P6, R5, R3.reuse, 0x2 ;  /* 0x0000000305607211 */ /* 0x080fe400078c10ff */
[----:B------:R-:W-:Y:S01]  /*4da70*/  ISETP.LT.AND P4, PT, R97, c[0x0][0x17c], !P0 ;  /* 0x00005f0061007a0c */ /* 0x000fe20004781270 */
[----:B------:R-:W3:Y:S01]  /*4da80*/  LDL.LU R160, [R1+0x70] ;  /* 0x0000700001a07983 */ /* 0x000ee20000300800 */
        /* <DEDUP_REMOVED lines=14> */
[----:B------:R-:W-:-:S04]  /*4db70*/  LEA R6, P2, R0, R3, 0x2 ;  /* 0x0000000300067211 */ /* 0x000fc800078410ff */
[C---:B------:R-:W-:Y:S01]  /*4db80*/  LEA.HI.X.SX32 R7, R0.reuse, R4, 0x2, P2 ;  /* 0x0000000400077211 */ /* 0x040fe200010f16ff */
[----:B---3--:R-:W-:Y:S04]  /*4db90*/  @P4 STG.E [R96.64], R165 ;  /* 0x000000a560004986 */ /* 0x008fe8000c101906 */
[----:B------:R1:W-:Y:S04]  /*4dba0*/  @P3 STG.E [R6.64], R163 ;  /* 0x000000a306003986 */ /* 0x0003e8000c101906 */
[----:B-1----:R-:W3:Y:S01]  /*4dbb0*/  LDL.LU R163, [R1+0x34] ;  /* 0x0000340001a37983 */ /* 0x002ee20000300800 */
[----:B------:R-:W-:-:S02]  /*4dbc0*/  IADD3 R5, R0, c[0x0][0x198], RZ ;  /* 0x0000660000057a10 */ /* 0x000fc40007ffe0ff */
[C---:B------:R-:W-:Y:S02]  /*4dbd0*/  IADD3 R97, R252.reuse, 0x80, RZ ;  /* 0x00000080fc617810 */ /* 0x040fe40007ffe0ff */
[----:B------:R-:W-:Y:S02]  /*4dbe0*/  LEA R96, P6, R5, R3, 0x2 ;  /* 0x0000000305607211 */ /* 0x000fe400078c10ff */
[----:B------:R-:W-:Y:S02]  /*4dbf0*/  IADD3 R98, R252, 0x7f, RZ ;  /* 0x0000007ffc627810 */ /* 0x000fe40007ffe0ff */
[----:B------:R-:W-:Y:S02]  /*4dc00*/  ISETP.LT.AND P4, PT, R97, c[0x0][0x17c], !P0 ;  /* 0x00005f0061007a0c */ /* 0x000fe40004781270 */
[C---:B------:R-:W-:Y:S02]  /*4dc10*/  IADD3 R0, R5.reuse, c[0x0][0x198], RZ ;  /* 0x0000660005007a10 */ /* 0x040fe40007ffe0ff */
[----:B------:R-:W-:-:S02]  /*4dc20*/  LEA.HI.X.SX32 R97, R5, R4, 0x2, P6 ;  /* 0x0000000405617211 */ /* 0x000fc400030f16ff */
[----:B------:R-:W-:Y:S02]  /*4dc30*/  ISETP.LT.AND P1, PT, R98, c[0x0][0x17c], !P0 ;  /* 0x00005f0062007a0c */ /* 0x000fe40004721270 */
[C---:B------:R-:W-:Y:S01]  /*4dc40*/  IADD3 R5, R0.reuse, c[0x0][0x198], RZ ;  /* 0x0000660000057a10 */ /* 0x040fe20007ffe0ff */
[----:B------:R1:W-:Y:S01]  /*4dc50*/  @P5 STG.E [R96.64], R166 ;  /* 0x000000a660005986 */ /* 0x0003e2000c101906 */
[----:B------:R-:W-:Y:S02]  /*4dc60*/  LEA R6, P3, R0, R3, 0x2 ;  /* 0x0000000300067211 */ /* 0x000fe400078610ff */
[----:B------:R-:W-:Y:S02]  /*4dc70*/  IADD3 R98, R252, 0x81, RZ ;  /* 0x00000081fc627810 */ /* 0x000fe40007ffe0ff */
[----:B------:R-:W-:Y:S02]  /*4dc80*/  LEA.HI.X.SX32 R7, R0, R4, 0x2, P3 ;  /* 0x0000000400077211 */ /* 0x000fe400018f16ff */
[----:B------:R-:W-:-:S02]  /*4dc90*/  IADD3 R0, R5, c[0x0][0x198], RZ ;  /* 0x0000660005007a10 */ /* 0x000fc40007ffe0ff */
[----:B-1----:R-:W-:Y:S02]  /*4dca0*/  IADD3 R97, R252, 0x82, RZ ;  /* 0x00000082fc617810 */ /* 0x002fe40007ffe0ff */
[----:B------:R-:W-:Y:S02]  /*4dcb0*/  LEA R96, P6, R5, R3, 0x2 ;  /* 0x0000000305607211 */ /* 0x000fe400078c10ff */
[----:B------:R-:W-:Y:S02]  /*4dcc0*/  ISETP.LT.AND P5, PT, R97, c[0x0][0x17c], !P0 ;  /* 0x00005f0061007a0c */ /* 0x000fe400047a1270 */
[----:B------:R-:W-:Y:S02]  /*4dcd0*/  LEA.HI.X.SX32 R97, R5, R4, 0x2, P6 ;  /* 0x0000000405617211 */ /* 0x000fe400030f16ff */
[----:B------:R-:W-:Y:S01]  /*4dce0*/  ISETP.LT.AND P2, PT, R98, c[0x0][0x17c], !P0 ;  /* 0x00005f0062007a0c */ /* 0x000fe20004741270 */
[----:B------:R1:W-:Y:S01]  /*4dcf0*/  @P1 STG.E [R6.64], R167 ;  /* 0x000000a706001986 */ /* 0x0003e2000c101906 */
[----:B------:R-:W-:-:S03]  /*4dd00*/  IADD3 R5, R0, c[0x0][0x198], RZ ;  /* 0x0000660000057a10 */ /* 0x000fc60007ffe0ff */
[----:B------:R1:W-:Y:S01]  /*4dd10*/  @P4 STG.E [R96.64], R160 ;  /* 0x000000a060004986 */ /* 0x0003e2000c101906 */
[----:B------:R-:W-:Y:S02]  /*4dd20*/  IADD3 R98, R252, 0x83, RZ ;  /* 0x00000083fc627810 */ /* 0x000fe40007ffe0ff */
[-C--:B-1----:R-:W-:Y:S02]  /*4dd30*/  LEA R6, P1, R0, R3.reuse, 0x2 ;  /* 0x0000000300067211 */ /* 0x082fe400078210ff */
[----:B------:R-:W-:Y:S01]  /*4dd40*/  IADD3 R97, R252, 0x84, RZ ;  /* 0x00000084fc617810 */ /* 0x000fe20007ffe0ff */
[----:B------:R-:W3:Y:S01]  /*4dd50*/  LDL.LU R160, [R1+0x60] ;  /* 0x0000600001a07983 */ /* 0x000ee20000300800 */
[----:B------:R-:W-:Y:S02]  /*4dd60*/  LEA R96, P6, R5, R3, 0x2 ;  /* 0x0000000305607211 */ /* 0x000fe400078c10ff */
[----:B------:R-:W-:Y:S02]  /*4dd70*/  LEA.HI.X.SX32 R7, R0, R4, 0x2, P1 ;  /* 0x0000000400077211 */ /* 0x000fe400008f16ff */
[----:B------:R-:W-:-:S02]  /*4dd80*/  ISETP.LT.AND P4, PT, R97, c[0x0][0x17c], !P0 ;  /* 0x00005f0061007a0c */ /* 0x000fc40004781270 */
[C---:B------:R-:W-:Y:S02]  /*4dd90*/  LEA.HI.X.SX32 R97, R5.reuse, R4, 0x2, P6 ;  /* 0x0000000405617211 */ /* 0x040fe400030f16ff */
[----:B------:R-:W-:Y:S02]  /*4dda0*/  ISETP.LT.AND P3, PT, R98, c[0x0][0x17c], !P0 ;  /* 0x00005f0062007a0c */ /* 0x000fe40004761270 */
[----:B------:R-:W-:Y:S01]  /*4ddb0*/  IADD3 R0, R5, c[0x0][0x198], RZ ;  /* 0x0000660005007a10 */ /* 0x000fe20007ffe0ff */
[----:B----4-:R1:W-:Y:S04]  /*4ddc0*/  @P2 STG.E [R6.64], R161 ;  /* 0x000000a106002986 */ /* 0x0103e8000c101906 */
[----:B-1----:R-:W4:Y:S01]  /*4ddd0*/  LDL.LU R161, [R1+0x64] ;  /* 0x0000640001a17983 */ /* 0x002f220000300800 */
[----:B------:R-:W-:-:S04]  /*4dde0*/  LEA R6, P2, R0, R3, 0x2 ;  /* 0x0000000300067211 */ /* 0x000fc800078410ff */
[C---:B------:R-:W-:Y:S01]  /*4ddf0*/  LEA.HI.X.SX32 R7, R0.reuse, R4, 0x2, P2 ;  /* 0x0000000400077211 */ /* 0x040fe200010f16ff */
[----:B--2---:R1:W-:Y:S04]  /*4de00*/  @P5 STG.E [R96.64], R162 ;  /* 0x000000a260005986 */ /* 0x0043e8000c101906 */
[----:B-1----:R-:W2:Y:S04]  /*4de10*/  LDL.LU R162, [R1+0x20] ;  /* 0x0000200001a27983 */ /* 0x002ea80000300800 */
[----:B---3--:R1:W-:Y:S04]  /*4de20*/  @P3 STG.E [R6.64], R163 ;  /* 0x000000a306003986 */ /* 0x0083e8000c101906 */
        /* <DEDUP_REMOVED lines=25> */
[----:B------:R-:W-:Y:S02]  /*4dfc0*/  IADD3 R97, R252, 0x8a, RZ ;  /* 0x0000008afc617810 */ /* 0x000fe40007ffe0ff */
[----:B------:R-:W-:Y:S02]  /*4dfd0*/  LEA R96, P6, R5, R3, 0x2 ;  /* 0x0000000305607211 */ /* 0x000fe400078c10ff */
[----:B------:R-:W-:Y:S02]  /*4dfe0*/  LEA.HI.X.SX32 R7, R0, R4, 0x2, P1 ;  /* 0x0000000400077211 */ /* 0x000fe400008f16ff */
[----:B------:R-:W-:-:S02]  /*4dff0*/  ISETP.LT.AND P5, PT, R97, c[0x0][0x17c], !P0 ;  /* 0x00005f0061007a0c */ /* 0x000fc400047a1270 */
[C---:B------:R-:W-:Y:S02]  /*4e000*/  IADD3 R0, R5.reuse, c[0x0][0x198], RZ ;  /* 0x0000660005007a10 */ /* 0x040fe40007ffe0ff */
        /* <DEDUP_REMOVED lines=72> */
[----:B-1----:R-:W2:Y:S04]  /*4e490*/  LDL.LU R162, [R1] ;  /* 0x0000000001a27983 */ /* 0x002ea80000300800 */
        /* <DEDUP_REMOVED lines=86> */
[----:B------:R-:W-:Y:S02]  /*4ea00*/  IADD3 R5, R0, c[0x0][0x198], RZ ;  /* 0x0000660000057a10 */ /* 0x000fe40007ffe0ff */
[----:B------:R-:W-:Y:S01]  /*4ea10*/  IADD3 R98, R252, 0xa3, RZ ;  /* 0x000000a3fc627810 */ /* 0x000fe20007ffe0ff */
[----:B------:R1:W-:Y:S02]  /*4ea20*/  @P4 STG.E [R96.64], R160 ;  /* 0x000000a060004986 */ /* 0x0003e4000c101906 */
[----:B-1----:R-:W-:-:S02]  /*4ea30*/  LEA R6, P2, R0, R3, 0x2 ;  /* 0x0000000300067211 */ /* 0x002fc400078410ff */
[----:B------:R-:W-:Y:S01]  /*4ea40*/  IADD3 R97, R252, 0xa4, RZ ;  /* 0x000000a4fc617810 */ /* 0x000fe20007ffe0ff */
[----:B------:R-:W3:Y:S01]  /*4ea50*/  LDL.LU R160, [R1+0x68] ;  /* 0x0000680001a07983 */ /* 0x000ee20000300800 */
[----:B------:R-:W-:Y:S02]  /*4ea60*/  LEA R96, P6, R5, R3, 0x2 ;  /* 0x0000000305607211 */ /* 0x000fe400078c10ff */
[-C--:B------:R-:W-:Y:S02]  /*4ea70*/  LEA.HI.X.SX32 R7, R0, R4.reuse, 0x2, P2 ;  /* 0x0000000400077211 */ /* 0x080fe400010f16ff */
[----:B------:R-:W-:Y:S02]  /*4ea80*/  ISETP.LT.AND P4, PT, R97, c[0x0][0x17c], !P0 ;  /* 0x00005f0061007a0c */ /* 0x000fe40004781270 */
[----:B------:R-:W-:Y:S02]  /*4ea90*/  LEA.HI.X.SX32 R97, R5, R4, 0x2, P6 ;  /* 0x0000000405617211 */ /* 0x000fe400030f16ff */
[----:B------:R-:W-:-:S02]  /*4eaa0*/  ISETP.LT.AND P1, PT, R98, c[0x0][0x17c], !P0 ;  /* 0x00005f0062007a0c */ /* 0x000fc40004721270 */
        /* <DEDUP_REMOVED lines=44> */
[----:B-1----:R-:W-:-:S04]  /*4ed70*/  LEA R6, P3, R0, R3, 0x2 ;  /* 0x0000000300067211 */ /* 0x002fc800078610ff */
[-C--:B------:R-:W-:Y:S02]  /*4ed80*/  LEA.HI.X.SX32 R7, R0, R4.reuse, 0x2, P3 ;  /* 0x0000000400077211 */ /* 0x080fe400018f16ff */
[----:B------:R-:W-:Y:S01]  /*4ed90*/  IADD3 R97, R252, 0xac, RZ ;  /* 0x000000acfc617810 */ /* 0x000fe20007ffe0ff */
[----:B------:R-:W3:Y:S01]  /*4eda0*/  LDL.LU R160, [R1+0x58] ;  /* 0x0000580001a07983 */ /* 0x000ee20000300800 */
[----:B------:R-:W-:Y:S02]  /*4edb0*/  LEA R96, P6, R5, R3, 0x2 ;  /* 0x0000000305607211 */ /* 0x000fe400078c10ff */
        /* <DEDUP_REMOVED lines=101> */
[C---:B------:R-:W-:Y:S02]  /*4f410*/  IADD3 R0, R5.reuse, c[0x0][0x198], RZ ;  /* 0x0000660005007a10 */ /* 0x040fe40007ffe0ff */
[----:B------:R-:W-:Y:S02]  /*4f420*/  IADD3 R97, R252, 0xbc, RZ ;  /* 0x000000bcfc617810 */ /* 0x000fe40007ffe0ff */
[----:B------:R-:W-:Y:S02]  /*4f430*/  LEA R96, P6, R5, R3, 0x2 ;  /* 0x0000000305607211 */ /* 0x000fe400078c10ff */
[----:B------:R-:W-:Y:S02]  /*4f440*/  ISETP.LT.AND P4, PT, R97, c[0x0][0x17c], !P0 ;  /* 0x00005f0061007a0c */ /* 0x000fe40004781270 */
[----:B------:R-:W-:-:S02]  /*4f450*/  LEA.HI.X.SX32 R97, R5, R4, 0x2, P6 ;  /* 0x0000000405617211 */ /* 0x000fc400030f16ff */
[----:B------:R-:W-:Y:S02]  /*4f460*/  ISETP.LT.AND P1, PT, R98, c[0x0][0x17c], !P0 ;  /* 0x00005f0062007a0c */ /* 0x000fe40004721270 */
[----:B------:R-:W-:Y:S02]  /*4f470*/  IADD3 R5, R0, c[0x0][0x198], RZ ;  /* 0x0000660000057a10 */ /* 0x000fe40007ffe0ff */
[----:B------:R-:W-:-:S04]  /*4f480*/  IADD3 R98, R252, 0xbd, RZ ;  /* 0x000000bdfc627810 */ /* 0x000fc80007ffe0ff */
[----:B------:R-:W-:Y:S02]  /*4f490*/  ISETP.LT.AND P2, PT, R98, c[0x0][0x17c], !P0 ;  /* 0x00005f0062007a0c */ /* 0x000fe40004741270 */
[----:B------:R-:W-:Y:S01]  /*4f4a0*/  IADD3 R98, R252, 0xbf, RZ ;  /* 0x000000bffc627810 */ /* 0x000fe20007ffe0ff */
[----:B----4-:R1:W-:Y:S02]  /*4f4b0*/  @P3 STG.E [R6.64], R161 ;  /* 0x000000a106003986 */ /* 0x0103e4000c101906 */
[----:B-1----:R-:W-:-:S04]  /*4f4c0*/  LEA R6, P3, R0, R3, 0x2 ;  /* 0x0000000300067211 */ /* 0x002fc800078610ff */
[-C--:B------:R-:W-:Y:S02]  /*4f4d0*/  LEA.HI.X.SX32 R7, R0, R4.reuse, 0x2, P3 ;  /* 0x0000000400077211 */ /* 0x080fe400018f16ff */
[C---:B------:R-:W-:Y:S01]  /*4f4e0*/  IADD3 R0, R5.reuse, c[0x0][0x198], RZ ;  /* 0x0000660005007a10 */ /* 0x040fe20007ffe0ff */
[----:B--2---:R1:W-:Y:S02]  /*4f4f0*/  @P5 STG.E [R96.64], R162 ;  /* 0x000000a260005986 */ /* 0x0043e4000c101906 */
[----:B-1----:R-:W-:Y:S02]  /*4f500*/  IADD3 R97, R252, 0xbe, RZ ;  /* 0x000000befc617810 */ /* 0x002fe40007ffe0ff */
[----:B------:R-:W-:Y:S02]  /*4f510*/  LEA R96, P6, R5, R3, 0x2 ;  /* 0x0000000305607211 */ /* 0x000fe400078c10ff */
[----:B------:R-:W-:Y:S02]  /*4f520*/  ISETP.LT.AND P5, PT, R97, c[0x0][0x17c], !P0 ;  /* 0x00005f0061007a0c */ /* 0x000fe400047a1270 */
[----:B------:R-:W-:-:S02]  /*4f530*/  LEA.HI.X.SX32 R97, R5, R4, 0x2, P6 ;  /* 0x0000000405617211 */ /* 0x000fc400030f16ff */
[C---:B------:R-:W-:Y:S01]  /*4f540*/  IADD3 R5, R0.reuse, c[0x0][0x198], RZ ;  /* 0x0000660000057a10 */ /* 0x040fe20007ffe0ff */
[----:B---3--:R1:W-:Y:S04]  /*4f550*/  @P1 STG.E [R6.64], R163 ;  /* 0x000000a306001986 */ /* 0x0083e8000c101906 */
[----:B------:R2:W-:Y:S01]  /*4f560*/  @P4 STG.E [R96.64], R226 ;  /* 0x000000e260004986 */ /* 0x0005e2000c101906 */
[----:B-1----:R-:W-:-:S03]  /*4f570*/  LEA R6, P1, R0, R3, 0x2 ;  /* 0x0000000300067211 */ /* 0x002fc600078210ff */
[----:B------:R-:W3:Y:S01]  /*4f580*/  LDL.LU R163, [R1+0x200] ;  /* 0x0002000001a37983 */ /* 0x000ee20000300800 */
[----:B--2---:R-:W-:Y:S02]  /*4f590*/  IADD3 R97, R252, 0xc0, RZ ;  /* 0x000000c0fc617810 */ /* 0x004fe40007ffe0ff */
[----:B------:R-:W-:Y:S02]  /*4f5a0*/  LEA R96, P6, R5, R3, 0x2 ;  /* 0x0000000305607211 */ /* 0x000fe400078c10ff */
[-C--:B------:R-:W-:Y:S02]  /*4f5b0*/  LEA.HI.X.SX32 R7, R0, R4.reuse, 0x2, P1 ;  /* 0x0000000400077211 */ /* 0x080fe400008f16ff */
[----:B------:R-:W-:Y:S02]  /*4f5c0*/  ISETP.LT.AND P4, PT, R97, c[0x0][0x17c], !P0 ;  /* 0x00005f0061007a0c */ /* 0x000fe40004781270 */
[C---:B------:R-:W-:Y:S02]  /*4f5d0*/  IADD3 R0, R5.reuse, c[0x0][0x198], RZ ;  /* 0x0000660005007a10 */ /* 0x040fe40007ffe0ff */
[----:B------:R-:W-:-:S02]  /*4f5e0*/  LEA.HI.X.SX32 R97, R5, R4, 0x2, P6 ;  /* 0x0000000405617211 */ /* 0x000fc400030f16ff */
[----:B------:R-:W-:Y:S01]  /*4f5f0*/  ISETP.LT.AND P3, PT, R98, c[0x0][0x17c], !P0 ;  /* 0x00005f0062007a0c */ /* 0x000fe20004761270 */
[----:B------:R1:W-:Y:S01]  /*4f600*/  @P2 STG.E [R6.64], R227 ;  /* 0x000000e306002986 */ /* 0x0003e2000c101906 */
[----:B------:R-:W-:-:S03]  /*4f610*/  IADD3 R5, R0, c[0x0][0x198], RZ ;  /* 0x0000660000057a10 */ /* 0x000fc60007ffe0ff */
[----:B------:R2:W-:Y:S01]  /*4f620*/  @P5 STG.E [R96.64], R202 ;  /* 0x000000ca60005986 */ /* 0x0005e2000c101906 */
[----:B------:R-:W-:Y:S02]  /*4f630*/  IADD3 R98, R252, 0xc1, RZ ;  /* 0x000000c1fc627810 */ /* 0x000fe40007ffe0ff */
[-C--:B-1----:R-:W-:Y:S02]  /*4f640*/  LEA R6, P2, R0, R3.reuse, 0x2 ;  /* 0x0000000300067211 */ /* 0x082fe400078410ff */
[----:B--2---:R-:W-:Y:S02]  /*4f650*/  IADD3 R97, R252, 0xc2, RZ ;  /* 0x000000c2fc617810 */ /* 0x004fe40007ffe0ff */
        /* <DEDUP_REMOVED lines=64> */
[----:B------:R-:W-:Y:S02]  /*4fa60*/  ISETP.LT.AND P3, PT, R98, c[0x0][0x17c], !P0 ;  /* 0x00005f0062007a0c */ /* 0x000fe40004761270 */
[----:B------:R-:W-:Y:S01]  /*4fa70*/  LEA.HI.X.SX32 R97, R5, R4, 0x2, P6 ;  /* 0x0000000405617211 */ /* 0x000fe200030f16ff */
[----:B------:R1:W-:Y:S01]  /*4fa80*/  @P2 STG.E [R6.64], R193 ;  /* 0x000000c106002986 */ /* 0x0003e2000c101906 */
[----:B------:R-:W-:Y:S02]  /*4fa90*/  IADD3 R5, R0, c[0x0][0x198], RZ ;  /* 0x0000660000057a10 */ /* 0x000fe40007ffe0ff */
[----:B------:R-:W-:Y:S01]  /*4faa0*/  IADD3 R98, R252, 0xcd, RZ ;  /* 0x000000cdfc627810 */ /* 0x000fe20007ffe0ff */
[----:B------:R2:W-:Y:S01]  /*4fab0*/  @P5 STG.E [R96.64], R176 ;  /* 0x000000b060005986 */ /* 0x0005e2000c101906 */
[----:B-1----:R-:W-:-:S02]  /*4fac0*/  LEA R6, P2, R0, R3, 0x2 ;  /* 0x0000000300067211 */ /* 0x002fc400078410ff */
[----:B--2---:R-:W-:Y:S02]  /*4fad0*/  IADD3 R97, R252, 0xce, RZ ;  /* 0x000000cefc617810 */ /* 0x004fe40007ffe0ff */
[----:B------:R-:W-:Y:S02]  /*4fae0*/  LEA R96, P6, R5, R3, 0x2 ;  /* 0x0000000305607211 */ /* 0x000fe400078c10ff */
[----:B------:R-:W-:Y:S02]  /*4faf0*/  LEA.HI.X.SX32 R7, R0, R4, 0x2, P2 ;  /* 0x0000000400077211 */ /* 0x000fe400010f16ff */
[----:B------:R-:W-:Y:S02]  /*4fb00*/  ISETP.LT.AND P1, PT, R98, c[0x0][0x17c], !P0 ;  /* 0x00005f0062007a0c */ /* 0x000fe40004721270 */
[----:B------:R-:W-:Y:S02]  /*4fb10*/  ISETP.LT.AND P5, PT, R97, c[0x0][0x17c], !P0 ;  /* 0x00005f0061007a0c */ /* 0x000fe400047a1270 */
[----:B------:R-:W-:-:S02]  /*4fb20*/  IADD3 R0, R5, c[0x0][0x198], RZ ;  /* 0x0000660005007a10 */ /* 0x000fc40007ffe0ff */
[----:B------:R-:W-:Y:S01]  /*4fb30*/  LEA.HI.X.SX32 R97, R5, R4, 0x2, P6 ;  /* 0x0000000405617211 */ /* 0x000fe200030f16ff */
[----:B------:R1:W-:Y:S01]  /*4fb40*/  @P3 STG.E [R6.64], R177 ;  /* 0x000000b106003986 */ /* 0x0003e2000c101906 */
[----:B------:R-:W-:Y:S02]  /*4fb50*/  IADD3 R5, R0, c[0x0][0x198], RZ ;  /* 0x0000660000057a10 */ /* 0x000fe40007ffe0ff */
[----:B------:R-:W-:Y:S01]  /*4fb60*/  IADD3 R98, R252, 0xcf, RZ ;  /* 0x000000cffc627810 */ /* 0x000fe20007ffe0ff */
[----:B------:R2:W-:Y:S01]  /*4fb70*/  @P4 STG.E [R96.64], R136 ;  /* 0x0000008860004986 */ /* 0x0005e2000c101906 */
[-C--:B-1----:R-:W-:Y:S02]  /*4fb80*/  LEA R6, P3, R0, R3.reuse, 0x2 ;  /* 0x0000000300067211 */ /* 0x082fe400078610ff */
[----:B--2---:R-:W-:Y:S02]  /*4fb90*/  IADD3 R97, R252, 0xd0, RZ ;  /* 0x000000d0fc617810 */ /* 0x004fe40007ffe0ff */
[----:B------:R-:W-:-:S02]  /*4fba0*/  LEA R96, P6, R5, R3, 0x2 ;  /* 0x0000000305607211 */ /* 0x000fc400078c10ff */
[-C--:B------:R-:W-:Y:S02]  /*4fbb0*/  LEA.HI.X.SX32 R7, R0, R4.reuse, 0x2, P3 ;  /* 0x0000000400077211 */ /* 0x080fe400018f16ff */
[----:B------:R-:W-:Y:S02]  /*4fbc0*/  ISETP.LT.AND P2, PT, R98, c[0x0][0x17c], !P0 ;  /* 0x00005f0062007a0c */ /* 0x000fe40004741270 */
[----:B------:R-:W-:Y:S02]  /*4fbd0*/  IADD3 R0, R5, c[0x0][0x198], RZ ;  /* 0x0000660005007a10 */ /* 0x000fe40007ffe0ff */
[----:B------:R-:W-:Y:S01]  /*4fbe0*/  ISETP.LT.AND P4, PT, R97, c[0x0][0x17c], !P0 ;  /* 0x00005f0061007a0c */ /* 0x000fe20004781270 */
[----:B------:R1:W-:Y:S01]  /*4fbf0*/  @P1 STG.E [R6.64], R137 ;  /* 0x0000008906001986 */ /* 0x0003e2000c101906 */
[----:B------:R-:W-:Y:S02]  /*4fc00*/  LEA.HI.X.SX32 R97, R5, R4, 0x2, P6 ;  /* 0x0000000405617211 */ /* 0x000fe400030f16ff */
[----:B------:R-:W-:-:S02]  /*4fc10*/  IADD3 R5, R0, c[0x0][0x198], RZ ;  /* 0x0000660000057a10 */ /* 0x000fc40007ffe0ff */
[----:B------:R-:W-:Y:S01]  /*4fc20*/  IADD3 R98, R252, 0xd1, RZ ;  /* 0x000000d1fc627810 */ /* 0x000fe20007ffe0ff */
[----:B------:R2:W-:Y:S01]  /*4fc30*/  @P5 STG.E [R96.64], R88 ;  /* 0x0000005860005986 */ /* 0x0005e2000c101906 */
[----:B-1----:R-:W-:-:S04]  /*4fc40*/  LEA R6, P1, R0, R3, 0x2 ;  /* 0x0000000300067211 */ /* 0x002fc800078210ff */
[-C--:B------:R-:W-:Y:S02]  /*4fc50*/  LEA.HI.X.SX32 R7, R0, R4.reuse, 0x2, P1 ;  /* 0x0000000400077211 */ /* 0x080fe400008f16ff */
[C---:B--2---:R-:W-:Y:S02]  /*4fc60*/  LEA R96, P6, R5.reuse, R3, 0x2 ;  /* 0x0000000305607211 */ /* 0x044fe400078c10ff */
[----:B------:R-:W-:Y:S02]  /*4fc70*/  IADD3 R88, R252, 0xd2, RZ ;  /* 0x000000d2fc587810 */ /* 0x000fe40007ffe0ff */
[C---:B------:R-:W-:Y:S01]  /*4fc80*/  IADD3 R0, R5.reuse, c[0x0][0x198], RZ ;  /* 0x0000660005007a10 */ /* 0x040fe20007ffe0ff */
[----:B------:R1:W-:Y:S01]  /*4fc90*/  @P2 STG.E [R6.64], R89 ;  /* 0x0000005906002986 */ /* 0x0003e2000c101906 */
[----:B------:R-:W-:Y:S02]  /*4fca0*/  ISETP.LT.AND P3, PT, R98, c[0x0][0x17c], !P0 ;  /* 0x00005f0062007a0c */ /* 0x000fe40004761270 */
[----:B------:R-:W-:-:S02]  /*4fcb0*/  LEA.HI.X.SX32 R97, R5, R4, 0x2, P6 ;  /* 0x0000000405617211 */ /* 0x000fc400030f16ff */
[----:B------:R-:W-:Y:S02]  /*4fcc0*/  ISETP.LT.AND P5, PT, R88, c[0x0][0x17c], !P0 ;  /* 0x00005f0058007a0c */ /* 0x000fe400047a1270 */
[C---:B------:R-:W-:Y:S02]  /*4fcd0*/  IADD3 R5, R0.reuse, c[0x0][0x198], RZ ;  /* 0x0000660000057a10 */ /* 0x040fe40007ffe0ff */
[-C--:B-1----:R-:W-:Y:S02]  /*4fce0*/  LEA R6, P2, R0, R3.reuse, 0x2 ;  /* 0x0000000300067211 */ /* 0x082fe400078410ff */
[----:B------:R-:W-:Y:S02]  /*4fcf0*/  IADD3 R89, R252, 0xd4, RZ ;  /* 0x000000d4fc597810 */ /* 0x000fe40007ffe0ff */
[----:B------:R-:W-:Y:S01]  /*4fd00*/  LEA R88, P6, R5, R3, 0x2 ;  /* 0x0000000305587211 */ /* 0x000fe200078c10ff */
[----:B------:R1:W-:Y:S01]  /*4fd10*/  @P4 STG.E [R96.64], R188 ;  /* 0x000000bc60004986 */ /* 0x0003e2000c101906 */
[----:B------:R-:W-:-:S02]  /*4fd20*/  LEA.HI.X.SX32 R7, R0, R4, 0x2, P2 ;  /* 0x0000000400077211 */ /* 0x000fc400010f16ff */
[----:B------:R-:W-:Y:S02]  /*4fd30*/  IADD3 R0, R5, c[0x0][0x198], RZ ;  /* 0x0000660005007a10 */ /* 0x000fe40007ffe0ff */
[----:B------:R-:W-:Y:S02]  /*4fd40*/  ISETP.LT.AND P4, PT, R89, c[0x0][0x17c], !P0 ;  /* 0x00005f0059007a0c */ /* 0x000fe40004781270 */
[----:B------:R-:W-:Y:S02]  /*4fd50*/  IADD3 R98, R252, 0xd3, RZ ;  /* 0x000000d3fc627810 */ /* 0x000fe40007ffe0ff */
[----:B------:R-:W-:Y:S02]  /*4fd60*/  LEA.HI.X.SX32 R89, R5, R4, 0x2, P6 ;  /* 0x0000000405597211 */ /* 0x000fe400030f16ff */
[----:B------:R-:W-:Y:S01]  /*4fd70*/  IADD3 R5, R0, c[0x0][0x198], RZ ;  /* 0x0000660000057a10 */ /* 0x000fe20007ffe0ff */
[----:B------:R2:W-:Y:S01]  /*4fd80*/  @P3 STG.E [R6.64], R189 ;  /* 0x000000bd06003986 */ /* 0x0005e2000c101906 */
[----:B------:R-:W-:-:S03]  /*4fd90*/  ISETP.LT.AND P1, PT, R98, c[0x0][0x17c], !P0 ;  /* 0x00005f0062007a0c */ /* 0x000fc60004721270 */
[----:B------:R4:W-:Y:S01]  /*4fda0*/  @P5 STG.E [R88.64], R148 ;  /* 0x0000009458005986 */ /* 0x0009e2000c101906 */
[C---:B-1----:R-:W-:Y:S02]  /*4fdb0*/  IADD3 R96, R252.reuse, 0xd5, RZ ;  /* 0x000000d5fc607810 */ /* 0x042fe40007ffe0ff */
[----:B------:R-:W-:Y:S02]  /*4fdc0*/  IADD3 R97, R252, 0xd6, RZ ;  /* 0x000000d6fc617810 */ /* 0x000fe40007ffe0ff */
[CC--:B--2---:R-:W-:Y:S02]  /*4fdd0*/  LEA R6, P3, R0.reuse, R3.reuse, 0x2 ;  /* 0x0000000300067211 */ /* 0x0c4fe400078610ff */
[C---:B----4-:R-:W-:Y:S02]  /*4fde0*/  LEA R88, P6, R5.reuse, R3, 0x2 ;  /* 0x0000000305587211 */ /* 0x050fe400078c10ff */
[-C--:B------:R-:W-:Y:S02]  /*4fdf0*/  LEA.HI.X.SX32 R7, R0, R4.reuse, 0x2, P3 ;  /* 0x0000000400077211 */ /* 0x080fe400018f16ff */
[----:B------:R-:W-:-:S02]  /*4fe00*/  LEA.HI.X.SX32 R89, R5, R4, 0x2, P6 ;  /* 0x0000000405597211 */ /* 0x000fc400030f16ff */
[----:B------:R-:W-:Y:S02]  /*4fe10*/  IADD3 R5, R5, c[0x0][0x198], RZ ;  /* 0x0000660005057a10 */ /* 0x000fe40007ffe0ff */
[----:B------:R-:W-:Y:S02]  /*4fe20*/  ISETP.LT.AND P2, PT, R96, c[0x0][0x17c], !P0 ;  /* 0x00005f0060007a0c */ /* 0x000fe40004741270 */
[----:B------:R-:W-:Y:S02]  /*4fe30*/  ISETP.LT.AND P5, PT, R97, c[0x0][0x17c], !P0 ;  /* 0x00005f0061007a0c */ /* 0x000fe400047a1270 */
[----:B------:R-:W-:Y:S01]  /*4fe40*/  IADD3 R97, R5, c[0x0][0x198], RZ ;  /* 0x0000660005617a10 */ /* 0x000fe20007ffe0ff */
[----:B------:R1:W-:Y:S01]  /*4fe50*/  @P1 STG.E [R6.64], R149 ;  /* 0x0000009506001986 */ /* 0x0003e2000c101906 */
[----:B------:R-:W-:-:S03]  /*4fe60*/  IADD3 R0, R252, 0xd8, RZ ;  /* 0x000000d8fc007810 */ /* 0x000fc60007ffe0ff */
[----:B------:R2:W-:Y:S01]  /*4fe70*/  @P4 STG.E [R88.64], R132 ;  /* 0x0000008458004986 */ /* 0x0005e2000c101906 */
[----:B------:R-:W-:Y:S02]  /*4fe80*/  IADD3 R96, R252, 0xd7, RZ ;  /* 0x000000d7fc607810 */ /* 0x000fe40007ffe0ff */
[----:B------:R-:W-:Y:S02]  /*4fe90*/  ISETP.LT.AND P4, PT, R0, c[0x0][0x17c], !P0 ;  /* 0x00005f0000007a0c */ /* 0x000fe40004781270 */
[----:B------:R-:W-:Y:S02]  /*4fea0*/  IADD3 R0, R97, c[0x0][0x198], RZ ;  /* 0x0000660061007a10 */ /* 0x000fe40007ffe0ff */
[-C--:B-1----:R-:W-:Y:S02]  /*4feb0*/  LEA R6, P1, R5, R3.reuse, 0x2 ;  /* 0x0000000305067211 */ /* 0x082fe400078210ff */
[----:B--2---:R-:W-:Y:S02]  /*4fec0*/  LEA R88, P6, R97, R3, 0x2 ;  /* 0x0000000361587211 */ /* 0x004fe400078c10ff */
[----:B------:R-:W-:-:S02]  /*4fed0*/  LEA.HI.X.SX32 R7, R5, R4, 0x2, P1 ;  /* 0x0000000405077211 */ /* 0x000fc400008f16ff */
[----:B------:R-:W-:Y:S02]  /*4fee0*/  LEA.HI.X.SX32 R89, R97, R4, 0x2, P6 ;  /* 0x0000000461597211 */ /* 0x000fe400030f16ff */
[----:B------:R-:W-:Y:S02]  /*4fef0*/  ISETP.LT.AND P3, PT, R96, c[0x0][0x17c], !P0 ;  /* 0x00005f0060007a0c */ /* 0x000fe40004761270 */
[----:B------:R-:W-:Y:S01]  /*4ff00*/  IADD3 R97, R0, c[0x0][0x198], RZ ;  /* 0x0000660000617a10 */ /* 0x000fe20007ffe0ff */
[----:B------:R1:W-:Y:S01]  /*4ff10*/  @P2 STG.E [R6.64], R133 ;  /* 0x0000008506002986 */ /* 0x0003e2000c101906 */
[----:B------:R-:W-:-:S03]  /*4ff20*/  IADD3 R96, R252, 0xd9, RZ ;  /* 0x000000d9fc607810 */ /* 0x000fc60007ffe0ff */
[----:B------:R2:W-:Y:S01]  /*4ff30*/  @P5 STG.E [R88.64], R80 ;  /* 0x0000005058005986 */ /* 0x0005e2000c101906 */
[----:B------:R-:W-:Y:S02]  /*4ff40*/  ISETP.LT.AND P1, PT, R96, c[0x0][0x17c], !P0 ;  /* 0x00005f0060007a0c */ /* 0x000fe40004721270 */
[----:B------:R-:W-:Y:S02]  /*4ff50*/  IADD3 R96, R252, 0xda, RZ ;  /* 0x000000dafc607810 */ /* 0x000fe40007ffe0ff */
[CC--:B-1----:R-:W-:Y:S02]  /*4ff60*/  LEA R6, P2, R0.reuse, R3.reuse, 0x2 ;  /* 0x0000000300067211 */ /* 0x0c2fe400078410ff */
[C---:B--2---:R-:W-:Y:S02]  /*4ff70*/  LEA R88, P6, R97.reuse, R3, 0x2 ;  /* 0x0000000361587211 */ /* 0x044fe400078c10ff */
[-C--:B------:R-:W-:Y:S02]  /*4ff80*/  LEA.HI.X.SX32 R7, R0, R4.reuse, 0x2, P2 ;  /* 0x0000000400077211 */ /* 0x080fe400010f16ff */
[----:B------:R-:W-:-:S02]  /*4ff90*/  LEA.HI.X.SX32 R89, R97, R4, 0x2, P6 ;  /* 0x0000000461597211 */ /* 0x000fc400030f16ff */
[----:B------:R-:W-:Y:S01]  /*4ffa0*/  IADD3 R97, R97, c[0x0][0x198], RZ ;  /* 0x0000660061617a10 */ /* 0x000fe20007ffe0ff */
[----:B------:R1:W-:Y:S01]  /*4ffb0*/  @P3 STG.E [R6.64], R81 ;  /* 0x0000005106003986 */ /* 0x0003e2000c101906 */
[----:B------:R-:W-:Y:S02]  /*4ffc0*/  ISETP.LT.AND P5, PT, R96, c[0x0][0x17c], !P0 ;  /* 0x00005f0060007a0c */ /* 0x000fe400047a1270 */
[C---:B------:R-:W-:Y:S02]  /*4ffd0*/  LEA R96, P3, R97.reuse, R3, 0x2 ;  /* 0x0000000361607211 */ /* 0x040fe400078610ff */
[----:B------:R-:W-:Y:S02]  /*4ffe0*/  IADD3 R5, R252, 0xdb, RZ ;  /* 0x000000dbfc057810 */ /* 0x000fe40007ffe0ff */
[C---:B------:R-:W-:Y:S02]  /*4fff0*/  IADD3 R80, R97.reuse, c[0x0][0x198], RZ ;  /* 0x0000660061507a10 */ /* 0x040fe40007ffe0ff */
[----:B------:R-:W-:-:S02]  /*50000*/  LEA.HI.X.SX32 R97, R97, R4, 0x2, P3 ;  /* 0x0000000461617211 */ /* 0x000fc400018f16ff */
[----:B------:R-:W-:Y:S02]  /*50010*/  ISETP.LT.AND P2, PT, R5, c[0x0][0x17c], !P0 ;  /* 0x00005f0005007a0c */ /* 0x000fe40004741270 */
[C---:B------:R-:W-:Y:S01]  /*50020*/  IADD3 R100, R80.reuse, c[0x0][0x198], RZ ;  /* 0x0000660050647a10 */ /* 0x040fe20007ffe0ff */
[----:B------:R2:W-:Y:S01]  /*50030*/  @P4 STG.E [R88.64], R184 ;  /* 0x000000b858004986 */ /* 0x0005e2000c101906 */
[----:B------:R-:W-:-:S03]  /*50040*/  LEA R98, P6, R80, R3, 0x2 ;  /* 0x0000000350627211 */ /* 0x000fc600078c10ff */
[----:B------:R4:W-:Y:S01]  /*50050*/  @P1 STG.E [R96.64], R185 ;  /* 0x000000b960001986 */ /* 0x0009e2000c101906 */
[----:B-1----:R-:W-:Y:S02]  /*50060*/  LEA R6, P1, R100, R3, 0x2 ;  /* 0x0000000364067211 */ /* 0x002fe400078210ff */
[C---:B------:R-:W-:Y:S02]  /*50070*/  IADD3 R5, R252.reuse, 0xdc, RZ ;  /* 0x000000dcfc057810 */ /* 0x040fe40007ffe0ff */
[----:B------:R-:W-:Y:S02]  /*50080*/  IADD3 R0, R252, 0xdd, RZ ;  /* 0x000000ddfc007810 */ /* 0x000fe40007ffe0ff */
[----:B--2---:R-:W-:Y:S02]  /*50090*/  IADD3 R88, R100, c[0x0][0x198], RZ ;  /* 0x0000660064587a10 */ /* 0x004fe40007ffe0ff */
[-C--:B------:R-:W-:Y:S02]  /*500a0*/  LEA.HI.X.SX32 R99, R80, R4.reuse, 0x2, P6 ;  /* 0x0000000450637211 */ /* 0x080fe400030f16ff */
[----:B------:R-:W-:-:S02]  /*500b0*/  LEA.HI.X.SX32 R7, R100, R4, 0x2, P1 ;  /* 0x0000000464077211 */ /* 0x000fc400008f16ff */
[----:B------:R-:W-:Y:S02]  /*500c0*/  ISETP.LT.AND P4, PT, R5, c[0x0][0x17c], !P0 ;  /* 0x00005f0005007a0c */ /* 0x000fe40004781270 */
[CC--:B------:R-:W-:Y:S02]  /*500d0*/  LEA R80, P6, R88.reuse, R3.reuse, 0x2 ;  /* 0x0000000358507211 */ /* 0x0c0fe400078c10ff */
[----:B------:R-:W-:Y:S02]  /*500e0*/  IADD3 R89, R88, c[0x0][0x198], RZ ;  /* 0x0000660058597a10 */ /* 0x000fe40007ffe0ff */
[----:B------:R-:W-:Y:S01]  /*500f0*/  ISETP.LT.AND P3, PT, R0, c[0x0][0x17c], !P0 ;  /* 0x00005f0000007a0c */ /* 0x000fe20004761270 */
[----:B------:R1:W-:Y:S01]  /*50100*/  @P5 STG.E [R98.64], R144 ;  /* 0x0000009062005986 */ /* 0x0003e2000c101906 */
[----:B------:R-:W-:Y:S02]  /*50110*/  LEA.HI.X.SX32 R81, R88, R4, 0x2, P6 ;  /* 0x0000000458517211 */ /* 0x000fe400030f16ff */
[C---:B----4-:R-:W-:Y:S01]  /*50120*/  IADD3 R97, R89.reuse, c[0x0][0x198], RZ ;  /* 0x0000660059617a10 */ /* 0x050fe20007ffe0ff */
[----:B------:R2:W-:Y:S01]  /*50130*/  @P2 STG.E [R6.64], R145 ;  /* 0x0000009106002986 */ /* 0x0005e2000c101906 */
[----:B------:R-:W-:-:S02]  /*50140*/  LEA R88, P2, R89, R3, 0x2 ;  /* 0x0000000359587211 */ /* 0x000fc400078410ff */
[C---:B------:R-:W-:Y:S02]  /*50150*/  IADD3 R5, R252.reuse, 0xde, RZ ;  /* 0x000000defc057810 */ /* 0x040fe40007ffe0ff */
[----:B------:R-:W-:Y:S02]  /*50160*/  IADD3 R0, R252, 0xdf, RZ ;  /* 0x000000dffc007810 */ /* 0x000fe40007ffe0ff */
[----:B------:R-:W-:Y:S02]  /*50170*/  LEA.HI.X.SX32 R89, R89, R4, 0x2, P2 ;  /* 0x0000000459597211 */ /* 0x000fe400010f16ff */
[----:B-1----:R-:W-:Y:S02]  /*50180*/  IADD3 R98, R97, c[0x0][0x198], RZ ;  /* 0x0000660061627a10 */ /* 0x002fe40007ffe0ff */
[----:B------:R-:W-:Y:S02]  /*50190*/  ISETP.LT.AND P5, PT, R5, c[0x0][0x17c], !P0 ;  /* 0x00005f0005007a0c */ /* 0x000fe400047a1270 */
[----:B------:R-:W-:-:S02]  /*501a0*/  ISETP.LT.AND P1, PT, R0, c[0x0][0x17c], !P0 ;  /* 0x00005f0000007a0c */ /* 0x000fc40004721270 */
[CC--:B------:R-:W-:Y:S01]  /*501b0*/  LEA R96, P6, R97.reuse, R3.reuse, 0x2 ;  /* 0x0000000361607211 */ /* 0x0c0fe200078c10ff */
[----:B------:R1:W-:Y:S01]  /*501c0*/  @P4 STG.E [R80.64], R124 ;  /* 0x0000007c50004986 */ /* 0x0003e2000c101906 */
[----:B------:R-:W-:Y:S02]  /*501d0*/  IADD3 R99, R98, c[0x0][0x198], RZ ;  /* 0x0000660062637a10 */ /* 0x000fe40007ffe0ff */
[----:B------:R-:W-:Y:S01]  /*501e0*/  IADD3 R5, R252, 0xe0, RZ ;  /* 0x000000e0fc057810 */ /* 0x000fe20007ffe0ff */
[----:B------:R-:W-:Y:S01]  /*501f0*/  @P3 STG.E [R88.64], R125 ;  /* 0x0000007d58003986 */ /* 0x000fe2000c101906 */
[----:B------:R-:W-:Y:S02]  /*50200*/  LEA.HI.X.SX32 R97, R97, R4, 0x2, P6 ;  /* 0x0000000461617211 */ /* 0x000fe400030f16ff */
[----:B--2---:R-:W-:Y:S02]  /*50210*/  LEA R6, P3, R98, R3, 0x2 ;  /* 0x0000000362067211 */ /* 0x004fe400078610ff */
[----:B------:R-:W-:-:S02]  /*50220*/  IADD3 R0, R252, 0xe1, RZ ;  /* 0x000000e1fc007810 */ /* 0x000fc40007ffe0ff */
[----:B-1----:R-:W-:Y:S02]  /*50230*/  LEA R80, P6, R99, R3, 0x2 ;  /* 0x0000000363507211 */ /* 0x002fe400078c10ff */
[----:B------:R-:W-:Y:S02]  /*50240*/  ISETP.LT.AND P4, PT, R5, c[0x0][0x17c], !P0 ;  /* 0x00005f0005007a0c */ /* 0x000fe40004781270 */
[-C--:B------:R-:W-:Y:S02]  /*50250*/  LEA.HI.X.SX32 R7, R98, R4.reuse, 0x2, P3 ;  /* 0x0000000462077211 */ /* 0x080fe400018f16ff */
[C---:B------:R-:W-:Y:S02]  /*50260*/  LEA.HI.X.SX32 R81, R99.reuse, R4, 0x2, P6 ;  /* 0x0000000463517211 */ /* 0x040fe400030f16ff */
[----:B------:R-:W-:Y:S02]  /*50270*/  ISETP.LT.AND P2, PT, R0, c[0x0][0x17c], !P0 ;  /* 0x00005f0000007a0c */ /* 0x000fe40004741270 */
[----:B------:R-:W-:Y:S01]  /*50280*/  IADD3 R99, R99, c[0x0][0x198], RZ ;  /* 0x0000660063637a10 */ /* 0x000fe20007ffe0ff */
[----:B------:R1:W-:Y:S01]  /*50290*/  @P5 STG.E [R96.64], R76 ;  /* 0x0000004c60005986 */ /* 0x0003e2000c101906 */
[----:B------:R-:W-:-:S03]  /*502a0*/  IADD3 R5, R252, 0xe2, RZ ;  /* 0x000000e2fc057810 */ /* 0x000fc60007ffe0ff */
[----:B------:R2:W-:Y:S01]  /*502b0*/  @P1 STG.E [R6.64], R77 ;  /* 0x0000004d06001986 */ /* 0x0005e2000c101906 */
[----:B------:R-:W-:Y:S02]  /*502c0*/  IADD3 R0, R252, 0xe3, RZ ;  /* 0x000000e3fc007810 */ /* 0x000fe40007ffe0ff */
[----:B------:R-:W-:Y:S02]  /*502d0*/  ISETP.LT.AND P5, PT, R5, c[0x0][0x17c], !P0 ;  /* 0x00005f0005007a0c */ /* 0x000fe400047a1270 */
[C---:B-1----:R-:W-:Y:S02]  /*502e0*/  IADD3 R76, R99.reuse, c[0x0][0x198], RZ ;  /* 0x00006600634c7a10 */ /* 0x042fe40007ffe0ff */
[C---:B------:R-:W-:Y:S02]  /*502f0*/  LEA R96, P1, R99.reuse, R3, 0x2 ;  /* 0x0000000363607211 */ /* 0x040fe400078210ff */
[----:B------:R-:W-:Y:S02]  /*50300*/  IADD3 R98, R76, c[0x0][0x198], RZ ;  /* 0x000066004c627a10 */ /* 0x000fe40007ffe0ff */
[----:B------:R-:W-:Y:S01]  /*50310*/  LEA.HI.X.SX32 R97, R99, R4, 0x2, P1 ;  /* 0x0000000463617211 */ /* 0x000fe200008f16ff */
[----:B------:R1:W-:Y:S01]  /*50320*/  @P4 STG.E [R80.64], R198 ;  /* 0x000000c650004986 */ /* 0x0003e2000c101906 */
[----:B------:R-:W-:-:S02]  /*50330*/  ISETP.LT.AND P3, PT, R0, c[0x0][0x17c], !P0 ;  /* 0x00005f0000007a0c */ /* 0x000fc40004761270 */
[-C--:B------:R-:W-:Y:S01]  /*50340*/  LEA R88, P6, R76, R3.reuse, 0x2 ;  /* 0x000000034c587211 */ /* 0x080fe200078c10ff */
[----:B------:R-:W-:Y:S01]  /*50350*/  @P2 STG.E [R96.64], R199 ;  /* 0x000000c760002986 */ /* 0x000fe2000c101906 */
[----:B------:R-:W-:Y:S02]  /*50360*/  IADD3 R5, R252, 0xe4, RZ ;  /* 0x000000e4fc057810 */ /* 0x000fe40007ffe0ff */
[----:B------:R-:W-:Y:S02]  /*50370*/  LEA.HI.X.SX32 R89, R76, R4, 0x2, P6 ;  /* 0x000000044c597211 */ /* 0x000fe400030f16ff */
[C---:B--2---:R-:W-:Y:S02]  /*50380*/  LEA R6, P2, R98.reuse, R3, 0x2 ;  /* 0x0000000362067211 */ /* 0x044fe400078410ff */
[----:B-1----:R-:W-:Y:S02]  /*50390*/  IADD3 R80, R98, c[0x0][0x198], RZ ;  /* 0x0000660062507a10 */ /* 0x002fe40007ffe0ff */
[----:B------:R-:W-:-:S02]  /*503a0*/  IADD3 R0, R252, 0xe5, RZ ;  /* 0x000000e5fc007810 */ /* 0x000fc40007ffe0ff */
[----:B------:R-:W-:Y:S01]  /*503b0*/  IADD3 R81, R80, c[0x0][0x198], RZ ;  /* 0x0000660050517a10 */ /* 0x000fe20007ffe0ff */
[----:B------:R1:W-:Y:S01]  /*503c0*/  @P5 STG.E [R88.64], R182 ;  /* 0x000000b658005986 */ /* 0x0003e2000c101906 */
[----:B------:R-:W-:Y:S02]  /*503d0*/  ISETP.LT.AND P4, PT, R5, c[0x0][0x17c], !P0 ;  /* 0x00005f0005007a0c */ /* 0x000fe40004781270 */
[----:B------:R-:W-:Y:S02]  /*503e0*/  LEA.HI.X.SX32 R7, R98, R4, 0x2, P2 ;  /* 0x0000000462077211 */ /* 0x000fe400010f16ff */
[----:B------:R-:W-:Y:S02]  /*503f0*/  LEA R76, P6, R80, R3, 0x2 ;  /* 0x00000003504c7211 */ /* 0x000fe400078c10ff */
[----:B------:R-:W-:Y:S01]  /*50400*/  ISETP.LT.AND P1, PT, R0, c[0x0][0x17c], !P0 ;  /* 0x00005f0000007a0c */ /* 0x000fe20004721270 */
[----:B------:R2:W-:Y:S01]  /*50410*/  @P3 STG.E [R6.64], R183 ;  /* 0x000000b706003986 */ /* 0x0005e2000c101906 */
[----:B------:R-:W-:-:S02]  /*50420*/  IADD3 R5, R252, 0xe6, RZ ;  /* 0x000000e6fc057810 */ /* 0x000fc40007ffe0ff */
[C---:B-1----:R-:W-:Y:S02]  /*50430*/  IADD3 R89, R81.reuse, c[0x0][0x198], RZ ;  /* 0x0000660051597a10 */ /* 0x042fe40007ffe0ff */
[----:B------:R-:W-:Y:S02]  /*50440*/  LEA.HI.X.SX32 R77, R80, R4, 0x2, P6 ;  /* 0x00000004504d7211 */ /* 0x000fe400030f16ff */
[----:B------:R-:W-:Y:S02]  /*50450*/  LEA R80, P3, R81, R3, 0x2 ;  /* 0x0000000351507211 */ /* 0x000fe400078610ff */
[----:B------:R-:W-:Y:S02]  /*50460*/  IADD3 R96, R89, c[0x0][0x198], RZ ;  /* 0x0000660059607a10 */ /* 0x000fe40007ffe0ff */
[----:B------:R-:W-:Y:S02]  /*50470*/  IADD3 R0, R252, 0xe7, RZ ;  /* 0x000000e7fc007810 */ /* 0x000fe40007ffe0ff */
[----:B------:R-:W-:-:S02]  /*50480*/  ISETP.LT.AND P5, PT, R5, c[0x0][0x17c], !P0 ;  /* 0x00005f0005007a0c */ /* 0x000fc400047a1270 */
[-C--:B------:R-:W-:Y:S02]  /*50490*/  LEA R88, P6, R89, R3.reuse, 0x2 ;  /* 0x0000000359587211 */ /* 0x080fe400078c10ff */
[-C--:B------:R-:W-:Y:S02]  /*504a0*/  LEA.HI.X.SX32 R81, R81, R4.reuse, 0x2, P3 ;  /* 0x0000000451517211 */ /* 0x080fe400018f16ff */
[----:B------:R-:W-:Y:S01]  /*504b0*/  IADD3 R97, R96, c[0x0][0x198], RZ ;  /* 0x0000660060617a10 */ /* 0x000fe20007ffe0ff */
[----:B------:R1:W-:Y:S01]  /*504c0*/  @P4 STG.E [R76.64], R142 ;  /* 0x0000008e4c004986 */ /* 0x0003e2000c101906 */
[----:B------:R-:W-:Y:S02]  /*504d0*/  ISETP.LT.AND P2, PT, R0, c[0x0][0x17c], !P0 ;  /* 0x00005f0000007a0c */ /* 0x000fe40004741270 */
[----:B------:R-:W-:Y:S01]  /*504e0*/  LEA.HI.X.SX32 R89, R89, R4, 0x2, P6 ;  /* 0x0000000459597211 */ /* 0x000fe200030f16ff */
[----:B------:R4:W-:Y:S01]  /*504f0*/  @P1 STG.E [R80.64], R143 ;  /* 0x0000008f50001986 */ /* 0x0009e2000c101906 */
[----:B--2---:R-:W-:-:S02]  /*50500*/  LEA R6, P1, R96, R3, 0x2 ;  /* 0x0000000360067211 */ /* 0x004fc400078210ff */
[C---:B------:R-:W-:Y:S02]  /*50510*/  IADD3 R5, R252.reuse, 0xe8, RZ ;  /* 0x000000e8fc057810 */ /* 0x040fe40007ffe0ff */
[C---:B-1----:R-:W-:Y:S02]  /*50520*/  LEA R76, P6, R97.reuse, R3, 0x2 ;  /* 0x00000003614c7211 */ /* 0x042fe400078c10ff */
[----:B------:R-:W-:Y:S02]  /*50530*/  IADD3 R0, R252, 0xe9, RZ ;  /* 0x000000e9fc007810 */ /* 0x000fe40007ffe0ff */
[CC--:B------:R-:W-:Y:S02]  /*50540*/  LEA.HI.X.SX32 R77, R97.reuse, R4.reuse, 0x2, P6 ;  /* 0x00000004614d7211 */ /* 0x0c0fe400030f16ff */
[----:B------:R-:W-:Y:S02]  /*50550*/  IADD3 R97, R97, c[0x0][0x198], RZ ;  /* 0x0000660061617a10 */ /* 0x000fe40007ffe0ff */
[----:B------:R-:W-:Y:S01]  /*50560*/  LEA.HI.X.SX32 R7, R96, R4, 0x2, P1 ;  /* 0x0000000460077211 */ /* 0x000fe200008f16ff */
[----:B------:R1:W-:Y:S01]  /*50570*/  @P5 STG.E [R88.64], R122 ;  /* 0x0000007a58005986 */ /* 0x0003e2000c101906 */
[----:B------:R-:W-:-:S02]  /*50580*/  ISETP.LT.AND P4, PT, R5, c[0x0][0x17c], !P0 ;  /* 0x00005f0005007a0c */ /* 0x000fc40004781270 */
[----:B------:R-:W-:Y:S01]  /*50590*/  ISETP.LT.AND P3, PT, R0, c[0x0][0x17c], !P0 ;  /* 0x00005f0000007a0c */ /* 0x000fe20004761270 */
[----:B------:R2:W-:Y:S01]  /*505a0*/  @P2 STG.E [R6.64], R123 ;  /* 0x0000007b06002986 */ /* 0x0005e2000c101906 */
[C---:B------:R-:W-:Y:S02]  /*505b0*/  IADD3 R5, R252.reuse, 0xea, RZ ;  /* 0x000000eafc057810 */ /* 0x040fe40007ffe0ff */
[C---:B----4-:R-:W-:Y:S02]  /*505c0*/  LEA R80, P2, R97.reuse, R3, 0x2 ;  /* 0x0000000361507211 */ /* 0x050fe400078410ff */
[----:B-1----:R-:W-:Y:S02]  /*505d0*/  IADD3 R89, R97, c[0x0][0x198], RZ ;  /* 0x0000660061597a10 */ /* 0x002fe40007ffe0ff */
[----:B------:R-:W-:Y:S02]  /*505e0*/  IADD3 R0, R252, 0xeb, RZ ;  /* 0x000000ebfc007810 */ /* 0x000fe40007ffe0ff */
[----:B------:R-:W-:-:S02]  /*505f0*/  IADD3 R96, R89, c[0x0][0x198], RZ ;  /* 0x0000660059607a10 */ /* 0x000fc40007ffe0ff */
[----:B------:R-:W-:Y:S02]  /*50600*/  ISETP.LT.AND P5, PT, R5, c[0x0][0x17c], !P0 ;  /* 0x00005f0005007a0c */ /* 0x000fe400047a1270 */
        /* <DEDUP_REMOVED lines=24> */
[----:B------:R-:W-:Y:S02]  /*50790*/  LEA R88, P6, R89, R3, 0x2 ;  /* 0x0000000359587211 */ /* 0x000fe400078c10ff */
[-C--:B------:R-:W-:Y:S02]  /*507a0*/  LEA.HI.X.SX32 R81, R97, R4.reuse, 0x2, P1 ;  /* 0x0000000461517211 */ /* 0x080fe400008f16ff */
[----:B------:R-:W-:Y:S02]  /*507b0*/  IADD3 R97, R96, c[0x0][0x198], RZ ;  /* 0x0000660060617a10 */ /* 0x000fe40007ffe0ff */
[----:B------:R-:W-:Y:S01]  /*507c0*/  ISETP.LT.AND P3, PT, R0, c[0x0][0x17c], !P0 ;  /* 0x00005f0000007a0c */ /* 0x000fe20004761270 */
[----:B------:R1:W-:Y:S01]  /*507d0*/  @P4 STG.E [R76.64], R138 ;  /* 0x0000008a4c004986 */ /* 0x0003e2000c101906 */
[----:B------:R-:W-:-:S03]  /*507e0*/  LEA.HI.X.SX32 R89, R89, R4, 0x2, P6 ;  /* 0x0000000459597211 */ /* 0x000fc600030f16ff */
[----:B------:R4:W-:Y:S01]  /*507f0*/  @P2 STG.E [R80.64], R139 ;  /* 0x0000008b50002986 */ /* 0x0009e2000c101906 */
[-C--:B--2---:R-:W-:Y:S02]  /*50800*/  LEA R6, P2, R96, R3.reuse, 0x2 ;  /* 0x0000000360067211 */ /* 0x084fe400078410ff */
[C---:B------:R-:W-:Y:S02]  /*50810*/  IADD3 R5, R252.reuse, 0xf0, RZ ;  /* 0x000000f0fc057810 */ /* 0x040fe40007ffe0ff */
[----:B------:R-:W-:Y:S02]  /*50820*/  IADD3 R0, R252, 0xf1, RZ ;  /* 0x000000f1fc007810 */ /* 0x000fe40007ffe0ff */
[C---:B-1----:R-:W-:Y:S02]  /*50830*/  LEA R76, P6, R97.reuse, R3, 0x2 ;  /* 0x00000003614c7211 */ /* 0x042fe400078c10ff */
[-C--:B------:R-:W-:Y:S02]  /*50840*/  LEA.HI.X.SX32 R7, R96, R4.reuse, 0x2, P2 ;  /* 0x0000000460077211 */ /* 0x080fe400010f16ff */
[----:B------:R-:W-:-:S02]  /*50850*/  LEA.HI.X.SX32 R77, R97, R4, 0x2, P6 ;  /* 0x00000004614d7211 */ /* 0x000fc400030f16ff */
[----:B------:R-:W-:Y:S02]  /*50860*/  IADD3 R97, R97, c[0x0][0x198], RZ ;  /* 0x0000660061617a10 */ /* 0x000fe40007ffe0ff */
[----:B------:R-:W-:Y:S01]  /*50870*/  ISETP.LT.AND P4, PT, R5, c[0x0][0x17c], !P0 ;  /* 0x00005f0005007a0c */ /* 0x000fe20004781270 */
[----:B------:R1:W-:Y:S01]  /*50880*/  @P5 STG.E [R88.64], R90 ;  /* 0x0000005a58005986 */ /* 0x0003e2000c101906 */
[----:B------:R-:W-:-:S03]  /*50890*/  ISETP.LT.AND P1, PT, R0, c[0x0][0x17c], !P0 ;  /* 0x00005f0000007a0c */ /* 0x000fc60004721270 */
[----:B------:R2:W-:Y:S01]  /*508a0*/  @P3 STG.E [R6.64], R91 ;  /* 0x0000005b06003986 */ /* 0x0005e2000c101906 */
[C---:B----4-:R-:W-:Y:S02]  /*508b0*/  LEA R80, P3, R97.reuse, R3, 0x2 ;  /* 0x0000000361507211 */ /* 0x050fe400078610ff */
[C---:B------:R-:W-:Y:S02]  /*508c0*/  IADD3 R5, R252.reuse, 0xf2, RZ ;  /* 0x000000f2fc057810 */ /* 0x040fe40007ffe0ff */
[----:B-1----:R-:W-:Y:S02]  /*508d0*/  IADD3 R89, R97, c[0x0][0x198], RZ ;  /* 0x0000660061597a10 */ /* 0x002fe40007ffe0ff */
[----:B------:R-:W-:Y:S02]  /*508e0*/  IADD3 R0, R252, 0xf3, RZ ;  /* 0x000000f3fc007810 */ /* 0x000fe40007ffe0ff */
[----:B------:R-:W-:Y:S02]  /*508f0*/  IADD3 R90, R89, c[0x0][0x198], RZ ;  /* 0x00006600595a7a10 */ /* 0x000fe40007ffe0ff */
[----:B------:R-:W-:-:S02]  /*50900*/  LEA.HI.X.SX32 R81, R97, R4, 0x2, P3 ;  /* 0x0000000461517211 */ /* 0x000fc400018f16ff */
[----:B------:R-:W-:Y:S02]  /*50910*/  ISETP.LT.AND P5, PT, R5, c[0x0][0x17c], !P0 ;  /* 0x00005f0005007a0c */ /* 0x000fe400047a1270 */
[C---:B------:R-:W-:Y:S02]  /*50920*/  LEA R88, P6, R89.reuse, R3, 0x2 ;  /* 0x0000000359587211 */ /* 0x040fe400078c10ff */
[----:B------:R-:W-:Y:S02]  /*50930*/  ISETP.LT.AND P2, PT, R0, c[0x0][0x17c], !P0 ;  /* 0x00005f0000007a0c */ /* 0x000fe40004741270 */
[----:B--2---:R-:W-:Y:S01]  /*50940*/  IADD3 R91, R90, c[0x0][0x198], RZ ;  /* 0x000066005a5b7a10 */ /* 0x004fe20007ffe0ff */
[----:B------:R1:W-:Y:S01]  /*50950*/  @P4 STG.E [R76.64], R190 ;  /* 0x000000be4c004986 */ /* 0x0003e2000c101906 */
[----:B------:R-:W-:-:S03]  /*50960*/  LEA.HI.X.SX32 R89, R89, R4, 0x2, P6 ;  /* 0x0000000459597211 */ /* 0x000fc600030f16ff */
[----:B------:R2:W-:Y:S01]  /*50970*/  @P1 STG.E [R80.64], R191 ;  /* 0x000000bf50001986 */ /* 0x0005e2000c101906 */
[-C--:B------:R-:W-:Y:S02]  /*50980*/  LEA R6, P1, R90, R3.reuse, 0x2 ;  /* 0x000000035a067211 */ /* 0x080fe400078210ff */
[C---:B------:R-:W-:Y:S02]  /*50990*/  IADD3 R5, R252.reuse, 0xf4, RZ ;  /* 0x000000f4fc057810 */ /* 0x040fe40007ffe0ff */
[----:B------:R-:W-:Y:S02]  /*509a0*/  IADD3 R0, R252, 0xf5, RZ ;  /* 0x000000f5fc007810 */ /* 0x000fe40007ffe0ff */
[C---:B-1----:R-:W-:Y:S02]  /*509b0*/  LEA R76, P6, R91.reuse, R3, 0x2 ;  /* 0x000000035b4c7211 */ /* 0x042fe400078c10ff */
[-C--:B------:R-:W-:Y:S02]  /*509c0*/  LEA.HI.X.SX32 R7, R90, R4.reuse, 0x2, P1 ;  /* 0x000000045a077211 */ /* 0x080fe400008f16ff */
[----:B------:R-:W-:-:S02]  /*509d0*/  LEA.HI.X.SX32 R77, R91, R4, 0x2, P6 ;  /* 0x000000045b4d7211 */ /* 0x000fc400030f16ff */
[----:B------:R-:W-:Y:S02]  /*509e0*/  ISETP.LT.AND P4, PT, R5, c[0x0][0x17c], !P0 ;  /* 0x00005f0005007a0c */ /* 0x000fe40004781270 */
[----:B------:R-:W-:Y:S02]  /*509f0*/  IADD3 R91, R91, c[0x0][0x198], RZ ;  /* 0x000066005b5b7a10 */ /* 0x000fe40007ffe0ff */
[----:B------:R-:W-:Y:S01]  /*50a00*/  ISETP.LT.AND P3, PT, R0, c[0x0][0x17c], !P0 ;  /* 0x00005f0000007a0c */ /* 0x000fe20004761270 */
[----:B------:R1:W-:Y:S01]  /*50a10*/  @P5 STG.E [R88.64], R150 ;  /* 0x0000009658005986 */ /* 0x0003e2000c101906 */
[----:B------:R-:W-:-:S03]  /*50a20*/  IADD3 R5, R252, 0xf6, RZ ;  /* 0x000000f6fc057810 */ /* 0x000fc60007ffe0ff */
[----:B------:R4:W-:Y:S01]  /*50a30*/  @P2 STG.E [R6.64], R151 ;  /* 0x0000009706002986 */ /* 0x0009e2000c101906 */
[C---:B--2---:R-:W-:Y:S02]  /*50a40*/  LEA R80, P2, R91.reuse, R3, 0x2 ;  /* 0x000000035b507211 */ /* 0x044fe400078410ff */
[----:B------:R-:W-:Y:S02]  /*50a50*/  IADD3 R0, R252, 0xf7, RZ ;  /* 0x000000f7fc007810 */ /* 0x000fe40007ffe0ff */
[C---:B-1----:R-:W-:Y:S02]  /*50a60*/  IADD3 R89, R91.reuse, c[0x0][0x198], RZ ;  /* 0x000066005b597a10 */ /* 0x042fe40007ffe0ff */
[----:B------:R-:W-:Y:S02]  /*50a70*/  LEA.HI.X.SX32 R81, R91, R4, 0x2, P2 ;  /* 0x000000045b517211 */ /* 0x000fe400010f16ff */
[----:B------:R-:W-:Y:S02]  /*50a80*/  IADD3 R90, R89, c[0x0][0x198], RZ ;  /* 0x00006600595a7a10 */ /* 0x000fe40007ffe0ff */
[----:B------:R-:W-:-:S02]  /*50a90*/  ISETP.LT.AND P5, PT, R5, c[0x0][0x17c], !P0 ;  /* 0x00005f0005007a0c */ /* 0x000fc400047a1270 */
[----:B------:R-:W-:Y:S02]  /*50aa0*/  ISETP.LT.AND P1, PT, R0, c[0x0][0x17c], !P0 ;  /* 0x00005f0000007a0c */ /* 0x000fe40004721270 */
[CC--:B------:R-:W-:Y:S01]  /*50ab0*/  LEA R88, P6, R89.reuse, R3.reuse, 0x2 ;  /* 0x0000000359587211 */ /* 0x0c0fe200078c10ff */
[----:B------:R1:W-:Y:S01]  /*50ac0*/  @P4 STG.E [R76.64], R134 ;  /* 0x000000864c004986 */ /* 0x0003e2000c101906 */
[C---:B------:R-:W-:Y:S02]  /*50ad0*/  IADD3 R91, R90.reuse, c[0x0][0x198], RZ ;  /* 0x000066005a5b7a10 */ /* 0x040fe40007ffe0ff */
[----:B------:R-:W-:Y:S01]  /*50ae0*/  LEA.HI.X.SX32 R89, R89, R4, 0x2, P6 ;  /* 0x0000000459597211 */ /* 0x000fe200030f16ff */
[----:B------:R2:W-:Y:S01]  /*50af0*/  @P3 STG.E [R80.64], R135 ;  /* 0x0000008750003986 */ /* 0x0005e2000c101906 */
[----:B----4-:R-:W-:Y:S02]  /*50b00*/  LEA R6, P3, R90, R3, 0x2 ;  /* 0x000000035a067211 */ /* 0x010fe400078610ff */
[----:B------:R-:W-:-:S02]  /*50b10*/  IADD3 R5, R252, 0xf8, RZ ;  /* 0x000000f8fc057810 */ /* 0x000fc40007ffe0ff */
[----:B------:R-:W-:Y:S02]  /*50b20*/  IADD3 R0, R252, 0xf9, RZ ;  /* 0x000000f9fc007810 */ /* 0x000fe40007ffe0ff */
[----:B-1----:R-:W-:Y:S02]  /*50b30*/  LEA R76, P6, R91, R3, 0x2 ;  /* 0x000000035b4c7211 */ /* 0x002fe400078c10ff */
[-C--:B------:R-:W-:Y:S02]  /*50b40*/  LEA.HI.X.SX32 R7, R90, R4.reuse, 0x2, P3 ;  /* 0x000000045a077211 */ /* 0x080fe400018f16ff */
[----:B------:R-:W-:Y:S02]  /*50b50*/  ISETP.LT.AND P4, PT, R5, c[0x0][0x17c], !P0 ;  /* 0x00005f0005007a0c */ /* 0x000fe40004781270 */
[----:B------:R-:W-:Y:S02]  /*50b60*/  LEA.HI.X.SX32 R77, R91, R4, 0x2, P6 ;  /* 0x000000045b4d7211 */ /* 0x000fe400030f16ff */
[----:B------:R-:W-:-:S02]  /*50b70*/  ISETP.LT.AND P2, PT, R0, c[0x0][0x17c], !P0 ;  /* 0x00005f0000007a0c */ /* 0x000fc40004741270 */
[----:B------:R-:W-:Y:S01]  /*50b80*/  IADD3 R91, R91, c[0x0][0x198], RZ ;  /* 0x000066005b5b7a10 */ /* 0x000fe20007ffe0ff */
[----:B------:R1:W-:Y:S01]  /*50b90*/  @P5 STG.E [R88.64], R82 ;  /* 0x0000005258005986 */ /* 0x0003e2000c101906 */
[----:B------:R-:W-:-:S03]  /*50ba0*/  IADD3 R5, R252, 0xfa, RZ ;  /* 0x000000fafc057810 */ /* 0x000fc60007ffe0ff */
[----:B------:R4:W-:Y:S01]  /*50bb0*/  @P1 STG.E [R6.64], R83 ;  /* 0x0000005306001986 */ /* 0x0009e2000c101906 */
[C---:B--2---:R-:W-:Y:S02]  /*50bc0*/  LEA R80, P1, R91.reuse, R3, 0x2 ;  /* 0x000000035b507211 */ /* 0x044fe400078210ff */
[----:B------:R-:W-:Y:S02]  /*50bd0*/  IADD3 R0, R252, 0xfb, RZ ;  /* 0x000000fbfc007810 */ /* 0x000fe40007ffe0ff */
[C---:B------:R-:W-:Y:S02]  /*50be0*/  LEA.HI.X.SX32 R81, R91.reuse, R4, 0x2, P1 ;  /* 0x000000045b517211 */ /* 0x040fe400008f16ff */
[----:B-1----:R-:W-:Y:S02]  /*50bf0*/  IADD3 R82, R91, c[0x0][0x198], RZ ;  /* 0x000066005b527a10 */ /* 0x002fe40007ffe0ff */
[----:B------:R-:W-:Y:S02]  /*50c00*/  ISETP.LT.AND P5, PT, R5, c[0x0][0x17c], !P0 ;  /* 0x00005f0005007a0c */ /* 0x000fe400047a1270 */
[----:B------:R-:W-:-:S02]  /*50c10*/  ISETP.LT.AND P3, PT, R0, c[0x0][0x17c], !P0 ;  /* 0x00005f0000007a0c */ /* 0x000fc40004761270 */
[C---:B------:R-:W-:Y:S02]  /*50c20*/  LEA R88, P6, R82.reuse, R3, 0x2 ;  /* 0x0000000352587211 */ /* 0x040fe400078c10ff */
[C---:B------:R-:W-:Y:S01]  /*50c30*/  IADD3 R90, R82.reuse, c[0x0][0x198], RZ ;  /* 0x00006600525a7a10 */ /* 0x040fe20007ffe0ff */
[----:B------:R-:W-:Y:S01]  /*50c40*/  @P4 STG.E [R76.64], R186 ;  /* 0x000000ba4c004986 */ /* 0x000fe2000c101906 */
[----:B------:R-:W-:-:S03]  /*50c50*/  LEA.HI.X.SX32 R89, R82, R4, 0x2, P6 ;  /* 0x0000000452597211 */ /* 0x000fc600030f16ff */
[----:B------:R1:W-:Y:S01]  /*50c60*/  @P2 STG.E [R80.64], R187 ;  /* 0x000000bb50002986 */ /* 0x0003e2000c101906 */
[----:B----4-:R-:W-:Y:S02]  /*50c70*/  LEA R6, P2, R90, R3, 0x2 ;  /* 0x000000035a067211 */ /* 0x010fe400078410ff */
[----:B------:R-:W-:Y:S02]  /*50c80*/  IADD3 R5, R252, 0xfc, RZ ;  /* 0x000000fcfc057810 */ /* 0x000fe40007ffe0ff */
[----:B------:R-:W-:Y:S02]  /*50c90*/  IADD3 R82, R90, c[0x0][0x198], RZ ;  /* 0x000066005a527a10 */ /* 0x000fe40007ffe0ff */
[----:B------:R-:W-:Y:S02]  /*50ca0*/  IADD3 R0, R252, 0xfd, RZ ;  /* 0x000000fdfc007810 */ /* 0x000fe40007ffe0ff */
[----:B------:R-:W-:Y:S02]  /*50cb0*/  LEA.HI.X.SX32 R7, R90, R4, 0x2, P2 ;  /* 0x000000045a077211 */ /* 0x000fe400010f16ff */
[----:B------:R-:W-:-:S02]  /*50cc0*/  ISETP.LT.AND P4, PT, R5, c[0x0][0x17c], !P0 ;  /* 0x00005f0005007a0c */ /* 0x000fc40004781270 */
[----:B-1----:R-:W-:Y:S02]  /*50cd0*/  IADD3 R81, R82, c[0x0][0x198], RZ ;  /* 0x0000660052517a10 */ /* 0x002fe40007ffe0ff */
[----:B------:R-:W-:Y:S01]  /*50ce0*/  ISETP.LT.AND P1, PT, R0, c[0x0][0x17c], !P0 ;  /* 0x00005f0000007a0c */ /* 0x000fe20004721270 */
[----:B------:R1:W-:Y:S01]  /*50cf0*/  @P5 STG.E [R88.64], R146 ;  /* 0x0000009258005986 */ /* 0x0003e2000c101906 */
[-C--:B------:R-:W-:Y:S02]  /*50d00*/  LEA R76, P6, R82, R3.reuse, 0x2 ;  /* 0x00000003524c7211 */ /* 0x080fe400078c10ff */
[C---:B------:R-:W-:Y:S01]  /*50d10*/  IADD3 R83, R81.reuse, c[0x0][0x198], RZ ;  /* 0x0000660051537a10 */ /* 0x040fe20007ffe0ff */
[----:B------:R2:W-:Y:S01]  /*50d20*/  @P3 STG.E [R6.64], R147 ;  /* 0x0000009306003986 */ /* 0x0005e2000c101906 */
[----:B------:R-:W-:Y:S02]  /*50d30*/  LEA R80, P3, R81, R3, 0x2 ;  /* 0x0000000351507211 */ /* 0x000fe400078610ff */
[----:B------:R-:W-:-:S02]  /*50d40*/  IADD3 R5, R252, 0xfe, RZ ;  /* 0x000000fefc057810 */ /* 0x000fc40007ffe0ff */
[----:B------:R-:W-:Y:S02]  /*50d50*/  IADD3 R0, R252, 0xff, RZ ;  /* 0x000000fffc007810 */ /* 0x000fe40007ffe0ff */
[-C--:B------:R-:W-:Y:S02]  /*50d60*/  LEA.HI.X.SX32 R77, R82, R4.reuse, 0x2, P6 ;  /* 0x00000004524d7211 */ /* 0x080fe400030f16ff */
[----:B-1----:R-:W-:Y:S02]  /*50d70*/  IADD3 R88, R83, c[0x0][0x198], RZ ;  /* 0x0000660053587a10 */ /* 0x002fe40007ffe0ff */
[----:B------:R-:W-:Y:S02]  /*50d80*/  LEA.HI.X.SX32 R81, R81, R4, 0x2, P3 ;  /* 0x0000000451517211 */ /* 0x000fe400018f16ff */
[----:B------:R-:W-:Y:S02]  /*50d90*/  ISETP.LT.AND P5, PT, R5, c[0x0][0x17c], !P0 ;  /* 0x00005f0005007a0c */ /* 0x000fe400047a1270 */
[----:B------:R-:W-:-:S02]  /*50da0*/  ISETP.LT.AND P2, PT, R0, c[0x0][0x17c], !P0 ;  /* 0x00005f0000007a0c */ /* 0x000fc40004741270 */
[CC--:B------:R-:W-:Y:S01]  /*50db0*/  LEA R82, P6, R83.reuse, R3.reuse, 0x2 ;  /* 0x0000000353527211 */ /* 0x0c0fe200078c10ff */
[----:B------:R1:W-:Y:S01]  /*50dc0*/  @P4 STG.E [R76.64], R126 ;  /* 0x0000007e4c004986 */ /* 0x0003e2000c101906 */
[C---:B------:R-:W-:Y:S02]  /*50dd0*/  IADD3 R89, R88.reuse, c[0x0][0x198], RZ ;  /* 0x0000660058597a10 */ /* 0x040fe40007ffe0ff */
[----:B------:R-:W-:Y:S01]  /*50de0*/  LEA.HI.X.SX32 R83, R83, R4, 0x2, P6 ;  /* 0x0000000453537211 */ /* 0x000fe200030f16ff */
[----:B------:R4:W-:Y:S01]  /*50df0*/  @P1 STG.E [R80.64], R127 ;  /* 0x0000007f50001986 */ /* 0x0009e2000c101906 */
[----:B--2---:R-:W-:Y:S02]  /*50e00*/  LEA R6, P1, R88, R3, 0x2 ;  /* 0x0000000358067211 */ /* 0x004fe400078210ff */
[C---:B------:R-:W-:Y:S02]  /*50e10*/  IADD3 R5, R252.reuse, 0x100, RZ ;  /* 0x00000100fc057810 */ /* 0x040fe40007ffe0ff */
[----:B------:R-:W-:-:S02]  /*50e20*/  IADD3 R0, R252, 0x101, RZ ;  /* 0x00000101fc007810 */ /* 0x000fc40007ffe0ff */
[----:B-1----:R-:W-:Y:S02]  /*50e30*/  LEA R76, P6, R89, R3, 0x2 ;  /* 0x00000003594c7211 */ /* 0x002fe400078c10ff */
[-C--:B------:R-:W-:Y:S02]  /*50e40*/  LEA.HI.X.SX32 R7, R88, R4.reuse, 0x2, P1 ;  /* 0x0000000458077211 */ /* 0x080fe400008f16ff */
[----:B------:R-:W-:Y:S02]  /*50e50*/  ISETP.LT.AND P4, PT, R5, c[0x0][0x17c], !P0 ;  /* 0x00005f0005007a0c */ /* 0x000fe40004781270 */
[C---:B------:R-:W-:Y:S02]  /*50e60*/  LEA.HI.X.SX32 R77, R89.reuse, R4, 0x2, P6 ;  /* 0x00000004594d7211 */ /* 0x040fe400030f16ff */
[----:B------:R-:W-:Y:S02]  /*50e70*/  ISETP.LT.AND P3, PT, R0, c[0x0][0x17c], !P0 ;  /* 0x00005f0000007a0c */ /* 0x000fe40004761270 */
[----:B------:R-:W-:Y:S01]  /*50e80*/  IADD3 R89, R89, c[0x0][0x198], RZ ;  /* 0x0000660059597a10 */ /* 0x000fe20007ffe0ff */
[----:B------:R1:W-:Y:S01]  /*50e90*/  @P5 STG.E [R82.64], R78 ;  /* 0x0000004e52005986 */ /* 0x0003e2000c101906 */
[----:B------:R-:W-:-:S03]  /*50ea0*/  IADD3 R5, R252, 0x102, RZ ;  /* 0x00000102fc057810 */ /* 0x000fc60007ffe0ff */
[----:B------:R2:W-:Y:S01]  /*50eb0*/  @P2 STG.E [R6.64], R79 ;  /* 0x0000004f06002986 */ /* 0x0005e2000c101906 */
[C---:B----4-:R-:W-:Y:S02]  /*50ec0*/  LEA R80, P2, R89.reuse, R3, 0x2 ;  /* 0x0000000359507211 */ /* 0x050fe400078410ff */
[----:B------:R-:W-:Y:S02]  /*50ed0*/  IADD3 R0, R252, 0x103, RZ ;  /* 0x00000103fc007810 */ /* 0x000fe40007ffe0ff */
[C---:B------:R-:W-:Y:S02]  /*50ee0*/  LEA.HI.X.SX32 R81, R89.reuse, R4, 0x2, P2 ;  /* 0x0000000459517211 */ /* 0x040fe400010f16ff */
[----:B-1----:R-:W-:Y:S02]  /*50ef0*/  IADD3 R78, R89, c[0x0][0x198], RZ ;  /* 0x00006600594e7a10 */ /* 0x002fe40007ffe0ff */
[----:B------:R-:W-:Y:S02]  /*50f00*/  ISETP.LT.AND P5, PT, R5, c[0x0][0x17c], !P0 ;  /* 0x00005f0005007a0c */ /* 0x000fe400047a1270 */
[----:B------:R-:W-:-:S02]  /*50f10*/  ISETP.LT.AND P1, PT, R0, c[0x0][0x17c], !P0 ;  /* 0x00005f0000007a0c */ /* 0x000fc40004721270 */
[C---:B------:R-:W-:Y:S01]  /*50f20*/  IADD3 R88, R78.reuse, c[0x0][0x198], RZ ;  /* 0x000066004e587a10 */ /* 0x040fe20007ffe0ff */
[----:B------:R1:W-:Y:S01]  /*50f30*/  @P4 STG.E [R76.64], R72 ;  /* 0x000000484c004986 */ /* 0x0003e2000c101906 */
[----:B------:R-:W-:-:S03]  /*50f40*/  LEA R82, P6, R78, R3, 0x2 ;  /* 0x000000034e527211 */ /* 0x000fc600078c10ff */
[----:B------:R4:W-:Y:S01]  /*50f50*/  @P3 STG.E [R80.64], R73 ;  /* 0x0000004950003986 */ /* 0x0009e2000c101906 */
[----:B--2---:R-:W-:Y:S02]  /*50f60*/  LEA R6, P3, R88, R3, 0x2 ;  /* 0x0000000358067211 */ /* 0x004fe400078610ff */
[C---:B------:R-:W-:Y:S02]  /*50f70*/  IADD3 R5, R252.reuse, 0x104, RZ ;  /* 0x00000104fc057810 */ /* 0x040fe40007ffe0ff */
[----:B------:R-:W-:Y:S02]  /*50f80*/  IADD3 R0, R252, 0x105, RZ ;  /* 0x00000105fc007810 */ /* 0x000fe40007ffe0ff */
[----:B-1----:R-:W-:Y:S02]  /*50f90*/  IADD3 R72, R88, c[0x0][0x198], RZ ;  /* 0x0000660058487a10 */ /* 0x002fe40007ffe0ff */
[-C--:B------:R-:W-:Y:S02]  /*50fa0*/  LEA.HI.X.SX32 R83, R78, R4.reuse, 0x2, P6 ;  /* 0x000000044e537211 */ /* 0x080fe400030f16ff */
[----:B------:R-:W-:-:S02]  /*50fb0*/  LEA.HI.X.SX32 R7, R88, R4, 0x2, P3 ;  /* 0x0000000458077211 */ /* 0x000fc400018f16ff */
[----:B------:R-:W-:Y:S02]  /*50fc0*/  ISETP.LT.AND P4, PT, R5, c[0x0][0x17c], !P0 ;  /* 0x00005f0005007a0c */ /* 0x000fe40004781270 */
[----:B------:R-:W-:Y:S02]  /*50fd0*/  LEA R76, P6, R72, R3, 0x2 ;  /* 0x00000003484c7211 */ /* 0x000fe400078c10ff */
[----:B------:R-:W-:Y:S02]  /*50fe0*/  ISETP.LT.AND P2, PT, R0, c[0x0][0x17c], !P0 ;  /* 0x00005f0000007a0c */ /* 0x000fe40004741270 */
[C---:B----4-:R-:W-:Y:S01]  /*50ff0*/  IADD3 R73, R72.reuse, c[0x0][0x198], RZ ;  /* 0x0000660048497a10 */ /* 0x050fe20007ffe0ff */
[----:B------:R1:W-:Y:S01]  /*51000*/  @P5 STG.E [R82.64], R52 ;  /* 0x0000003452005986 */ /* 0x0003e2000c101906 */
[----:B------:R-:W-:-:S03]  /*51010*/  LEA.HI.X.SX32 R77, R72, R4, 0x2, P6 ;  /* 0x00000004484d7211 */ /* 0x000fc600030f16ff */
[----:B------:R2:W-:Y:S01]  /*51020*/  @P1 STG.E [R6.64], R53 ;  /* 0x0000003506001986 */ /* 0x0005e2000c101906 */
[C---:B------:R-:W-:Y:S02]  /*51030*/  LEA R72, P1, R73.reuse, R3, 0x2 ;  /* 0x0000000349487211 */ /* 0x040fe400078210ff */
[C---:B------:R-:W-:Y:S02]  /*51040*/  IADD3 R5, R252.reuse, 0x106, RZ ;  /* 0x00000106fc057810 */ /* 0x040fe40007ffe0ff */
[----:B------:R-:W-:Y:S02]  /*51050*/  IADD3 R0, R252, 0x107, RZ ;  /* 0x00000107fc007810 */ /* 0x000fe40007ffe0ff */
[C---:B-1----:R-:W-:Y:S02]  /*51060*/  IADD3 R52, R73.reuse, c[0x0][0x198], RZ ;  /* 0x0000660049347a10 */ /* 0x042fe40007ffe0ff */
[----:B------:R-:W-:Y:S02]  /*51070*/  LEA.HI.X.SX32 R73, R73, R4, 0x2, P1 ;  /* 0x0000000449497211 */ /* 0x000fe400008f16ff */
[----:B------:R-:W-:-:S02]  /*51080*/  ISETP.LT.AND P5, PT, R5, c[0x0][0x17c], !P0 ;  /* 0x00005f0005007a0c */ /* 0x000fc400047a1270 */
[----:B------:R-:W-:Y:S02]  /*51090*/  ISETP.LT.AND P3, PT, R0, c[0x0][0x17c], !P0 ;  /* 0x00005f0000007a0c */ /* 0x000fe40004761270 */
        /* <DEDUP_REMOVED lines=31> */
[-C--:B------:R-:W-:Y:S02]  /*51290*/  LEA.HI.X.SX32 R73, R32, R4.reuse, 0x2, P6 ;  /* 0x0000000420497211 */ /* 0x080fe400030f16ff */
[C---:B-1----:R-:W-:Y:S02]  /*512a0*/  IADD3 R52, R76.reuse, c[0x0][0x198], RZ ;  /* 0x000066004c347a10 */ /* 0x042fe40007ffe0ff */
[----:B------:R-:W-:-:S02]  /*512b0*/  LEA.HI.X.SX32 R7, R76, R4, 0x2, P1 ;  /* 0x000000044c077211 */ /* 0x000fc400008f16ff */
[----:B------:R-:W-:Y:S02]  /*512c0*/  ISETP.LT.AND P4, PT, R5, c[0x0][0x17c], !P0 ;  /* 0x00005f0005007a0c */ /* 0x000fe40004781270 */
[----:B------:R-:W-:Y:S02]  /*512d0*/  ISETP.LT.AND P3, PT, R0, c[0x0][0x17c], !P0 ;  /* 0x00005f0000007a0c */ /* 0x000fe40004761270 */
[C---:B----4-:R-:W-:Y:S01]  /*512e0*/  IADD3 R17, R52.reuse, c[0x0][0x198], RZ ;  /* 0x0000660034117a10 */ /* 0x050fe20007ffe0ff */
[----:B------:R1:W-:Y:S01]  /*512f0*/  @P5 STG.E [R72.64], R48 ;  /* 0x0000003048005986 */ /* 0x0003e2000c101906 */
[----:B------:R-:W-:-:S03]  /*51300*/  LEA R32, P6, R52, R3, 0x2 ;  /* 0x0000000334207211 */ /* 0x000fc600078c10ff */
[----:B------:R2:W-:Y:S01]  /*51310*/  @P2 STG.E [R6.64], R49 ;  /* 0x0000003106002986 */ /* 0x0005e2000c101906 */
[C---:B------:R-:W-:Y:S02]  /*51320*/  LEA R16, P2, R17.reuse, R3, 0x2 ;  /* 0x0000000311107211 */ /* 0x040fe400078410ff */
[C---:B------:R-:W-:Y:S02]  /*51330*/  IADD3 R5, R252.reuse, 0x10e, RZ ;  /* 0x0000010efc057810 */ /* 0x040fe40007ffe0ff */
[----:B------:R-:W-:Y:S02]  /*51340*/  IADD3 R0, R252, 0x10f, RZ ;  /* 0x0000010ffc007810 */ /* 0x000fe40007ffe0ff */
[-C--:B------:R-:W-:Y:S02]  /*51350*/  LEA.HI.X.SX32 R33, R52, R4.reuse, 0x2, P6 ;  /* 0x0000000434217211 */ /* 0x080fe400030f16ff */
[C---:B-1----:R-:W-:Y:S02]  /*51360*/  IADD3 R48, R17.reuse, c[0x0][0x198], RZ ;  /* 0x0000660011307a10 */ /* 0x042fe40007ffe0ff */
[----:B------:R-:W-:-:S02]  /*51370*/  LEA.HI.X.SX32 R17, R17, R4, 0x2, P2 ;  /* 0x0000000411117211 */ /* 0x000fc400010f16ff */
[----:B------:R-:W-:Y:S02]  /*51380*/  ISETP.LT.AND P5, PT, R5, c[0x0][0x17c], !P0 ;  /* 0x00005f0005007a0c */ /* 0x000fe400047a1270 */
        /* <DEDUP_REMOVED lines=11> */
[----:B----4-:R-:W-:Y:S02]  /*51440*/  IADD3 R17, R20, c[0x0][0x198], RZ ;  /* 0x0000660014117a10 */ /* 0x010fe40007ffe0ff */
[----:B------:R-:W-:Y:S02]  /*51450*/  ISETP.LT.AND P4, PT, R5, c[0x0][0x17c], !P0 ;  /* 0x00005f0005007a0c */ /* 0x000fe40004781270 */
[----:B------:R-:W-:Y:S01]  /*51460*/  ISETP.LT.AND P2, PT, R0, c[0x0][0x17c], !P0 ;  /* 0x00005f0000007a0c */ /* 0x000fe20004741270 */
[----:B------:R1:W-:Y:S01]  /*51470*/  @P5 STG.E [R52.64], R36 ;  /* 0x0000002434005986 */ /* 0x0003e2000c101906 */
[C---:B------:R-:W-:Y:S02]  /*51480*/  IADD3 R21, R17.reuse, c[0x0][0x198], RZ ;  /* 0x0000660011157a10 */ /* 0x040fe40007ffe0ff */
[-C--:B------:R-:W-:Y:S01]  /*51490*/  LEA R32, P6, R20, R3.reuse, 0x2 ;  /* 0x0000000314207211 */ /* 0x080fe200078c10ff */
[----:B------:R2:W-:Y:S01]  /*514a0*/  @P1 STG.E [R6.64], R37 ;  /* 0x0000002506001986 */ /* 0x0005e2000c101906 */
[----:B------:R-:W-:-:S02]  /*514b0*/  LEA R16, P1, R17, R3, 0x2 ;  /* 0x0000000311107211 */ /* 0x000fc400078210ff */
[C---:B------:R-:W-:Y:S02]  /*514c0*/  IADD3 R5, R252.reuse, 0x112, RZ ;  /* 0x00000112fc057810 */ /* 0x040fe40007ffe0ff */
[----:B------:R-:W-:Y:S02]  /*514d0*/  IADD3 R0, R252, 0x113, RZ ;  /* 0x00000113fc007810 */ /* 0x000fe40007ffe0ff */
[-C--:B------:R-:W-:Y:S02]  /*514e0*/  LEA.HI.X.SX32 R33, R20, R4.reuse, 0x2, P6 ;  /* 0x0000000414217211 */ /* 0x080fe400030f16ff */
[----:B-1----:R-:W-:Y:S02]  /*514f0*/  IADD3 R36, R21, c[0x0][0x198], RZ ;  /* 0x0000660015247a10 */ /* 0x002fe40007ffe0ff */
[----:B------:R-:W-:Y:S02]  /*51500*/  LEA.HI.X.SX32 R17, R17, R4, 0x2, P1 ;  /* 0x0000000411117211 */ /* 0x000fe400008f16ff */
[----:B------:R-:W-:-:S02]  /*51510*/  ISETP.LT.AND P5, PT, R5, c[0x0][0x17c], !P0 ;  /* 0x00005f0005007a0c */ /* 0x000fc400047a1270 */
[CC--:B------:R-:W-:Y:S02]  /*51520*/  LEA R20, P6, R21.reuse, R3.reuse, 0x2 ;  /* 0x0000000315147211 */ /* 0x0c0fe400078c10ff */
[----:B------:R-:W-:Y:S02]  /*51530*/  ISETP.LT.AND P3, PT, R0, c[0x0][0x17c], !P0 ;  /* 0x00005f0000007a0c */ /* 0x000fe40004761270 */
[----:B--2---:R-:W-:Y:S01]  /*51540*/  IADD3 R37, R36, c[0x0][0x198], RZ ;  /* 0x0000660024257a10 */ /* 0x004fe20007ffe0ff */
[----:B------:R1:W-:Y:S01]  /*51550*/  @P4 STG.E [R32.64], R64 ;  /* 0x0000004020004986 */ /* 0x0003e2000c101906 */
[----:B------:R-:W-:Y:S02]  /*51560*/  IADD3 R5, R252, 0x114, RZ ;  /* 0x00000114fc057810 */ /* 0x000fe40007ffe0ff */
[----:B------:R-:W-:Y:S01]  /*51570*/  LEA.HI.X.SX32 R21, R21, R4, 0x2, P6 ;  /* 0x0000000415157211 */ /* 0x000fe200030f16ff */
[----:B------:R2:W-:Y:S01]  /*51580*/  @P2 STG.E [R16.64], R65 ;  /* 0x0000004110002986 */ /* 0x0005e2000c101906 */
[----:B------:R-:W-:-:S02]  /*51590*/  LEA R6, P2, R36, R3, 0x2 ;  /* 0x0000000324067211 */ /* 0x000fc400078410ff */
[----:B------:R-:W-:Y:S02]  /*515a0*/  IADD3 R0, R252, 0x115, RZ ;  /* 0x00000115fc007810 */ /* 0x000fe40007ffe0ff */
[----:B------:R-:W-:Y:S02]  /*515b0*/  ISETP.LT.AND P4, PT, R5, c[0x0][0x17c], !P0 ;  /* 0x00005f0005007a0c */ /* 0x000fe40004781270 */
[C---:B-1----:R-:W-:Y:S02]  /*515c0*/  LEA R32, P6, R37.reuse, R3, 0x2 ;  /* 0x0000000325207211 */ /* 0x042fe400078c10ff */
[-C--:B------:R-:W-:Y:S02]  /*515d0*/  LEA.HI.X.SX32 R7, R36, R4.reuse, 0x2, P2 ;  /* 0x0000000424077211 */ /* 0x080fe400010f16ff */
[C---:B------:R-:W-:Y:S02]  /*515e0*/  LEA.HI.X.SX32 R33, R37.reuse, R4, 0x2, P6 ;  /* 0x0000000425217211 */ /* 0x040fe400030f16ff */
[----:B------:R-:W-:-:S02]  /*515f0*/  IADD3 R37, R37, c[0x0][0x198], RZ ;  /* 0x0000660025257a10 */ /* 0x000fc40007ffe0ff */
        /* <DEDUP_REMOVED lines=8> */
[----:B------:R-:W-:Y:S01]  /*51680*/  IADD3 R36, R8, c[0x0][0x198], RZ ;  /* 0x0000660008247a10 */ /* 0x000fe20007ffe0ff */
[----:B------:R1:W-:Y:S01]  /*51690*/  @P4 STG.E [R32.64], R24 ;  /* 0x0000001820004986 */ /* 0x0003e2000c101906 */
[----:B------:R-:W-:-:S02]  /*516a0*/  ISETP.LT.AND P5, PT, R5, c[0x0][0x17c], !P0 ;  /* 0x00005f0005007a0c */ /* 0x000fc400047a1270 */
[----:B------:R-:W-:Y:S02]  /*516b0*/  ISETP.LT.AND P2, PT, R0, c[0x0][0x17c], !P0 ;  /* 0x00005f0000007a0c */ /* 0x000fe40004741270 */
[-C--:B------:R-:W-:Y:S01]  /*516c0*/  LEA R20, P6, R8, R3.reuse, 0x2 ;  /* 0x0000000308147211 */ /* 0x080fe200078c10ff */
[----:B------:R2:W-:Y:S01]  /*516d0*/  @P1 STG.E [R16.64], R25 ;  /* 0x0000001910001986 */ /* 0x0005e2000c101906 */
[----:B----4-:R-:W-:Y:S02]  /*516e0*/  LEA R6, P1, R36, R3, 0x2 ;  /* 0x0000000324067211 */ /* 0x010fe400078210ff */
[----:B------:R-:W-:Y:S02]  /*516f0*/  LEA.HI.X.SX32 R21, R8, R4, 0x2, P6 ;  /* 0x0000000408157211 */ /* 0x000fe400030f16ff */
[----:B-1----:R-:W-:Y:S02]  /*51700*/  IADD3 R24, R36, c[0x0][0x198], RZ ;  /* 0x0000660024187a10 */ /* 0x002fe40007ffe0ff */
[----:B------:R-:W-:-:S02]  /*51710*/  IADD3 R5, R252, 0x118, RZ ;  /* 0x00000118fc057810 */ /* 0x000fc40007ffe0ff */
[----:B------:R-:W-:Y:S02]  /*51720*/  LEA R8, P6, R24, R3, 0x2 ;  /* 0x0000000318087211 */ /* 0x000fe400078c10ff */
[----:B------:R-:W-:Y:S02]  /*51730*/  IADD3 R0, R252, 0x119, RZ ;  /* 0x00000119fc007810 */ /* 0x000fe40007ffe0ff */
[-C--:B------:R-:W-:Y:S02]  /*51740*/  LEA.HI.X.SX32 R7, R36, R4.reuse, 0x2, P1 ;  /* 0x0000000424077211 */ /* 0x080fe400008f16ff */
[C---:B------:R-:W-:Y:S02]  /*51750*/  LEA.HI.X.SX32 R9, R24.reuse, R4, 0x2, P6 ;  /* 0x0000000418097211 */ /* 0x040fe400030f16ff */
[----:B------:R-:W-:Y:S01]  /*51760*/  IADD3 R24, R24, c[0x0][0x198], RZ ;  /* 0x0000660018187a10 */ /* 0x000fe20007ffe0ff */
[----:B------:R1:W-:Y:S01]  /*51770*/  @P5 STG.E [R20.64], R40 ;  /* 0x0000002814005986 */ /* 0x0003e2000c101906 */
[----:B------:R-:W-:-:S02]  /*51780*/  ISETP.LT.AND P4, PT, R5, c[0x0][0x17c], !P0 ;  /* 0x00005f0005007a0c */ /* 0x000fc40004781270 */
[----:B------:R-:W-:Y:S01]  /*51790*/  ISETP.LT.AND P3, PT, R0, c[0x0][0x17c], !P0 ;  /* 0x00005f0000007a0c */ /* 0x000fe20004761270 */
[----:B------:R4:W-:Y:S01]  /*517a0*/  @P2 STG.E [R6.64], R41 ;  /* 0x0000002906002986 */ /* 0x0009e2000c101906 */
[----:B--2---:R-:W-:Y:S02]  /*517b0*/  LEA R16, P2, R24, R3, 0x2 ;  /* 0x0000000318107211 */ /* 0x004fe400078410ff */
[C---:B------:R-:W-:Y:S02]  /*517c0*/  IADD3 R5, R252.reuse, 0x11a, RZ ;  /* 0x0000011afc057810 */ /* 0x040fe40007ffe0ff */
[----:B------:R-:W-:Y:S02]  /*517d0*/  IADD3 R0, R252, 0x11b, RZ ;  /* 0x0000011bfc007810 */ /* 0x000fe40007ffe0ff */
[C---:B-1----:R-:W-:Y:S02]  /*517e0*/  IADD3 R21, R24.reuse, c[0x0][0x198], RZ ;  /* 0x0000660018157a10 */ /* 0x042fe40007ffe0ff */
[----:B------:R-:W-:-:S02]  /*517f0*/  LEA.HI.X.SX32 R17, R24, R4, 0x2, P2 ;  /* 0x0000000418117211 */ /* 0x000fc400010f16ff */
[----:B------:R-:W-:Y:S02]  /*51800*/  IADD3 R24, R21, c[0x0][0x198], RZ ;  /* 0x0000660015187a10 */ /* 0x000fe40007ffe0ff */
[----:B------:R-:W-:Y:S02]  /*51810*/  ISETP.LT.AND P5, PT, R5, c[0x0][0x17c], !P0 ;  /* 0x00005f0005007a0c */ /* 0x000fe400047a1270 */
[----:B------:R-:W-:Y:S02]  /*51820*/  ISETP.LT.AND P1, PT, R0, c[0x0][0x17c], !P0 ;  /* 0x00005f0000007a0c */ /* 0x000fe40004721270 */
[CC--:B------:R-:W-:Y:S01]  /*51830*/  LEA R20, P6, R21.reuse, R3.reuse, 0x2 ;  /* 0x0000000315147211 */ /* 0x0c0fe200078c10ff */
[----:B------:R1:W-:Y:S01]  /*51840*/  @P4 STG.E [R8.64], R60 ;  /* 0x0000003c08004986 */ /* 0x0003e2000c101906 */
[C---:B------:R-:W-:Y:S02]  /*51850*/  IADD3 R25, R24.reuse, c[0x0][0x198], RZ ;  /* 0x0000660018197a10 */ /* 0x040fe40007ffe0ff */
[----:B------:R-:W-:Y:S01]  /*51860*/  LEA.HI.X.SX32 R21, R21, R4, 0x2, P6 ;  /* 0x0000000415157211 */ /* 0x000fe200030f16ff */
[----:B------:R2:W-:Y:S01]  /*51870*/  @P3 STG.E [R16.64], R61 ;  /* 0x0000003d10003986 */ /* 0x0005e2000c101906 */
[----:B----4-:R-:W-:-:S02]  /*51880*/  LEA R6, P3, R24, R3, 0x2 ;  /* 0x0000000318067211 */ /* 0x010fc400078610ff */
[C---:B------:R-:W-:Y:S02]  /*51890*/  IADD3 R5, R252.reuse, 0x11c, RZ ;  /* 0x0000011cfc057810 */ /* 0x040fe40007ffe0ff */
[----:B------:R-:W-:Y:S02]  /*518a0*/  IADD3 R0, R252, 0x11d, RZ ;  /* 0x0000011dfc007810 */ /* 0x000fe40007ffe0ff */
[----:B-1----:R-:W-:Y:S02]  /*518b0*/  LEA R8, P6, R25, R3, 0x2 ;  /* 0x0000000319087211 */ /* 0x002fe400078c10ff */
[-C--:B------:R-:W-:Y:S02]  /*518c0*/  LEA.HI.X.SX32 R7, R24, R4.reuse, 0x2, P3 ;  /* 0x0000000418077211 */ /* 0x080fe400018f16ff */
[----:B------:R-:W-:Y:S02]  /*518d0*/  ISETP.LT.AND P4, PT, R5, c[0x0][0x17c], !P0 ;  /* 0x00005f0005007a0c */ /* 0x000fe40004781270 */
[----:B------:R-:W-:-:S02]  /*518e0*/  LEA.HI.X.SX32 R9, R25, R4, 0x2, P6 ;  /* 0x0000000419097211 */ /* 0x000fc400030f16ff */
[----:B------:R-:W-:Y:S02]  /*518f0*/  ISETP.LT.AND P2, PT, R0, c[0x0][0x17c], !P0 ;  /* 0x00005f0000007a0c */ /* 0x000fe40004741270 */
[----:B------:R-:W-:Y:S01]  /*51900*/  IADD3 R25, R25, c[0x0][0x198], RZ ;  /* 0x0000660019197a10 */ /* 0x000fe20007ffe0ff */
[----:B------:R1:W-:Y:S01]  /*51910*/  @P5 STG.E [R20.64], R12 ;  /* 0x0000000c14005986 */ /* 0x0003e2000c101906 */
[----:B------:R-:W-:-:S03]  /*51920*/  IADD3 R5, R252, 0x11e, RZ ;  /* 0x0000011efc057810 */ /* 0x000fc60007ffe0ff */
[----:B------:R4:W-:Y:S01]  /*51930*/  @P1 STG.E [R6.64], R13 ;  /* 0x0000000d06001986 */ /* 0x0009e2000c101906 */
[CC--:B--2---:R-:W-:Y:S02]  /*51940*/  LEA R16, P1, R25.reuse, R3.reuse, 0x2 ;  /* 0x0000000319107211 */ /* 0x0c4fe400078210ff */
[----:B------:R-:W-:Y:S02]  /*51950*/  IADD3 R0, R252, 0x11f, RZ ;  /* 0x0000011ffc007810 */ /* 0x000fe40007ffe0ff */
[C---:B------:R-:W-:Y:S02]  /*51960*/  LEA.HI.X.SX32 R17, R25.reuse, R4, 0x2, P1 ;  /* 0x0000000419117211 */ /* 0x040fe400008f16ff */
[----:B-1----:R-:W-:Y:S02]  /*51970*/  IADD3 R12, R25, c[0x0][0x198], RZ ;  /* 0x00006600190c7a10 */ /* 0x002fe40007ffe0ff */
[----:B------:R-:W-:Y:S02]  /*51980*/  ISETP.LT.AND P5, PT, R5, c[0x0][0x17c], !P0 ;  /* 0x00005f0005007a0c */ /* 0x000fe400047a1270 */
[----:B------:R-:W-:-:S02]  /*51990*/  LEA R20, P6, R12, R3, 0x2 ;  /* 0x000000030c147211 */ /* 0x000fc400078c10ff */
[----:B------:R-:W-:Y:S02]  /*519a0*/  ISETP.LT.AND P3, PT, R0, c[0x0][0x17c], !P0 ;  /* 0x00005f0000007a0c */ /* 0x000fe40004761270 */
[C---:B------:R-:W-:Y:S01]  /*519b0*/  IADD3 R24, R12.reuse, c[0x0][0x198], RZ ;  /* 0x000066000c187a10 */ /* 0x040fe20007ffe0ff */
[----:B------:R1:W-:Y:S01]  /*519c0*/  @P4 STG.E [R8.64], R28 ;  /* 0x0000001c08004986 */ /* 0x0003e2000c101906 */
[----:B------:R-:W-:Y:S02]  /*519d0*/  LEA.HI.X.SX32 R21, R12, R4, 0x2, P6 ;  /* 0x000000040c157211 */ /* 0x000fe400030f16ff */
[C---:B------:R-:W-:Y:S01]  /*519e0*/  IADD3 R12, R24.reuse, c[0x0][0x198], RZ ;  /* 0x00006600180c7a10 */ /* 0x040fe20007ffe0ff */
[----:B------:R2:W-:Y:S01]  /*519f0*/  @P2 STG.E [R16.64], R29 ;  /* 0x0000001d10002986 */ /* 0x0005e2000c101906 */
[----:B----4-:R-:W-:Y:S02]  /*51a00*/  LEA R6, P2, R24, R3, 0x2 ;  /* 0x0000000318067211 */ /* 0x010fe400078410ff */
[----:B------:R-:W-:-:S02]  /*51a10*/  IADD3 R5, R252, 0x120, RZ ;  /* 0x00000120fc057810 */ /* 0x000fc40007ffe0ff */
[----:B------:R-:W-:Y:S02]  /*51a20*/  IADD3 R0, R252, 0x121, RZ ;  /* 0x00000121fc007810 */ /* 0x000fe40007ffe0ff */
[----:B------:R-:W-:Y:S02]  /*51a30*/  LEA.HI.X.SX32 R7, R24, R4, 0x2, P2 ;  /* 0x0000000418077211 */ /* 0x000fe400010f16ff */
[C---:B------:R-:W-:Y:S02]  /*51a40*/  IADD3 R13, R12.reuse, c[0x0][0x198], RZ ;  /* 0x000066000c0d7a10 */ /* 0x040fe40007ffe0ff */
[----:B------:R-:W-:Y:S02]  /*51a50*/  ISETP.LT.AND P4, PT, R5, c[0x0][0x17c], !P0 ;  /* 0x00005f0005007a0c */ /* 0x000fe40004781270 */
[----:B-1----:R-:W-:Y:S02]  /*51a60*/  LEA R8, P6, R12, R3, 0x2 ;  /* 0x000000030c087211 */ /* 0x002fe400078c10ff */
[----:B------:R-:W-:Y:S01]  /*51a70*/  ISETP.LT.AND P1, PT, R0, c[0x0][0x17c], !P0 ;  /* 0x00005f0000007a0c */ /* 0x000fe20004721270 */
[----:B------:R1:W-:Y:S01]  /*51a80*/  @P5 STG.E [R20.64], R44 ;  /* 0x0000002c14005986 */ /* 0x0003e2000c101906 */
[----:B--2---:R-:W-:-:S02]  /*51a90*/  IADD3 R17, R13, c[0x0][0x198], RZ ;  /* 0x000066000d117a10 */ /* 0x004fc40007ffe0ff */
[-C--:B------:R-:W-:Y:S01]  /*51aa0*/  LEA.HI.X.SX32 R9, R12, R4.reuse, 0x2, P6 ;  /* 0x000000040c097211 */ /* 0x080fe200030f16ff */
[----:B------:R2:W-:Y:S01]  /*51ab0*/  @P3 STG.E [R6.64], R45 ;  /* 0x0000002d06003986 */ /* 0x0005e2000c101906 */
[----:B------:R-:W-:Y:S02]  /*51ac0*/  LEA R12, P3, R13, R3, 0x2 ;  /* 0x000000030d0c7211 */ /* 0x000fe400078610ff */
[C---:B------:R-:W-:Y:S02]  /*51ad0*/  IADD3 R5, R252.reuse, 0x122, RZ ;  /* 0x00000122fc057810 */ /* 0x040fe40007ffe0ff */
[----:B------:R-:W-:Y:S02]  /*51ae0*/  IADD3 R0, R252, 0x123, RZ ;  /* 0x00000123fc007810 */ /* 0x000fe40007ffe0ff */
[----:B-1----:R-:W-:Y:S02]  /*51af0*/  IADD3 R20, R17, c[0x0][0x198], RZ ;  /* 0x0000660011147a10 */ /* 0x002fe40007ffe0ff */
[----:B------:R-:W-:-:S02]  /*51b00*/  LEA.HI.X.SX32 R13, R13, R4, 0x2, P3 ;  /* 0x000000040d0d7211 */ /* 0x000fc400018f16ff */
[----:B------:R-:W-:Y:S02]  /*51b10*/  ISETP.LT.AND P5, PT, R5, c[0x0][0x17c], !P0 ;  /* 0x00005f0005007a0c */ /* 0x000fe400047a1270 */
[CC--:B------:R-:W-:Y:S02]  /*51b20*/  LEA R16, P6, R17.reuse, R3.reuse, 0x2 ;  /* 0x0000000311107211 */ /* 0x0c0fe400078c10ff */
[----:B------:R-:W-:Y:S02]  /*51b30*/  ISETP.LT.AND P2, PT, R0, c[0x0][0x17c], !P0 ;  /* 0x00005f0000007a0c */ /* 0x000fe40004741270 */
[----:B------:R-:W-:Y:S01]  /*51b40*/  IADD3 R21, R20, c[0x0][0x198], RZ ;  /* 0x0000660014157a10 */ /* 0x000fe20007ffe0ff */
[----:B------:R1:W-:Y:S01]  /*51b50*/  @P4 STG.E [R8.64], R74 ;  /* 0x0000004a08004986 */ /* 0x0003e2000c101906 */
[----:B------:R-:W-:Y:S02]  /*51b60*/  IADD3 R5, R252, 0x124, RZ ;  /* 0x00000124fc057810 */ /* 0x000fe40007ffe0ff */
[----:B------:R-:W-:Y:S01]  /*51b70*/  LEA.HI.X.SX32 R17, R17, R4, 0x2, P6 ;  /* 0x0000000411117211 */ /* 0x000fe200030f16ff */
[----:B------:R4:W-:Y:S01]  /*51b80*/  @P1 STG.E [R12.64], R75 ;  /* 0x0000004b0c001986 */ /* 0x0009e2000c101906 */
[----:B--2---:R-:W-:-:S02]  /*51b90*/  LEA R6, P1, R20, R3, 0x2 ;  /* 0x0000000314067211 */ /* 0x004fc400078210ff */
        /* <DEDUP_REMOVED lines=10> */
[C---:B----4-:R-:W-:Y:S02]  /*51c40*/  LEA R12, P2, R21.reuse, R3, 0x2 ;  /* 0x00000003150c7211 */ /* 0x050fe400078410ff */
[----:B------:R-:W-:Y:S02]  /*51c50*/  IADD3 R0, R252, 0x127, RZ ;  /* 0x00000127fc007810 */ /* 0x000fe40007ffe0ff */
[C---:B-1----:R-:W-:Y:S02]  /*51c60*/  IADD3 R17, R21.reuse, c[0x0][0x198], RZ ;  /* 0x0000660015117a10 */ /* 0x042fe40007ffe0ff */
[----:B------:R-:W-:Y:S02]  /*51c70*/  LEA.HI.X.SX32 R13, R21, R4, 0x2, P2 ;  /* 0x00000004150d7211 */ /* 0x000fe400010f16ff */
[----:B------:R-:W-:Y:S01]  /*51c80*/  IADD3 R20, R17, c[0x0][0x198], RZ ;  /* 0x0000660011147a10 */ /* 0x000fe20007ffe0ff */
[----:B------:R1:W-:Y:S01]  /*51c90*/  @P4 STG.E [R8.64], R18 ;  /* 0x0000001208004986 */ /* 0x0003e2000c101906 */
[----:B------:R-:W-:-:S02]  /*51ca0*/  ISETP.LT.AND P5, PT, R5, c[0x0][0x17c], !P0 ;  /* 0x00005f0005007a0c */ /* 0x000fc400047a1270 */
[----:B------:R-:W-:Y:S02]  /*51cb0*/  ISETP.LT.AND P1, PT, R0, c[0x0][0x17c], !P0 ;  /* 0x00005f0000007a0c */ /* 0x000fe40004721270 */
[CC--:B------:R-:W-:Y:S01]  /*51cc0*/  LEA R16, P6, R17.reuse, R3.reuse, 0x2 ;  /* 0x0000000311107211 */ /* 0x0c0fe200078c10ff */
[----:B------:R4:W-:Y:S01]  /*51cd0*/  @P3 STG.E [R12.64], R19 ;  /* 0x000000130c003986 */ /* 0x0009e2000c101906 */
[C---:B--2---:R-:W-:Y:S02]  /*51ce0*/  LEA R6, P3, R20.reuse, R3, 0x2 ;  /* 0x0000000314067211 */ /* 0x044fe400078610ff */
[----:B------:R-:W-:Y:S02]  /*51cf0*/  LEA.HI.X.SX32 R17, R17, R4, 0x2, P6 ;  /* 0x0000000411117211 */ /* 0x000fe400030f16ff */
[----:B-1----:R-:W-:-:S04]  /*51d00*/  IADD3 R18, R20, c[0x0][0x198], RZ ;  /* 0x0000660014127a10 */ /* 0x002fc80007ffe0ff */
[----:B------:R-:W-:Y:S02]  /*51d10*/  LEA R8, P6, R18, R3, 0x2 ;  /* 0x0000000312087211 */ /* 0x000fe400078c10ff */
[-C--:B------:R-:W-:Y:S02]  /*51d20*/  LEA.HI.X.SX32 R7, R20, R4.reuse, 0x2, P3 ;  /* 0x0000000414077211 */ /* 0x080fe400018f16ff */
[----:B------:R-:W-:Y:S02]  /*51d30*/  IADD3 R5, R252, 0x128, RZ ;  /* 0x00000128fc057810 */ /* 0x000fe40007ffe0ff */
[----:B------:R-:W-:Y:S02]  /*51d40*/  LEA.HI.X.SX32 R9, R18, R4, 0x2, P6 ;  /* 0x0000000412097211 */ /* 0x000fe400030f16ff */
[----:B------:R-:W-:Y:S02]  /*51d50*/  IADD3 R0, R252, 0x129, RZ ;  /* 0x00000129fc007810 */ /* 0x000fe40007ffe0ff */
[----:B------:R-:W-:Y:S01]  /*51d60*/  IADD3 R18, R18, c[0x0][0x198], RZ ;  /* 0x0000660012127a10 */ /* 0x000fe20007ffe0ff */
[----:B------:R1:W-:Y:S01]  /*51d70*/  @P5 STG.E [R16.64], R34 ;  /* 0x0000002210005986 */ /* 0x0003e2000c101906 */
[----:B------:R-:W-:-:S02]  /*51d80*/  ISETP.LT.AND P4, PT, R5, c[0x0][0x17c], !P0 ;  /* 0x00005f0005007a0c */ /* 0x000fc40004781270 */
[----:B------:R-:W-:Y:S01]  /*51d90*/  ISETP.LT.AND P2, PT, R0, c[0x0][0x17c], !P0 ;  /* 0x00005f0000007a0c */ /* 0x000fe20004741270 */
[----:B------:R2:W-:Y:S01]  /*51da0*/  @P1 STG.E [R6.64], R35 ;  /* 0x0000002306001986 */ /* 0x0005e2000c101906 */
[----:B----4-:R-:W-:Y:S02]  /*51db0*/  LEA R12, P1, R18, R3, 0x2 ;  /* 0x00000003120c7211 */ /* 0x010fe400078210ff */
[----:B------:R-:W-:Y:S02]  /*51dc0*/  IADD3 R5, R252, 0x12a, RZ ;  /* 0x0000012afc057810 */ /* 0x000fe40007ffe0ff */
[C---:B------:R-:W-:Y:S02]  /*51dd0*/  LEA.HI.X.SX32 R13, R18.reuse, R4, 0x2, P1 ;  /* 0x00000004120d7211 */ /* 0x040fe400008f16ff */
[----:B-1----:R-:W-:Y:S02]  /*51de0*/  IADD3 R17, R18, c[0x0][0x198], RZ ;  /* 0x0000660012117a10 */ /* 0x002fe40007ffe0ff */
[----:B------:R-:W-:-:S02]  /*51df0*/  IADD3 R0, R252, 0x12b, RZ ;  /* 0x0000012bfc007810 */ /* 0x000fc40007ffe0ff */
[----:B------:R-:W-:Y:S02]  /*51e00*/  IADD3 R18, R17, c[0x0][0x198], RZ ;  /* 0x0000660011127a10 */ /* 0x000fe40007ffe0ff */
[----:B------:R-:W-:Y:S02]  /*51e10*/  ISETP.LT.AND P5, PT, R5, c[0x0][0x17c], !P0 ;  /* 0x00005f0005007a0c */ /* 0x000fe400047a1270 */
[C---:B------:R-:W-:Y:S02]  /*51e20*/  LEA R16, P6, R17.reuse, R3, 0x2 ;  /* 0x0000000311107211 */ /* 0x040fe400078c10ff */
        /* <DEDUP_REMOVED lines=25> */
[----:B------:R-:W-:Y:S01]  /*51fc0*/  IADD3 R19, R18, c[0x0][0x198], RZ ;  /* 0x0000660012137a10 */ /* 0x000fe20007ffe0ff */
        /* <DEDUP_REMOVED lines=27> */
[----:B--2---:R-:W-:Y:S02]  /*52180*/  LEA R6, P3, R18, R3, 0x2 ;  /* 0x0000000312067211 */ /* 0x004fe400078610ff */
        /* <DEDUP_REMOVED lines=17> */
[C---:B------:R-:W-:Y:S02]  /*522a0*/  LEA R16, P6, R10.reuse, R3, 0x2 ;  /* 0x000000030a107211 */ /* 0x040fe400078c10ff */
[C---:B------:R-:W-:Y:S01]  /*522b0*/  IADD3 R18, R10.reuse, c[0x0][0x198], RZ ;  /* 0x000066000a127a10 */ /* 0x040fe20007ffe0ff */
[----:B------:R1:W-:Y:S01]  /*522c0*/  @P4 STG.E [R8.64], R26 ;  /* 0x0000001a08004986 */ /* 0x0003e2000c101906 */
[----:B------:R-:W-:-:S03]  /*522d0*/  LEA.HI.X.SX32 R17, R10, R4, 0x2, P6 ;  /* 0x000000040a117211 */ /* 0x000fc600030f16ff */
[----:B------:R4:W-:Y:S01]  /*522e0*/  @P2 STG.E [R12.64], R27 ;  /* 0x0000001b0c002986 */ /* 0x0009e2000c101906 */
[----:B--2---:R-:W-:Y:S02]  /*522f0*/  LEA R6, P2, R18, R3, 0x2 ;  /* 0x0000000312067211 */ /* 0x004fe400078410ff */
[----:B------:R-:W-:Y:S02]  /*52300*/  IADD3 R5, R252, 0x138, RZ ;  /* 0x00000138fc057810 */ /* 0x000fe40007ffe0ff */
[----:B------:R-:W-:Y:S02]  /*52310*/  IADD3 R10, R18, c[0x0][0x198], RZ ;  /* 0x00006600120a7a10 */ /* 0x000fe40007ffe0ff */
[----:B------:R-:W-:Y:S02]  /*52320*/  IADD3 R0, R252, 0x139, RZ ;  /* 0x00000139fc007810 */ /* 0x000fe40007ffe0ff */
[----:B------:R-:W-:Y:S02]  /*52330*/  LEA.HI.X.SX32 R7, R18, R4, 0x2, P2 ;  /* 0x0000000412077211 */ /* 0x000fe400010f16ff */
[----:B------:R-:W-:-:S02]  /*52340*/  ISETP.LT.AND P4, PT, R5, c[0x0][0x17c], !P0 ;  /* 0x00005f0005007a0c */ /* 0x000fc40004781270 */
[----:B-1----:R-:W-:Y:S02]  /*52350*/  LEA R8, P6, R10, R3, 0x2 ;  /* 0x000000030a087211 */ /* 0x002fe400078c10ff */
[----:B------:R-:W-:Y:S02]  /*52360*/  ISETP.LT.AND P1, PT, R0, c[0x0][0x17c], !P0 ;  /* 0x00005f0000007a0c */ /* 0x000fe40004721270 */
[C---:B------:R-:W-:Y:S01]  /*52370*/  IADD3 R11, R10.reuse, c[0x0][0x198], RZ ;  /* 0x000066000a0b7a10 */ /* 0x040fe20007ffe0ff */
[----:B------:R1:W-:Y:S01]  /*52380*/  @P5 STG.E [R16.64], R42 ;  /* 0x0000002a10005986 */ /* 0x0003e2000c101906 */
[----:B------:R-:W-:-:S03]  /*52390*/  LEA.HI.X.SX32 R9, R10, R4, 0x2, P6 ;  /* 0x000000040a097211 */ /* 0x000fc600030f16ff */
[----:B------:R2:W-:Y:S01]  /*523a0*/  @P3 STG.E [R6.64], R43 ;  /* 0x0000002b06003986 */ /* 0x0005e2000c101906 */
[C---:B------:R-:W-:Y:S02]  /*523b0*/  LEA R10, P3, R11.reuse, R3, 0x2 ;  /* 0x000000030b0a7211 */ /* 0x040fe400078610ff */
[C---:B------:R-:W-:Y:S02]  /*523c0*/  IADD3 R5, R252.reuse, 0x13a, RZ ;  /* 0x0000013afc057810 */ /* 0x040fe40007ffe0ff */
[----:B------:R-:W-:Y:S02]  /*523d0*/  IADD3 R0, R252, 0x13b, RZ ;  /* 0x0000013bfc007810 */ /* 0x000fe40007ffe0ff */
[C---:B----4-:R-:W-:Y:S02]  /*523e0*/  IADD3 R13, R11.reuse, c[0x0][0x198], RZ ;  /* 0x000066000b0d7a10 */ /* 0x050fe40007ffe0ff */
[----:B------:R-:W-:Y:S02]  /*523f0*/  LEA.HI.X.SX32 R11, R11, R4, 0x2, P3 ;  /* 0x000000040b0b7211 */ /* 0x000fe400018f16ff */
[----:B------:R-:W-:-:S02]  /*52400*/  ISETP.LT.AND P5, PT, R5, c[0x0][0x17c], !P0 ;  /* 0x00005f0005007a0c */ /* 0x000fc400047a1270 */
[----:B------:R-:W-:Y:S02]  /*52410*/  ISETP.LT.AND P2, PT, R0, c[0x0][0x17c], !P0 ;  /* 0x00005f0000007a0c */ /* 0x000fe40004741270 */
[C---:B-1----:R-:W-:Y:S01]  /*52420*/  IADD3 R16, R13.reuse, c[0x0][0x198], RZ ;  /* 0x000066000d107a10 */ /* 0x042fe20007ffe0ff */
        /* <DEDUP_REMOVED lines=15> */
[C---:B----4-:R-:W-:Y:S02]  /*52520*/  LEA R10, P2, R17.reuse, R3, 0x2 ;  /* 0x00000003110a7211 */ /* 0x050fe400078410ff */
[C---:B------:R-:W-:Y:S02]  /*52530*/  IADD3 R5, R252.reuse, 0x13e, RZ ;  /* 0x0000013efc057810 */ /* 0x040fe40007ffe0ff */
[----:B------:R-:W-:Y:S02]  /*52540*/  IADD3 R0, R252, 0x13f, RZ ;  /* 0x0000013ffc007810 */ /* 0x000fe40007ffe0ff */
[----:B------:R-:W-:Y:S02]  /*52550*/  IADD3 R16, R17, c[0x0][0x198], RZ ;  /* 0x0000660011107a10 */ /* 0x000fe40007ffe0ff */
[-C--:B------:R-:W-:Y:S02]  /*52560*/  LEA.HI.X.SX32 R9, R9, R4.reuse, 0x2, P6 ;  /* 0x0000000409097211 */ /* 0x080fe400030f16ff */
[----:B------:R-:W-:-:S02]  /*52570*/  LEA.HI.X.SX32 R11, R17, R4, 0x2, P2 ;  /* 0x00000004110b7211 */ /* 0x000fc400010f16ff */
[----:B------:R-:W-:Y:S02]  /*52580*/  ISETP.LT.AND P5, PT, R5, c[0x0][0x17c], !P0 ;  /* 0x00005f0005007a0c */ /* 0x000fe400047a1270 */
[----:B------:R-:W-:Y:S02]  /*52590*/  ISETP.LT.AND P1, PT, R0, c[0x0][0x17c], !P0 ;  /* 0x00005f0000007a0c */ /* 0x000fe40004721270 */
[C---:B-1----:R-:W-:Y:S01]  /*525a0*/  IADD3 R14, R16.reuse, c[0x0][0x198], RZ ;  /* 0x00006600100e7a10 */ /* 0x042fe20007ffe0ff */
[----:B------:R1:W-:Y:S01]  /*525b0*/  @P4 STG.E [R8.64], R30 ;  /* 0x0000001e08004986 */ /* 0x0003e2000c101906 */
[----:B------:R-:W-:-:S03]  /*525c0*/  LEA R12, P6, R16, R3, 0x2 ;  /* 0x00000003100c7211 */ /* 0x000fc600078c10ff */
[----:B------:R4:W-:Y:S01]  /*525d0*/  @P3 STG.E [R10.64], R31 ;  /* 0x0000001f0a003986 */ /* 0x0009e2000c101906 */
[----:B--2---:R-:W-:Y:S02]  /*525e0*/  LEA R6, P3, R14, R3, 0x2 ;  /* 0x000000030e067211 */ /* 0x004fe400078610ff */
[----:B------:R-:W-:Y:S02]  /*525f0*/  IADD3 R5, R252, 0x140, RZ ;  /* 0x00000140fc057810 */ /* 0x000fe40007ffe0ff */
[----:B------:R-:W-:Y:S02]  /*52600*/  IADD3 R18, R14, c[0x0][0x198], RZ ;  /* 0x000066000e127a10 */ /* 0x000fe40007ffe0ff */
[----:B------:R-:W-:Y:S02]  /*52610*/  IADD3 R0, R252, 0x141, RZ ;  /* 0x00000141fc007810 */ /* 0x000fe40007ffe0ff */
[-C--:B------:R-:W-:Y:S02]  /*52620*/  LEA.HI.X.SX32 R13, R16, R4.reuse, 0x2, P6 ;  /* 0x00000004100d7211 */ /* 0x080fe400030f16ff */
[----:B------:R-:W-:-:S02]  /*52630*/  LEA.HI.X.SX32 R7, R14, R4, 0x2, P3 ;  /* 0x000000040e077211 */ /* 0x000fc400018f16ff */
[----:B------:R-:W-:Y:S02]  /*52640*/  ISETP.LT.AND P4, PT, R5, c[0x0][0x17c], !P0 ;  /* 0x00005f0005007a0c */ /* 0x000fe40004781270 */
[----:B------:R-:W-:Y:S02]  /*52650*/  IADD3 R19, R18, c[0x0][0x198], RZ ;  /* 0x0000660012137a10 */ /* 0x000fe40007ffe0ff */
[----:B------:R-:W-:Y:S01]  /*52660*/  ISETP.LT.AND P2, PT, R0, c[0x0][0x17c], !P0 ;  /* 0x00005f0000007a0c */ /* 0x000fe20004741270 */
[----:B------:R2:W-:Y:S01]  /*52670*/  @P5 STG.E [R12.64], R46 ;  /* 0x0000002e0c005986 */ /* 0x0005e2000c101906 */
[----:B-1----:R-:W-:-:S03]  /*52680*/  LEA R8, P6, R18, R3, 0x2 ;  /* 0x0000000312087211 */ /* 0x002fc600078c10ff */
[----:B------:R1:W-:Y:S01]  /*52690*/  @P1 STG.E [R6.64], R47 ;  /* 0x0000002f06001986 */ /* 0x0003e2000c101906 */
[C---:B----4-:R-:W-:Y:S02]  /*526a0*/  LEA R10, P1, R19.reuse, R3, 0x2 ;  /* 0x00000003130a7211 */ /* 0x050fe400078210ff */
[C---:B------:R-:W-:Y:S02]  /*526b0*/  IADD3 R5, R252.reuse, 0x142, RZ ;  /* 0x00000142fc057810 */ /* 0x040fe40007ffe0ff */
[C---:B------:R-:W-:Y:S02]  /*526c0*/  IADD3 R17, R19.reuse, c[0x0][0x198], RZ ;  /* 0x0000660013117a10 */ /* 0x040fe40007ffe0ff */
[----:B------:R-:W-:Y:S02]  /*526d0*/  IADD3 R0, R252, 0x143, RZ ;  /* 0x00000143fc007810 */ /* 0x000fe40007ffe0ff */
[-C--:B------:R-:W-:Y:S02]  /*526e0*/  LEA.HI.X.SX32 R9, R18, R4.reuse, 0x2, P6 ;  /* 0x0000000412097211 */ /* 0x080fe400030f16ff */
[----:B------:R-:W-:-:S02]  /*526f0*/  LEA.HI.X.SX32 R11, R19, R4, 0x2, P1 ;  /* 0x00000004130b7211 */ /* 0x000fc400008f16ff */
[----:B------:R-:W-:Y:S02]  /*52700*/  ISETP.LT.AND P5, PT, R5, c[0x0][0x17c], !P0 ;  /* 0x00005f0005007a0c */ /* 0x000fe400047a1270 */
[C---:B------:R-:W-:Y:S02]  /*52710*/  IADD3 R15, R17.reuse, c[0x0][0x198], RZ ;  /* 0x00006600110f7a10 */ /* 0x040fe40007ffe0ff */
[----:B------:R-:W-:Y:S01]  /*52720*/  ISETP.LT.AND P3, PT, R0, c[0x0][0x17c], !P0 ;  /* 0x00005f0000007a0c */ /* 0x000fe20004761270 */
[----:B------:R4:W-:Y:S01]  /*52730*/  @P4 STG.E [R8.64], R56 ;  /* 0x0000003808004986 */ /* 0x0009e2000c101906 */
[----:B--2---:R-:W-:-:S03]  /*52740*/  LEA R12, P6, R17, R3, 0x2 ;  /* 0x00000003110c7211 */ /* 0x004fc600078c10ff */
[----:B------:R2:W-:Y:S01]  /*52750*/  @P2 STG.E [R10.64], R57 ;  /* 0x000000390a002986 */ /* 0x0005e2000c101906 */
[C---:B-1----:R-:W-:Y:S02]  /*52760*/  LEA R6, P2, R15.reuse, R3, 0x2 ;  /* 0x000000030f067211 */ /* 0x042fe400078410ff */
[C---:B------:R-:W-:Y:S02]  /*52770*/  IADD3 R5, R252.reuse, 0x144, RZ ;  /* 0x00000144fc057810 */ /* 0x040fe40007ffe0ff */
        /* <DEDUP_REMOVED lines=8> */
[----:B----4-:R-:W-:-:S03]  /*52800*/  LEA R8, P6, R16, R3, 0x2 ;  /* 0x0000000310087211 */ /* 0x010fc600078c10ff */
        /* <DEDUP_REMOVED lines=13> */
[----:B----4-:R-:W-:Y:S02]  /*528e0*/  LEA R6, P1, R18, R3, 0x2 ;  /* 0x0000000312067211 */ /* 0x010fe400078210ff */
[----:B------:R-:W-:Y:S02]  /*528f0*/  IADD3 R5, R252, 0x148, RZ ;  /* 0x00000148fc057810 */ /* 0x000fe40007ffe0ff */
[----:B------:R-:W-:Y:S02]  /*52900*/  IADD3 R21, R18, c[0x0][0x198], RZ ;  /* 0x0000660012157a10 */ /* 0x000fe40007ffe0ff */
        /* <DEDUP_REMOVED lines=9> */
[----:B-1----:R-:W-:Y:S02]  /*529a0*/  LEA R10, P2, R22, R3, 0x2 ;  /* 0x00000003160a7211 */ /* 0x002fe400078410ff */
        /* <DEDUP_REMOVED lines=9> */
[----:B----4-:R-:W-:-:S03]  /*52a40*/  LEA R12, P6, R19, R3, 0x2 ;  /* 0x00000003130c7211 */ /* 0x010fc600078c10ff */
[----:B------:R4:W-:Y:S01]  /*52a50*/  @P3 STG.E [R10.64], R85 ;  /* 0x000000550a003986 */ /* 0x0009e2000c101906 */
[C---:B--2---:R-:W-:Y:S02]  /*52a60*/  LEA R6, P3, R17.reuse, R3, 0x2 ;  /* 0x0000000311067211 */ /* 0x044fe400078610ff */
[C---:B------:R-:W-:Y:S02]  /*52a70*/  IADD3 R5, R252.reuse, 0x14c, RZ ;  /* 0x0000014cfc057810 */ /* 0x040fe40007ffe0ff */
        /* <DEDUP_REMOVED lines=19> */
[----:B------:R-:W-:Y:S01]  /*52bb0*/  @P4 STG.E [R8.64], R112 ;  /* 0x0000007008004986 */ /* 0x000fe2000c101906 */
[----:B--2---:R-:W-:-:S03]  /*52bc0*/  LEA R12, P6, R15, R3, 0x2 ;  /* 0x000000030f0c7211 */ /* 0x004fc600078c10ff */
[----:B------:R-:W-:Y:S01]  /*52bd0*/  @P2 STG.E [R10.64], R113 ;  /* 0x000000710a002986 */ /* 0x000fe2000c101906 */
[----:B-1----:R-:W-:Y:S02]  /*52be0*/  LEA R6, P2, R25, R3, 0x2 ;  /* 0x0000000319067211 */ /* 0x002fe400078410ff */
[-C--:B------:R-:W-:Y:S02]  /*52bf0*/  LEA.HI.X.SX32 R13, R15, R4.reuse, 0x2, P6 ;  /* 0x000000040f0d7211 */ /* 0x080fe400030f16ff */
[----:B------:R-:W-:-:S03]  /*52c00*/  LEA.HI.X.SX32 R7, R25, R4, 0x2, P2 ;  /* 0x0000000419077211 */ /* 0x000fc600010f16ff */
[----:B------:R1:W-:Y:S04]  /*52c10*/  @P5 STG.E [R12.64], R58 ;  /* 0x0000003a0c005986 */ /* 0x0003e8000c101906 */
[----:B------:R2:W-:Y:S04]  /*52c20*/  @P3 STG.E [R6.64], R59 ;  /* 0x0000003b06003986 */ /* 0x0005e8000c101906 */
[----:B-1----:R-:W4:Y:S04]  /*52c30*/  LDL.LU R58, [R1+0x14c4] ;  /* 0x0014c400013a7983 */ /* 0x002f280000300800 */
[----:B--2---:R-:W2:Y:S01]  /*52c40*/  LDL.LU R59, [R1+0x14c0] ;  /* 0x0014c000013b7983 */ /* 0x004ea20000300800 */
[----:B------:R-:W-:-:S04]  /*52c50*/  IADD3 R28, R25, c[0x0][0x198], RZ ;  /* 0x00006600191c7a10 */ /* 0x000fc80007ffe0ff */
        /* <DEDUP_REMOVED lines=25> */
[----:B------:R-:W-:Y:S02]  /*52df0*/  IADD3 R25, R21, c[0x0][0x198], RZ ;  /* 0x0000660015197a10 */ /* 0x000fe40007ffe0ff */
[C---:B------:R-:W-:Y:S02]  /*52e00*/  LEA R8, P6, R28.reuse, R3, 0x2 ;  /* 0x000000031c087211 */ /* 0x040fe400078c10ff */
[----:B------:R-:W-:Y:S02]  /*52e10*/  IADD3 R19, R25, c[0x0][0x198], RZ ;  /* 0x0000660019137a10 */ /* 0x000fe40007ffe0ff */
[----:B------:R-:W-:Y:S02]  /*52e20*/  LEA.HI.X.SX32 R9, R28, R4, 0x2, P6 ;  /* 0x000000041c097211 */ /* 0x000fe400030f16ff */
[----:B------:R-:W-:Y:S02]  /*52e30*/  IADD3 R28, R19, c[0x0][0x198], RZ ;  /* 0x00006600131c7a10 */ /* 0x000fe40007ffe0ff */
[----:B------:R-:W-:-:S02]  /*52e40*/  IADD3 R5, R252, 0x150, RZ ;  /* 0x00000150fc057810 */ /* 0x000fc40007ffe0ff */
[----:B------:R-:W-:Y:S02]  /*52e50*/  IADD3 R18, R28, c[0x0][0x198], RZ ;  /* 0x000066001c127a10 */ /* 0x000fe40007ffe0ff */
[C---:B------:R-:W-:Y:S02]  /*52e60*/  IADD3 R0, R252.reuse, 0x151, RZ ;  /* 0x00000151fc007810 */ /* 0x040fe40007ffe0ff */
[----:B------:R-:W-:Y:S02]  /*52e70*/  ISETP.LT.AND P4, PT, R5, c[0x0][0x17c], !P0 ;  /* 0x00005f0005007a0c */ /* 0x000fe40004781270 */
[----:B------:R-:W-:Y:S02]  /*52e80*/  IADD3 R5, R252, 0x152, RZ ;  /* 0x00000152fc057810 */ /* 0x000fe40007ffe0ff */
[----:B------:R-:W-:Y:S02]  /*52e90*/  IADD3 R17, R18, c[0x0][0x198], RZ ;  /* 0x0000660012117a10 */ /* 0x000fe40007ffe0ff */
[----:B------:R-:W-:-:S02]  /*52ea0*/  ISETP.LT.AND P1, PT, R0, c[0x0][0x17c], !P0 ;  /* 0x00005f0000007a0c */ /* 0x000fc40004721270 */
[----:B------:R-:W-:Y:S02]  /*52eb0*/  ISETP.LT.AND P5, PT, R5, c[0x0][0x17c], !P0 ;  /* 0x00005f0005007a0c */ /* 0x000fe400047a1270 */
[----:B------:R-:W-:Y:S02]  /*52ec0*/  IADD3 R23, R17, c[0x0][0x198], RZ ;  /* 0x0000660011177a10 */ /* 0x000fe40007ffe0ff */
[-C--:B------:R-:W-:Y:S02]  /*52ed0*/  LEA R10, P3, R29, R3.reuse, 0x2 ;  /* 0x000000031d0a7211 */ /* 0x080fe400078610ff */
[----:B------:R-:W-:Y:S02]  /*52ee0*/  LEA R12, P6, R30, R3, 0x2 ;  /* 0x000000031e0c7211 */ /* 0x000fe400078c10ff */
[----:B------:R-:W-:Y:S02]  /*52ef0*/  IADD3 R40, R23, c[0x0][0x198], RZ ;  /* 0x0000660017287a10 */ /* 0x000fe40007ffe0ff */
[----:B------:R-:W-:-:S02]  /*52f00*/  LEA.HI.X.SX32 R11, R29, R4, 0x2, P3 ;  /* 0x000000041d0b7211 */ /* 0x000fc400018f16ff */
[----:B------:R-:W-:Y:S01]  /*52f10*/  LEA.HI.X.SX32 R13, R30, R4, 0x2, P6 ;  /* 0x000000041e0d7211 */ /* 0x000fe200030f16ff */
[----:B---3--:R-:W-:Y:S01]  /*52f20*/  @P4 STG.E [R8.64], R163 ;  /* 0x000000a308004986 */ /* 0x008fe2000c101906 */
[----:B------:R-:W-:Y:S02]  /*52f30*/  IADD3 R60, R40, c[0x0][0x198], RZ ;  /* 0x00006600283c7a10 */ /* 0x000fe40007ffe0ff */
[----:B------:R-:W-:Y:S01]  /*52f40*/  IADD3 R0, R252, 0x153, RZ ;  /* 0x00000153fc007810 */ /* 0x000fe20007ffe0ff */
[----:B------:R-:W-:Y:S04]  /*52f50*/  @P1 STG.E [R10.64], R247 ;  /* 0x000000f70a001986 */ /* 0x000fe8000c101906 */
[----:B------:R1:W-:Y:S01]  /*52f60*/  @P5 STG.E [R12.64], R246 ;  /* 0x000000f60c005986 */ /* 0x0003e2000c101906 */
[----:B------:R-:W-:-:S02]  /*52f70*/  ISETP.LT.AND P2, PT, R0, c[0x0][0x17c], !P0 ;  /* 0x00005f0000007a0c */ /* 0x000fc40004741270 */
[----:B------:R-:W-:Y:S02]  /*52f80*/  LEA R6, P1, R14, R3, 0x2 ;  /* 0x000000030e067211 */ /* 0x000fe400078210ff */
[----:B------:R-:W-:Y:S02]  /*52f90*/  IADD3 R5, R252, 0x154, RZ ;  /* 0x00000154fc057810 */ /* 0x000fe40007ffe0ff */
[----:B-1----:R-:W-:-:S04]  /*52fa0*/  IADD3 R12, R60, c[0x0][0x198], RZ ;  /* 0x000066003c0c7a10 */ /* 0x002fc80007ffe0ff */
[----:B------:R-:W-:Y:S02]  /*52fb0*/  IADD3 R11, R12, c[0x0][0x198], RZ ;  /* 0x000066000c0b7a10 */ /* 0x000fe40007ffe0ff */
[----:B------:R-:W-:Y:S02]  /*52fc0*/  IADD3 R0, R252, 0x155, RZ ;  /* 0x00000155fc007810 */ /* 0x000fe40007ffe0ff */
[----:B------:R-:W-:Y:S02]  /*52fd0*/  IADD3 R57, R11, c[0x0][0x198], RZ ;  /* 0x000066000b397a10 */ /* 0x000fe40007ffe0ff */
[----:B------:R-:W-:Y:S02]  /*52fe0*/  LEA.HI.X.SX32 R7, R14, R4, 0x2, P1 ;  /* 0x000000040e077211 */ /* 0x000fe400008f16ff */
[----:B------:R-:W-:Y:S02]  /*52ff0*/  ISETP.LT.AND P4, PT, R5, c[0x0][0x17c], !P0 ;  /* 0x00005f0005007a0c */ /* 0x000fe40004781270 */
[----:B------:R-:W-:-:S02]  /*53000*/  ISETP.LT.AND P3, PT, R0, c[0x0][0x17c], !P0 ;  /* 0x00005f0000007a0c */ /* 0x000fc40004761270 */
[----:B------:R-:W-:Y:S01]  /*53010*/  IADD3 R39, R57, c[0x0][0x198], RZ ;  /* 0x0000660039277a10 */ /* 0x000fe20007ffe0ff */
[----:B------:R1:W-:Y:S01]  /*53020*/  @P2 STG.E [R6.64], R245 ;  /* 0x000000f506002986 */ /* 0x0003e2000c101906 */
[-C--:B------:R-:W-:Y:S02]  /*53030*/  LEA R8, P6, R31, R3.reuse, 0x2 ;  /* 0x000000031f087211 */ /* 0x080fe400078c10ff */
[----:B------:R-:W-:Y:S02]  /*53040*/  LEA R30, P2, R33, R3, 0x2 ;  /* 0x00000003211e7211 */ /* 0x000fe400078410ff */
[----:B------:R-:W-:Y:S02]  /*53050*/  IADD3 R56, R39, c[0x0][0x198], RZ ;  /* 0x0000660027387a10 */ /* 0x000fe40007ffe0ff */
[C---:B------:R-:W-:Y:S02]  /*53060*/  IADD3 R5, R252.reuse, 0x156, RZ ;  /* 0x00000156fc057810 */ /* 0x040fe40007ffe0ff */
[----:B------:R-:W-:-:S02]  /*53070*/  IADD3 R0, R252, 0x157, RZ ;  /* 0x00000157fc007810 */ /* 0x000fc40007ffe0ff */
[-C--:B------:R-:W-:Y:S02]  /*53080*/  LEA.HI.X.SX32 R9, R31, R4.reuse, 0x2, P6 ;  /* 0x000000041f097211 */ /* 0x080fe400030f16ff */
[----:B------:R-:W-:Y:S02]  /*53090*/  LEA.HI.X.SX32 R31, R33, R4, 0x2, P2 ;  /* 0x00000004211f7211 */ /* 0x000fe400010f16ff */
[----:B------:R-:W-:Y:S02]  /*530a0*/  IADD3 R22, R56, c[0x0][0x198], RZ ;  /* 0x0000660038167a10 */ /* 0x000fe40007ffe0ff */
[----:B------:R-:W-:Y:S02]  /*530b0*/  ISETP.LT.AND P5, PT, R5, c[0x0][0x17c], !P0 ;  /* 0x00005f0005007a0c */ /* 0x000fe400047a1270 */
[----:B------:R-:W-:Y:S02]  /*530c0*/  ISETP.LT.AND P1, PT, R0, c[0x0][0x17c], !P0 ;  /* 0x00005f0000007a0c */ /* 0x000fe40004721270 */
[----:B------:R-:W-:Y:S01]  /*530d0*/  IADD3 R5, R252, 0x158, RZ ;  /* 0x00000158fc057810 */ /* 0x000fe20007ffe0ff */
[----:B------:R3:W-:Y:S01]  /*530e0*/  @P4 STG.E [R8.64], R244 ;  /* 0x000000f408004986 */ /* 0x0007e2000c101906 */
[----:B------:R-:W-:-:S02]  /*530f0*/  IADD3 R13, R22, c[0x0][0x198], RZ ;  /* 0x00006600160d7a10 */ /* 0x000fc40007ffe0ff */
[-C--:B------:R-:W-:Y:S01]  /*53100*/  LEA R32, P6, R34, R3.reuse, 0x2 ;  /* 0x0000000322207211 */ /* 0x080fe200078c10ff */
[----:B------:R3:W-:Y:S01]  /*53110*/  @P3 STG.E [R30.64], R231 ;  /* 0x000000e71e003986 */ /* 0x0007e2000c101906 */
[----:B------:R-:W-:Y:S02]  /*53120*/  ISETP.LT.AND P4, PT, R5, c[0x0][0x17c], !P0 ;  /* 0x00005f0005007a0c */ /* 0x000fe40004781270 */
[----:B-1----:R-:W-:Y:S02]  /*53130*/  LEA R6, P3, R35, R3, 0x2 ;  /* 0x0000000323067211 */ /* 0x002fe400078610ff */
[----:B------:R-:W-:Y:S02]  /*53140*/  IADD3 R0, R252, 0x159, RZ ;  /* 0x00000159fc007810 */ /* 0x000fe40007ffe0ff */
[----:B------:R-:W-:Y:S02]  /*53150*/  IADD3 R38, R13, c[0x0][0x198], RZ ;  /* 0x000066000d267a10 */ /* 0x000fe40007ffe0ff */
[----:B------:R-:W-:-:S02]  /*53160*/  LEA.HI.X.SX32 R33, R34, R4, 0x2, P6 ;  /* 0x0000000422217211 */ /* 0x000fc400030f16ff */
[----:B---3--:R-:W-:Y:S02]  /*53170*/  LEA R8, P6, R36, R3, 0x2 ;  /* 0x0000000324087211 */ /* 0x008fe400078c10ff */
[-C--:B------:R-:W-:Y:S02]  /*53180*/  LEA.HI.X.SX32 R7, R35, R4.reuse, 0x2, P3 ;  /* 0x0000000423077211 */ /* 0x080fe400018f16ff */
[----:B------:R-:W-:Y:S02]  /*53190*/  ISETP.LT.AND P2, PT, R0, c[0x0][0x17c], !P0 ;  /* 0x00005f0000007a0c */ /* 0x000fe40004741270 */
[----:B------:R-:W-:Y:S01]  /*531a0*/  IADD3 R55, R38, c[0x0][0x198], RZ ;  /* 0x0000660026377a10 */ /* 0x000fe20007ffe0ff */
[----:B------:R-:W-:Y:S01]  /*531b0*/  @P5 STG.E [R32.64], R230 ;  /* 0x000000e620005986 */ /* 0x000fe2000c101906 */
[----:B------:R-:W-:-:S03]  /*531c0*/  LEA.HI.X.SX32 R9, R36, R4, 0x2, P6 ;  /* 0x0000000424097211 */ /* 0x000fc600030f16ff */
[----:B------:R1:W-:Y:S01]  /*531d0*/  @P1 STG.E [R6.64], R229 ;  /* 0x000000e506001986 */ /* 0x0003e2000c101906 */
[C---:B------:R-:W-:Y:S02]  /*531e0*/  LEA R30, P1, R37.reuse, R3, 0x2 ;  /* 0x00000003251e7211 */ /* 0x040fe400078210ff */
[C---:B------:R-:W-:Y:S01]  /*531f0*/  IADD3 R0, R252.reuse, 0x15b, RZ ;  /* 0x0000015bfc007810 */ /* 0x040fe20007ffe0ff */
[----:B------:R3:W-:Y:S01]  /*53200*/  @P4 STG.E [R8.64], R228 ;  /* 0x000000e408004986 */ /* 0x0007e2000c101906 */
[----:B------:R-:W-:Y:S02]  /*53210*/  LEA.HI.X.SX32 R31, R37, R4, 0x2, P1 ;  /* 0x00000004251f7211 */ /* 0x000fe400008f16ff */
[----:B------:R-:W-:Y:S02]  /*53220*/  IADD3 R5, R252, 0x15a, RZ ;  /* 0x0000015afc057810 */ /* 0x000fe40007ffe0ff */
[----:B-1----:R-:W-:Y:S02]  /*53230*/  IADD3 R6, R55, c[0x0][0x198], RZ ;  /* 0x0000660037067a10 */ /* 0x002fe40007ffe0ff */
[----:B------:R-:W-:-:S02]  /*53240*/  ISETP.LT.AND P3, PT, R0, c[0x0][0x17c], !P0 ;  /* 0x00005f0000007a0c */ /* 0x000fc40004761270 */
[----:B---3--:R-:W-:Y:S02]  /*53250*/  IADD3 R8, R6, c[0x0][0x198], RZ ;  /* 0x0000660006087a10 */ /* 0x008fe40007ffe0ff */
[----:B------:R-:W-:Y:S01]  /*53260*/  IADD3 R0, R252, 0x15d, RZ ;  /* 0x0000015dfc007810 */ /* 0x000fe20007ffe0ff */
[----:B------:R1:W-:Y:S01]  /*53270*/  @P2 STG.E [R30.64], R175 ;  /* 0x000000af1e002986 */ /* 0x0003e2000c101906 */
[----:B------:R-:W-:Y:S02]  /*53280*/  IADD3 R54, R8, c[0x0][0x198], RZ ;  /* 0x0000660008367a10 */ /* 0x000fe40007ffe0ff */
[----:B------:R-:W-:Y:S02]  /*53290*/  ISETP.LT.AND P5, PT, R5, c[0x0][0x17c], !P0 ;  /* 0x00005f0005007a0c */ /* 0x000fe400047a1270 */
[----:B------:R-:W-:Y:S02]  /*532a0*/  ISETP.LT.AND P1, PT, R0, c[0x0][0x17c], !P0 ;  /* 0x00005f0000007a0c */ /* 0x000fe40004721270 */
[----:B------:R-:W-:-:S02]  /*532b0*/  LEA R34, P2, R43, R3, 0x2 ;  /* 0x000000032b227211 */ /* 0x000fc400078410ff */
[----:B------:R-:W-:Y:S02]  /*532c0*/  IADD3 R0, R252, 0x15f, RZ ;  /* 0x0000015ffc007810 */ /* 0x000fe40007ffe0ff */
[----:B------:R-:W-:Y:S02]  /*532d0*/  IADD3 R37, R54, c[0x0][0x198], RZ ;  /* 0x0000660036257a10 */ /* 0x000fe40007ffe0ff */
[----:B------:R-:W-:Y:S02]  /*532e0*/  LEA R32, P6, R41, R3, 0x2 ;  /* 0x0000000329207211 */ /* 0x000fe400078c10ff */
[----:B------:R-:W-:Y:S02]  /*532f0*/  IADD3 R5, R252, 0x15c, RZ ;  /* 0x0000015cfc057810 */ /* 0x000fe40007ffe0ff */
[----:B------:R-:W-:Y:S02]  /*53300*/  LEA.HI.X.SX32 R35, R43, R4, 0x2, P2 ;  /* 0x000000042b237211 */ /* 0x000fe400010f16ff */
[----:B------:R-:W-:-:S02]  /*53310*/  ISETP.LT.AND P2, PT, R0, c[0x0][0x17c], !P0 ;  /* 0x00005f0000007a0c */ /* 0x000fc40004741270 */
[----:B------:R-:W-:Y:S02]  /*53320*/  IADD3 R0, R37, c[0x0][0x198], RZ ;  /* 0x0000660025007a10 */ /* 0x000fe40007ffe0ff */
[----:B------:R-:W-:Y:S02]  /*53330*/  LEA.HI.X.SX32 R33, R41, R4, 0x2, P6 ;  /* 0x0000000429217211 */ /* 0x000fe400030f16ff */
[----:B------:R-:W-:Y:S02]  /*53340*/  ISETP.LT.AND P4, PT, R5, c[0x0][0x17c], !P0 ;  /* 0x00005f0005007a0c */ /* 0x000fe40004781270 */
[----:B------:R-:W-:Y:S02]  /*53350*/  IADD3 R5, R252, 0x15e, RZ ;  /* 0x0000015efc057810 */ /* 0x000fe40007ffe0ff */
[----:B------:R-:W-:Y:S01]  /*53360*/  IADD3 R53, R0, c[0x0][0x198], RZ ;  /* 0x0000660000357a10 */ /* 0x000fe20007ffe0ff */
[----:B------:R3:W-:Y:S01]  /*53370*/  @P5 STG.E [R32.64], R174 ;  /* 0x000000ae20005986 */ /* 0x0007e2000c101906 */
[----:B------:R-:W-:-:S02]  /*53380*/  ISETP.LT.AND P5, PT, R5, c[0x0][0x17c], !P0 ;  /* 0x00005f0005007a0c */ /* 0x000fc400047a1270 */
[----:B------:R-:W-:Y:S02]  /*53390*/  IADD3 R5, R53, c[0x0][0x198], RZ ;  /* 0x0000660035057a10 */ /* 0x000fe40007ffe0ff */
[C---:B------:R-:W-:Y:S02]  /*533a0*/  LEA R42, P6, R44.reuse, R3, 0x2 ;  /* 0x000000032c2a7211 */ /* 0x040fe400078c10ff */
[----:B------:R-:W-:Y:S02]  /*533b0*/  IADD3 R36, R5, c[0x0][0x198], RZ ;  /* 0x0000660005247a10 */ /* 0x000fe40007ffe0ff */
[----:B------:R-:W-:Y:S02]  /*533c0*/  LEA.HI.X.SX32 R43, R44, R4, 0x2, P6 ;  /* 0x000000042c2b7211 */ /* 0x000fe400030f16ff */
[----:B------:R-:W-:Y:S01]  /*533d0*/  IADD3 R9, R252, 0x160, RZ ;  /* 0x00000160fc097810 */ /* 0x000fe20007ffe0ff */
[----:B------:R2:W-:Y:S01]  /*533e0*/  @P3 STG.E [R34.64], R173 ;  /* 0x000000ad22003986 */ /* 0x0005e2000c101906 */
[----:B------:R-:W-:-:S03]  /*533f0*/  IADD3 R52, R36, c[0x0][0x198], RZ ;  /* 0x0000660024347a10 */ /* 0x000fc60007ffe0ff */
[----:B------:R2:W-:Y:S01]  /*53400*/  @P4 STG.E [R42.64], R172 ;  /* 0x000000ac2a004986 */ /* 0x0005e2000c101906 */
[----:B------:R-:W-:Y:S02]  /*53410*/  ISETP.LT.AND P4, PT, R9, c[0x0][0x17c], !P0 ;  /* 0x00005f0009007a0c */ /* 0x000fe40004781270 */
[CC--:B-1----:R-:W-:Y:S02]  /*53420*/  LEA R30, P3, R45.reuse, R3.reuse, 0x2 ;  /* 0x000000032d1e7211 */ /* 0x0c2fe400078610ff */
[----:B------:R-:W-:Y:S02]  /*53430*/  IADD3 R9, R52, c[0x0][0x198], RZ ;  /* 0x0000660034097a10 */ /* 0x000fe40007ffe0ff */
[----:B---3--:R-:W-:Y:S02]  /*53440*/  LEA R32, P6, R46, R3, 0x2 ;  /* 0x000000032e207211 */ /* 0x008fe400078c10ff */
[----:B------:R-:W-:Y:S02]  /*53450*/  LEA.HI.X.SX32 R31, R45, R4, 0x2, P3 ;  /* 0x000000042d1f7211 */ /* 0x000fe400018f16ff */
[----:B------:R-:W-:-:S02]  /*53460*/  IADD3 R14, R9, c[0x0][0x198], RZ ;  /* 0x00006600090e7a10 */ /* 0x000fc40007ffe0ff */
[----:B------:R-:W-:Y:S02]  /*53470*/  LEA.HI.X.SX32 R33, R46, R4, 0x2, P6 ;  /* 0x000000042e217211 */ /* 0x000fe400030f16ff */
[----:B------:R-:W-:Y:S01]  /*53480*/  IADD3 R10, R252, 0x162, RZ ;  /* 0x00000162fc0a7810 */ /* 0x000fe20007ffe0ff */
[----:B------:R1:W-:Y:S01]  /*53490*/  @P1 STG.E [R30.64], R171 ;  /* 0x000000ab1e001986 */ /* 0x0003e2000c101906 */
[----:B--2---:R-:W-:-:S03]  /*534a0*/  IADD3 R35, R14, c[0x0][0x198], RZ ;  /* 0x000066000e237a10 */ /* 0x004fc60007ffe0ff */
[----:B------:R2:W-:Y:S01]  /*534b0*/  @P5 STG.E [R32.64], R170 ;  /* 0x000000aa20005986 */ /* 0x0005e2000c101906 */
[----:B------:R-:W-:Y:S02]  /*534c0*/  ISETP.LT.AND P5, PT, R10, c[0x0][0x17c], !P0 ;  /* 0x00005f000a007a0c */ /* 0x000fe400047a1270 */
[----:B------:R-:W-:Y:S02]  /*534d0*/  IADD3 R10, R35, c[0x0][0x198], RZ ;  /* 0x00006600230a7a10 */ /* 0x000fe40007ffe0ff */
[C---:B------:R-:W-:Y:S02]  /*534e0*/  LEA R42, P1, R47.reuse, R3, 0x2 ;  /* 0x000000032f2a7211 */ /* 0x040fe400078210ff */
[----:B------:R-:W-:Y:S02]  /*534f0*/  IADD3 R50, R10, c[0x0][0x198], RZ ;  /* 0x000066000a327a10 */ /* 0x000fe40007ffe0ff */
[----:B------:R-:W-:Y:S02]  /*53500*/  IADD3 R7, R252, 0x161, RZ ;  /* 0x00000161fc077810 */ /* 0x000fe40007ffe0ff */
[----:B------:R-:W-:-:S02]  /*53510*/  LEA.HI.X.SX32 R43, R47, R4, 0x2, P1 ;  /* 0x000000042f2b7211 */ /* 0x000fc400008f16ff */
[----:B------:R-:W-:Y:S02]  /*53520*/  IADD3 R51, R50, c[0x0][0x198], RZ ;  /* 0x0000660032337a10 */ /* 0x000fe40007ffe0ff */
[----:B------:R-:W-:Y:S01]  /*53530*/  ISETP.LT.AND P3, PT, R7, c[0x0][0x17c], !P0 ;  /* 0x00005f0007007a0c */ /* 0x000fe20004761270 */
[----:B------:R3:W-:Y:S01]  /*53540*/  @P2 STG.E [R42.64], R169 ;  /* 0x000000a92a002986 */ /* 0x0007e2000c101906 */
[-C--:B------:R-:W-:Y:S02]  /*53550*/  LEA R44, P6, R48, R3.reuse, 0x2 ;  /* 0x00000003302c7211 */ /* 0x080fe400078c10ff */
[----:B-1----:R-:W-:Y:S02]  /*53560*/  IADD3 R30, R51, c[0x0][0x198], RZ ;  /* 0x00006600331e7a10 */ /* 0x002fe40007ffe0ff */
[----:B--2---:R-:W-:Y:S02]  /*53570*/  LEA R32, P2, R49, R3, 0x2 ;  /* 0x0000000331207211 */ /* 0x004fe400078410ff */
[----:B------:R-:W-:-:S02]  /*53580*/  IADD3 R7, R252, 0x163, RZ ;  /* 0x00000163fc077810 */ /* 0x000fc40007ffe0ff */
[-C--:B------:R-:W-:Y:S02]  /*53590*/  LEA.HI.X.SX32 R45, R48, R4.reuse, 0x2, P6 ;  /* 0x00000004302d7211 */ /* 0x080fe400030f16ff */
[----:B------:R-:W-:Y:S02]  /*535a0*/  IADD3 R34, R30, c[0x0][0x198], RZ ;  /* 0x000066001e227a10 */ /* 0x000fe40007ffe0ff */
[----:B------:R-:W-:Y:S02]  /*535b0*/  LEA.HI.X.SX32 R33, R49, R4, 0x2, P2 ;  /* 0x0000000431217211 */ /* 0x000fe400010f16ff */
[----:B------:R-:W-:Y:S02]  /*535c0*/  ISETP.LT.AND P1, PT, R7, c[0x0][0x17c], !P0 ;  /* 0x00005f0007007a0c */ /* 0x000fe40004721270 */
[----:B------:R-:W-:Y:S01]  /*535d0*/  IADD3 R7, R252, 0x165, RZ ;  /* 0x00000165fc077810 */ /* 0x000fe20007ffe0ff */
[----:B----4-:R1:W-:Y:S01]  /*535e0*/  @P4 STG.E [R44.64], R58 ;  /* 0x0000003a2c004986 */ /* 0x0103e2000c101906 */
[----:B------:R-:W-:-:S02]  /*535f0*/  IADD3 R49, R34, c[0x0][0x198], RZ ;  /* 0x0000660022317a10 */ /* 0x000fc40007ffe0ff */
[----:B------:R-:W-:Y:S01]  /*53600*/  ISETP.LT.AND P2, PT, R7, c[0x0][0x17c], !P0 ;  /* 0x00005f0007007a0c */ /* 0x000fe20004741270 */
[----:B------:R2:W-:Y:S01]  /*53610*/  @P3 STG.E [R32.64], R59 ;  /* 0x0000003b20003986 */ /* 0x0005e2000c101906 */
[CC--:B---3--:R-:W-:Y:S02]  /*53620*/  LEA R42, P3, R20.reuse, R3.reuse, 0x2 ;  /* 0x00000003142a7211 */ /* 0x0c8fe400078610ff */
[----:B------:R-:W-:Y:S02]  /*53630*/  IADD3 R7, R49, c[0x0][0x198], RZ ;  /* 0x0000660031077a10 */ /* 0x000fe40007ffe0ff */
[----:B------:R-:W-:Y:S02]  /*53640*/  LEA R46, P6, R61, R3, 0x2 ;  /* 0x000000033d2e7211 */ /* 0x000fe400078c10ff */
[----:B------:R-:W-:Y:S02]  /*53650*/  LEA.HI.X.SX32 R43, R20, R4, 0x2, P3 ;  /* 0x00000004142b7211 */ /* 0x000fe400018f16ff */
[----:B------:R-:W-:-:S02]  /*53660*/  IADD3 R20, R7, c[0x0][0x198], RZ ;  /* 0x0000660007147a10 */ /* 0x000fc40007ffe0ff */
[-C--:B------:R-:W-:Y:S02]  /*53670*/  LEA.HI.X.SX32 R47, R61, R4.reuse, 0x2, P6 ;  /* 0x000000043d2f7211 */ /* 0x080fe400030f16ff */
[C---:B-1----:R-:W-:Y:S02]  /*53680*/  LEA R44, P6, R27.reuse, R3, 0x2 ;  /* 0x000000031b2c7211 */ /* 0x042fe400078c10ff */
[----:B--2---:R-:W-:Y:S02]  /*53690*/  IADD3 R33, R20, c[0x0][0x198], RZ ;  /* 0x0000660014217a10 */ /* 0x004fe40007ffe0ff */
[----:B------:R-:W-:Y:S02]  /*536a0*/  LEA.HI.X.SX32 R45, R27, R4, 0x2, P6 ;  /* 0x000000041b2d7211 */ /* 0x000fe400030f16ff */
[----:B------:R-:W-:Y:S02]  /*536b0*/  IADD3 R29, R252, 0x164, RZ ;  /* 0x00000164fc1d7810 */ /* 0x000fe40007ffe0ff */
[----:B------:R-:W-:Y:S01]  /*536c0*/  IADD3 R27, R33, c[0x0][0x198], RZ ;  /* 0x00006600211b7a10 */ /* 0x000fe20007ffe0ff */
[----:B------:R1:W-:Y:S01]  /*536d0*/  @P5 STG.E [R46.64], R94 ;  /* 0x0000005e2e005986 */ /* 0x0003e2000c101906 */
[----:B------:R-:W-:-:S03]  /*536e0*/  ISETP.LT.AND P4, PT, R29, c[0x0][0x17c], !P0 ;  /* 0x00005f001d007a0c */ /* 0x000fc60004781270 */
[----:B------:R2:W-:Y:S01]  /*536f0*/  @P1 STG.E [R42.64], R95 ;  /* 0x0000005f2a001986 */ /* 0x0005e2000c101906 */
[----:B------:R-:W-:Y:S02]  /*53700*/  LEA R58, P1, R16, R3, 0x2 ;  /* 0x00000003103a7211 */ /* 0x000fe400078210ff */
[----:B-1----:R-:W-:-:S04]  /*53710*/  IADD3 R47, R27, c[0x0][0x198], RZ ;  /* 0x000066001b2f7a10 */ /* 0x002fc80007ffe0ff */
[----:B------:R-:W-:Y:S02]  /*53720*/  IADD3 R48, R47, c[0x0][0x198], RZ ;  /* 0x000066002f307a10 */ /* 0x000fe40007ffe0ff */
[----:B------:R-:W-:Y:S02]  /*53730*/  LEA.HI.X.SX32 R59, R16, R4, 0x2, P1 ;  /* 0x00000004103b7211 */ /* 0x000fe400008f16ff */
[----:B------:R-:W-:Y:S01]  /*53740*/  IADD3 R16, R48, c[0x0][0x198], RZ ;  /* 0x0000660030107a10 */ /* 0x000fe20007ffe0ff */
[----:B------:R1:W-:Y:S01]  /*53750*/  @P4 STG.E [R44.64], R110 ;  /* 0x0000006e2c004986 */ /* 0x0003e2000c101906 */
[-C--:B------:R-:W-:Y:S02]  /*53760*/  LEA R62, P6, R26, R3.reuse, 0x2 ;  /* 0x000000031a3e7211 */ /* 0x080fe400078c10ff */
[----:B------:R-:W-:Y:S01]  /*53770*/  IADD3 R32, R16, c[0x0][0x198], RZ ;  /* 0x0000660010207a10 */ /* 0x000fe20007ffe0ff */
[----:B------:R3:W-:Y:S01]  /*53780*/  @P2 STG.E [R58.64], R111 ;  /* 0x0000006f3a002986 */ /* 0x0007e2000c101906 */
[----:B--2---:R-:W-:-:S02]  /*53790*/  LEA R42, P2, R15, R3, 0x2 ;  /* 0x000000030f2a7211 */ /* 0x004fc400078410ff */
[----:B------:R-:W-:Y:S02]  /*537a0*/  IADD3 R46, R32, c[0x0][0x198], RZ ;  /* 0x00006600202e7a10 */ /* 0x000fe40007ffe0ff */
[-C--:B------:R-:W-:Y:S02]  /*537b0*/  LEA.HI.X.SX32 R63, R26, R4.reuse, 0x2, P6 ;  /* 0x000000041a3f7211 */ /* 0x080fe400030f16ff */
[C---:B------:R-:W-:Y:S02]  /*537c0*/  IADD3 R26, R252.reuse, 0x16b, RZ ;  /* 0x0000016bfc1a7810 */ /* 0x040fe40007ffe0ff */
[----:B------:R-:W-:Y:S02]  /*537d0*/  LEA.HI.X.SX32 R43, R15, R4, 0x2, P2 ;  /* 0x000000040f2b7211 */ /* 0x000fe400010f16ff */
[----:B------:R-:W-:Y:S02]  /*537e0*/  IADD3 R31, R252, 0x166, RZ ;  /* 0x00000166fc1f7810 */ /* 0x000fe40007ffe0ff */
[----:B------:R-:W-:-:S02]  /*537f0*/  IADD3 R15, R46, c[0x0][0x198], RZ ;  /* 0x000066002e0f7a10 */ /* 0x000fc40007ffe0ff */
[----:B------:R-:W-:Y:S02]  /*53800*/  IADD3 R29, R252, 0x167, RZ ;  /* 0x00000167fc1d7810 */ /* 0x000fe40007ffe0ff */
[----:B------:R-:W-:Y:S02]  /*53810*/  ISETP.LT.AND P2, PT, R26, c[0x0][0x17c], !P0 ;  /* 0x00005f001a007a0c */ /* 0x000fe40004741270 */
[----:B------:R-:W-:Y:S02]  /*53820*/  ISETP.LT.AND P5, PT, R31, c[0x0][0x17c], !P0 ;  /* 0x00005f001f007a0c */ /* 0x000fe400047a1270 */
[----:B------:R-:W-:Y:S02]  /*53830*/  IADD3 R26, R15, c[0x0][0x198], RZ ;  /* 0x000066000f1a7a10 */ /* 0x000fe40007ffe0ff */
[----:B------:R-:W-:Y:S02]  /*53840*/  ISETP.LT.AND P3, PT, R29, c[0x0][0x17c], !P0 ;  /* 0x00005f001d007a0c */ /* 0x000fe40004761270 */
[----:B------:R-:W-:-:S02]  /*53850*/  IADD3 R31, R252, 0x168, RZ ;  /* 0x00000168fc1f7810 */ /* 0x000fc40007ffe0ff */
[----:B-1----:R-:W-:Y:S02]  /*53860*/  IADD3 R45, R26, c[0x0][0x198], RZ ;  /* 0x000066001a2d7a10 */ /* 0x002fe40007ffe0ff */
[----:B------:R-:W-:Y:S02]  /*53870*/  ISETP.LT.AND P4, PT, R31, c[0x0][0x17c], !P0 ;  /* 0x00005f001f007a0c */ /* 0x000fe40004781270 */
[----:B------:R-:W-:Y:S02]  /*53880*/  LEA R64, P6, R24, R3, 0x2 ;  /* 0x0000000318407211 */ /* 0x000fe400078c10ff */
[----:B------:R-:W-:Y:S02]  /*53890*/  IADD3 R31, R45, c[0x0][0x198], RZ ;  /* 0x000066002d1f7a10 */ /* 0x000fe40007ffe0ff */
[----:B------:R-:W-:Y:S02]  /*538a0*/  IADD3 R29, R252, 0x169, RZ ;  /* 0x00000169fc1d7810 */ /* 0x000fe40007ffe0ff */
[----:B------:R-:W-:Y:S01]  /*538b0*/  LEA.HI.X.SX32 R65, R24, R4, 0x2, P6 ;  /* 0x0000000418417211 */ /* 0x000fe200030f16ff */
[----:B------:R1:W-:Y:S01]  /*538c0*/  @P5 STG.E [R62.64], R118 ;  /* 0x000000763e005986 */ /* 0x0003e2000c101906 */
[----:B------:R-:W-:-:S02]  /*538d0*/  IADD3 R24, R31, c[0x0][0x198], RZ ;  /* 0x000066001f187a10 */ /* 0x000fc40007ffe0ff */
[----:B------:R-:W-:Y:S01]  /*538e0*/  ISETP.LT.AND P1, PT, R29, c[0x0][0x17c], !P0 ;  /* 0x00005f001d007a0c */ /* 0x000fe20004721270 */
[----:B------:R-:W-:Y:S01]  /*538f0*/  @P3 STG.E [R42.64], R119 ;  /* 0x000000772a003986 */ /* 0x000fe2000c101906 */
[CC--:B---3--:R-:W-:Y:S02]  /*53900*/  LEA R58, P3, R21.reuse, R3.reuse, 0x2 ;  /* 0x00000003153a7211 */ /* 0x0c8fe400078610ff */
[----:B------:R-:W-:Y:S01]  /*53910*/  IADD3 R44, R24, c[0x0][0x198], RZ ;  /* 0x00006600182c7a10 */ /* 0x000fe20007ffe0ff */
[----:B------:R2:W-:Y:S01]  /*53920*/  @P4 STG.E [R64.64], R86 ;  /* 0x0000005640004986 */ /* 0x0005e2000c101906 */
[----:B------:R-:W-:Y:S02]  /*53930*/  IADD3 R29, R252, 0x16a, RZ ;  /* 0x0000016afc1d7810 */ /* 0x000fe40007ffe0ff */
[----:B------:R-:W-:Y:S02]  /*53940*/  LEA.HI.X.SX32 R59, R21, R4, 0x2, P3 ;  /* 0x00000004153b7211 */ /* 0x000fe400018f16ff */
[----:B-1----:R-:W-:-:S02]  /*53950*/  LEA R62, P4, R25, R3, 0x2 ;  /* 0x00000003193e7211 */ /* 0x002fc400078810ff */
[----:B------:R-:W-:Y:S02]  /*53960*/  IADD3 R21, R44, c[0x0][0x198], RZ ;  /* 0x000066002c157a10 */ /* 0x000fe40007ffe0ff */
[----:B------:R-:W-:Y:S02]  /*53970*/  ISETP.LT.AND P5, PT, R29, c[0x0][0x17c], !P0 ;  /* 0x00005f001d007a0c */ /* 0x000fe400047a1270 */
[C---:B------:R-:W-:Y:S02]  /*53980*/  IADD3 R41, R252.reuse, 0x16c, RZ ;  /* 0x0000016cfc297810 */ /* 0x040fe40007ffe0ff */
[----:B------:R-:W-:Y:S02]  /*53990*/  IADD3 R29, R252, 0x16d, RZ ;  /* 0x0000016dfc1d7810 */ /* 0x000fe40007ffe0ff */
[----:B------:R-:W-:Y:S02]  /*539a0*/  LEA.HI.X.SX32 R63, R25, R4, 0x2, P4 ;  /* 0x00000004193f7211 */ /* 0x000fe400020f16ff */
[----:B------:R-:W-:Y:S01]  /*539b0*/  IADD3 R25, R21, c[0x0][0x198], RZ ;  /* 0x0000660015197a10 */ /* 0x000fe20007ffe0ff */
[----:B------:R1:W-:Y:S01]  /*539c0*/  @P1 STG.E [R58.64], R87 ;  /* 0x000000573a001986 */ /* 0x0003e2000c101906 */
[----:B------:R-:W-:-:S02]  /*539d0*/  ISETP.LT.AND P3, PT, R41, c[0x0][0x17c], !P0 ;  /* 0x00005f0029007a0c */ /* 0x000fc40004761270 */
[----:B------:R-:W-:Y:S02]  /*539e0*/  ISETP.LT.AND P4, PT, R29, c[0x0][0x17c], !P0 ;  /* 0x00005f001d007a0c */ /* 0x000fe40004781270 */
[-C--:B--2---:R-:W-:Y:S02]  /*539f0*/  LEA R64, P1, R19, R3.reuse, 0x2 ;  /* 0x0000000313407211 */ /* 0x084fe400078210ff */
[----:B------:R-:W-:Y:S02]  /*53a00*/  IADD3 R29, R25, c[0x0][0x198], RZ ;  /* 0x00006600191d7a10 */ /* 0x000fe40007ffe0ff */
[----:B------:R-:W-:Y:S02]  /*53a10*/  IADD3 R42, R252, 0x16e, RZ ;  /* 0x0000016efc2a7810 */ /* 0x000fe40007ffe0ff */
[----:B------:R-:W-:Y:S02]  /*53a20*/  LEA R66, P6, R28, R3, 0x2 ;  /* 0x000000031c427211 */ /* 0x000fe400078c10ff */
[----:B------:R-:W-:-:S02]  /*53a30*/  LEA.HI.X.SX32 R65, R19, R4, 0x2, P1 ;  /* 0x0000000413417211 */ /* 0x000fc400008f16ff */
[----:B------:R-:W-:Y:S01]  /*53a40*/  IADD3 R19, R29, c[0x0][0x198], RZ ;  /* 0x000066001d137a10 */ /* 0x000fe20007ffe0ff */
[----:B------:R2:W-:Y:S01]  /*53a50*/  @P5 STG.E [R62.64], R106 ;  /* 0x0000006a3e005986 */ /* 0x0005e2000c101906 */
[----:B------:R-:W-:Y:S02]  /*53a60*/  ISETP.LT.AND P5, PT, R42, c[0x0][0x17c], !P0 ;  /* 0x00005f002a007a0c */ /* 0x000fe400047a1270 */
[----:B------:R-:W-:Y:S02]  /*53a70*/  LEA.HI.X.SX32 R67, R28, R4, 0x2, P6 ;  /* 0x000000041c437211 */ /* 0x000fe400030f16ff */
[----:B------:R-:W-:Y:S01]  /*53a80*/  IADD3 R42, R19, c[0x0][0x198], RZ ;  /* 0x00006600132a7a10 */ /* 0x000fe20007ffe0ff */
[----:B------:R3:W-:Y:S01]  /*53a90*/  @P2 STG.E [R64.64], R107 ;  /* 0x0000006b40002986 */ /* 0x0007e2000c101906 */
[----:B-1----:R-:W-:Y:S02]  /*53aa0*/  LEA R58, P2, R18, R3, 0x2 ;  /* 0x00000003123a7211 */ /* 0x002fe400078410ff */
[----:B------:R-:W-:Y:S01]  /*53ab0*/  IADD3 R43, R42, c[0x0][0x198], RZ ;  /* 0x000066002a2b7a10 */ /* 0x000fe20007ffe0ff */
[----:B------:R-:W-:Y:S01]  /*53ac0*/  @P3 STG.E [R66.64], R114 ;  /* 0x0000007242003986 */ /* 0x000fe2000c101906 */
[----:B------:R-:W-:-:S02]  /*53ad0*/  IADD3 R41, R252, 0x16f, RZ ;  /* 0x0000016ffc297810 */ /* 0x000fc40007ffe0ff */
[----:B--2---:R-:W-:Y:S02]  /*53ae0*/  LEA R62, P3, R17, R3, 0x2 ;  /* 0x00000003113e7211 */ /* 0x004fe400078610ff */
[-C--:B------:R-:W-:Y:S02]  /*53af0*/  LEA.HI.X.SX32 R59, R18, R4.reuse, 0x2, P2 ;  /* 0x00000004123b7211 */ /* 0x080fe400010f16ff */
[----:B------:R-:W-:Y:S02]  /*53b00*/  IADD3 R28, R43, c[0x0][0x198], RZ ;  /* 0x000066002b1c7a10 */ /* 0x000fe40007ffe0ff */
[----:B------:R-:W-:Y:S02]  /*53b10*/  LEA.HI.X.SX32 R63, R17, R4, 0x2, P3 ;  /* 0x00000004113f7211 */ /* 0x000fe400018f16ff */
[----:B------:R-:W-:Y:S02]  /*53b20*/  ISETP.LT.AND P1, PT, R41, c[0x0][0x17c], !P0 ;  /* 0x00005f0029007a0c */ /* 0x000fe40004721270 */
[----:B------:R-:W-:Y:S01]  /*53b30*/  IADD3 R41, R252, 0x171, RZ ;  /* 0x00000171fc297810 */ /* 0x000fe20007ffe0ff */
[----:B------:R-:W-:Y:S01]  /*53b40*/  @P4 STG.E [R58.64], R115 ;  /* 0x000000733a004986 */ /* 0x000fe2000c101906 */
[----:B------:R-:W-:-:S02]  /*53b50*/  IADD3 R17, R28, c[0x0][0x198], RZ ;  /* 0x000066001c117a10 */ /* 0x000fc40007ffe0ff */
[-C--:B---3--:R-:W-:Y:S01]  /*53b60*/  LEA R64, P4, R23, R3.reuse, 0x2 ;  /* 0x0000000317407211 */ /* 0x088fe200078810ff */
[----:B------:R1:W-:Y:S01]  /*53b70*/  @P5 STG.E [R62.64], R168 ;  /* 0x000000a83e005986 */ /* 0x0003e2000c101906 */
[----:B------:R-:W-:Y:S02]  /*53b80*/  ISETP.LT.AND P3, PT, R41, c[0x0][0x17c], !P0 ;  /* 0x00005f0029007a0c */ /* 0x000fe40004761270 */
[----:B------:R-:W-:Y:S02]  /*53b90*/  IADD3 R41, R17, c[0x0][0x198], RZ ;  /* 0x0000660011297a10 */ /* 0x000fe40007ffe0ff */
[----:B------:R-:W-:Y:S02]  /*53ba0*/  LEA.HI.X.SX32 R65, R23, R4, 0x2, P4 ;  /* 0x0000000417417211 */ /* 0x000fe400020f16ff */
[----:B------:R-:W-:Y:S02]  /*53bb0*/  IADD3 R18, R41, c[0x0][0x198], RZ ;  /* 0x0000660029127a10 */ /* 0x000fe40007ffe0ff */
[----:B-1----:R-:W-:-:S02]  /*53bc0*/  LEA R62, P5, R40, R3, 0x2 ;  /* 0x00000003283e7211 */ /* 0x002fc400078a10ff */
[-C--:B------:R-:W-:Y:S02]  /*53bd0*/  LEA R58, P6, R60, R3.reuse, 0x2 ;  /* 0x000000033c3a7211 */ /* 0x080fe400078c10ff */
[-C--:B------:R-:W-:Y:S01]  /*53be0*/  LEA.HI.X.SX32 R63, R40, R4.reuse, 0x2, P5 ;  /* 0x00000004283f7211 */ /* 0x080fe200028f16ff */
[----:B------:R1:W-:Y:S01]  /*53bf0*/  STL.64 [R1+0x40], R64 ;  /* 0x0000404001007387 */ /* 0x0003e20000100a00 */
[----:B------:R-:W-:Y:S02]  /*53c00*/  LEA.HI.X.SX32 R59, R60, R4, 0x2, P6 ;  /* 0x000000043c3b7211 */ /* 0x000fe400030f16ff */
[----:B------:R-:W-:Y:S01]  /*53c10*/  IADD3 R23, R18, c[0x0][0x198], RZ ;  /* 0x0000660012177a10 */ /* 0x000fe20007ffe0ff */
[----:B------:R2:W-:Y:S03]  /*53c20*/  STL.64 [R1+0x38], R62 ;  /* 0x0000383e01007387 */ /* 0x0005e60000100a00 */
[----:B------:R-:W-:Y:S01]  /*53c30*/  IADD3 R40, R23, c[0x0][0x198], RZ ;  /* 0x0000660017287a10 */ /* 0x000fe20007ffe0ff */
[----:B------:R3:W-:Y:S01]  /*53c40*/  STL.64 [R1+0x30], R58 ;  /* 0x0000303a01007387 */ /* 0x0007e20000100a00 */
[----:B-1----:R-:W-:-:S02]  /*53c50*/  LEA R64, P4, R12, R3, 0x2 ;  /* 0x000000030c407211 */ /* 0x002fc400078810ff */
[-C--:B--2---:R-:W-:Y:S02]  /*53c60*/  LEA R62, P5, R11, R3.reuse, 0x2 ;  /* 0x000000030b3e7211 */ /* 0x084fe400078a10ff */
[-C--:B------:R-:W-:Y:S02]  /*53c70*/  LEA.HI.X.SX32 R65, R12, R4.reuse, 0x2, P4 ;  /* 0x000000040c417211 */ /* 0x080fe400020f16ff */
[----:B---3--:R-:W-:Y:S02]  /*53c80*/  LEA R58, P6, R57, R3, 0x2 ;  /* 0x00000003393a7211 */ /* 0x008fe400078c10ff */
[-C--:B------:R-:W-:Y:S01]  /*53c90*/  LEA.HI.X.SX32 R63, R11, R4.reuse, 0x2, P5 ;  /* 0x000000040b3f7211 */ /* 0x080fe200028f16ff */
[----:B------:R-:W-:Y:S01]  /*53ca0*/  STL.64 [R1+0x28], R64 ;  /* 0x0000284001007387 */ /* 0x000fe20000100a00 */
[----:B------:R-:W-:Y:S02]  /*53cb0*/  IADD3 R12, R40, c[0x0][0x198], RZ ;  /* 0x00006600280c7a10 */ /* 0x000fe40007ffe0ff */
[----:B------:R-:W-:Y:S01]  /*53cc0*/  LEA.HI.X.SX32 R59, R57, R4, 0x2, P6 ;  /* 0x00000004393b7211 */ /* 0x000fe200030f16ff */
[----:B------:R1:W-:Y:S01]  /*53cd0*/  STL.64 [R1+0x20], R62 ;  /* 0x0000203e01007387 */ /* 0x0003e20000100a00 */
[----:B------:R-:W-:-:S03]  /*53ce0*/  IADD3 R11, R12, c[0x0][0x198], RZ ;  /* 0x000066000c0b7a10 */ /* 0x000fc60007ffe0ff */
[----:B------:R2:W-:Y:S01]  /*53cf0*/  STL.64 [R1+0x18], R58 ;  /* 0x0000183a01007387 */ /* 0x0005e20000100a00 */
[----:B------:R-:W-:Y:S02]  /*53d00*/  IADD3 R61, R252, 0x170, RZ ;  /* 0x00000170fc3d7810 */ /* 0x000fe40007ffe0ff */
[CC--:B-1----:R-:W-:Y:S02]  /*53d10*/  LEA R62, P4, R39.reuse, R3.reuse, 0x2 ;  /* 0x00000003273e7211 */ /* 0x0c2fe400078810ff */
[-C--:B--2---:R-:W-:Y:S02]  /*53d20*/  LEA R58, P6, R22, R3.reuse, 0x2 ;  /* 0x00000003163a7211 */ /* 0x084fe400078c10ff */
[----:B------:R-:W-:Y:S02]  /*53d30*/  LEA.HI.X.SX32 R63, R39, R4, 0x2, P4 ;  /* 0x00000004273f7211 */ /* 0x000fe400020f16ff */
[----:B------:R-:W-:Y:S02]  /*53d40*/  IADD3 R39, R11, c[0x0][0x198], RZ ;  /* 0x000066000b277a10 */ /* 0x000fe40007ffe0ff */
[----:B------:R-:W-:-:S02]  /*53d50*/  LEA R60, P5, R56, R3, 0x2 ;  /* 0x00000003383c7211 */ /* 0x000fc400078a10ff */
[-C--:B------:R-:W-:Y:S02]  /*53d60*/  LEA.HI.X.SX32 R59, R22, R4.reuse, 0x2, P6 ;  /* 0x00000004163b7211 */ /* 0x080fe400030f16ff */
[-C--:B------:R-:W-:Y:S02]  /*53d70*/  LEA R250, P4, R13, R3.reuse, 0x2 ;  /* 0x000000030dfa7211 */ /* 0x080fe400078810ff */
[----:B------:R-:W-:Y:S02]  /*53d80*/  IADD3 R22, R39, c[0x0][0x198], RZ ;  /* 0x0000660027167a10 */ /* 0x000fe40007ffe0ff */
[----:B------:R-:W-:Y:S02]  /*53d90*/  ISETP.LT.AND P2, PT, R61, c[0x0][0x17c], !P0 ;  /* 0x00005f003d007a0c */ /* 0x000fe40004741270 */
[----:B------:R-:W-:Y:S02]  /*53da0*/  LEA.HI.X.SX32 R61, R56, R4, 0x2, P5 ;  /* 0x00000004383d7211 */ /* 0x000fe400028f16ff */
[----:B------:R-:W-:-:S02]  /*53db0*/  LEA R244, P5, R38, R3, 0x2 ;  /* 0x0000000326f47211 */ /* 0x000fc400078a10ff */
[-C--:B------:R-:W-:Y:S02]  /*53dc0*/  LEA.HI.X.SX32 R251, R13, R4.reuse, 0x2, P4 ;  /* 0x000000040dfb7211 */ /* 0x080fe400020f16ff */
[----:B------:R-:W-:Y:S02]  /*53dd0*/  IADD3 R13, R22, c[0x0][0x198], RZ ;  /* 0x00006600160d7a10 */ /* 0x000fe40007ffe0ff */
[----:B------:R-:W-:Y:S02]  /*53de0*/  LEA.HI.X.SX32 R245, R38, R4, 0x2, P5 ;  /* 0x0000000426f57211 */ /* 0x000fe400028f16ff */
[-C--:B------:R-:W-:Y:S02]  /*53df0*/  LEA R240, P4, R6, R3.reuse, 0x2 ;  /* 0x0000000306f07211 */ /* 0x080fe400078810ff */
[----:B------:R-:W-:Y:S02]  /*53e00*/  IADD3 R38, R13, c[0x0][0x198], RZ ;  /* 0x000066000d267a10 */ /* 0x000fe40007ffe0ff */
[----:B------:R-:W-:-:S02]  /*53e10*/  LEA R242, P5, R8, R3, 0x2 ;  /* 0x0000000308f27211 */ /* 0x000fc400078a10ff */
[-C--:B------:R-:W-:Y:S02]  /*53e20*/  LEA.HI.X.SX32 R241, R6, R4.reuse, 0x2, P4 ;  /* 0x0000000406f17211 */ /* 0x080fe400020f16ff */
[----:B------:R-:W-:Y:S02]  /*53e30*/  IADD3 R6, R38, c[0x0][0x198], RZ ;  /* 0x0000660026067a10 */ /* 0x000fe40007ffe0ff */
[----:B------:R-:W-:Y:S02]  /*53e40*/  LEA.HI.X.SX32 R243, R8, R4, 0x2, P5 ;  /* 0x0000000408f37211 */ /* 0x000fe400028f16ff */
[-C--:B------:R-:W-:Y:S02]  /*53e50*/  LEA R238, P4, R37, R3.reuse, 0x2 ;  /* 0x0000000325ee7211 */ /* 0x080fe400078810ff */
[----:B------:R-:W-:Y:S02]  /*53e60*/  IADD3 R8, R6, c[0x0][0x198], RZ ;  /* 0x0000660006087a10 */ /* 0x000fe40007ffe0ff */
[----:B------:R-:W-:-:S02]  /*53e70*/  LEA R246, P6, R55, R3, 0x2 ;  /* 0x0000000337f67211 */ /* 0x000fc400078c10ff */
[-C--:B------:R-:W-:Y:S02]  /*53e80*/  LEA R232, P5, R0, R3.reuse, 0x2 ;  /* 0x0000000300e87211 */ /* 0x080fe400078a10ff */
[-C--:B------:R-:W-:Y:S02]  /*53e90*/  LEA.HI.X.SX32 R239, R37, R4.reuse, 0x2, P4 ;  /* 0x0000000425ef7211 */ /* 0x080fe400020f16ff */
[----:B------:R-:W-:Y:S02]  /*53ea0*/  IADD3 R37, R8, c[0x0][0x198], RZ ;  /* 0x0000660008257a10 */ /* 0x000fe40007ffe0ff */
[-C--:B------:R-:W-:Y:S02]  /*53eb0*/  LEA.HI.X.SX32 R247, R55, R4.reuse, 0x2, P6 ;  /* 0x0000000437f77211 */ /* 0x080fe400030f16ff */
[----:B------:R-:W-:Y:S02]  /*53ec0*/  LEA.HI.X.SX32 R233, R0, R4, 0x2, P5 ;  /* 0x0000000400e97211 */ /* 0x000fe400028f16ff */
[----:B------:R-:W-:-:S02]  /*53ed0*/  LEA R228, P4, R5, R3, 0x2 ;  /* 0x0000000305e47211 */ /* 0x000fc400078810ff */
[-C--:B------:R-:W-:Y:S02]  /*53ee0*/  LEA R236, P6, R54, R3.reuse, 0x2 ;  /* 0x0000000336ec7211 */ /* 0x080fe400078c10ff */
[----:B------:R-:W-:Y:S02]  /*53ef0*/  IADD3 R0, R37, c[0x0][0x198], RZ ;  /* 0x0000660025007a10 */ /* 0x000fe40007ffe0ff */
[----:B------:R-:W-:Y:S02]  /*53f00*/  LEA R230, P5, R36, R3, 0x2 ;  /* 0x0000000324e67211 */ /* 0x000fe400078a10ff */
[-C--:B------:R-:W-:Y:S02]  /*53f10*/  LEA.HI.X.SX32 R229, R5, R4.reuse, 0x2, P4 ;  /* 0x0000000405e57211 */ /* 0x080fe400020f16ff */
[----:B------:R-:W-:Y:S02]  /*53f20*/  LEA.HI.X.SX32 R237, R54, R4, 0x2, P6 ;  /* 0x0000000436ed7211 */ /* 0x000fe400030f16ff */
[----:B------:R-:W-:-:S02]  /*53f30*/  IADD3 R5, R0, c[0x0][0x198], RZ ;  /* 0x0000660000057a10 */ /* 0x000fc40007ffe0ff */
[-C--:B------:R-:W-:Y:S02]  /*53f40*/  LEA R234, P6, R53, R3.reuse, 0x2 ;  /* 0x0000000335ea7211 */ /* 0x080fe400078c10ff */
[-C--:B------:R-:W-:Y:S02]  /*53f50*/  LEA.HI.X.SX32 R231, R36, R4.reuse, 0x2, P5 ;  /* 0x0000000424e77211 */ /* 0x080fe400028f16ff */
[-C--:B------:R-:W-:Y:S02]  /*53f60*/  LEA R226, P4, R9, R3.reuse, 0x2 ;  /* 0x0000000309e27211 */ /* 0x080fe400078810ff */
[----:B------:R-:W-:Y:S02]  /*53f70*/  IADD3 R36, R5, c[0x0][0x198], RZ ;  /* 0x0000660005247a10 */ /* 0x000fe40007ffe0ff */
[----:B------:R-:W-:Y:S02]  /*53f80*/  LEA.HI.X.SX32 R235, R53, R4, 0x2, P6 ;  /* 0x0000000435eb7211 */ /* 0x000fe400030f16ff */
[----:B------:R-:W-:-:S02]  /*53f90*/  LEA R224, P6, R52, R3, 0x2 ;  /* 0x0000000334e07211 */ /* 0x000fc400078c10ff */
[-C--:B------:R-:W-:Y:S02]  /*53fa0*/  LEA R220, P5, R14, R3.reuse, 0x2 ;  /* 0x000000030edc7211 */ /* 0x080fe400078a10ff */
[-C--:B------:R-:W-:Y:S02]  /*53fb0*/  LEA.HI.X.SX32 R227, R9, R4.reuse, 0x2, P4 ;  /* 0x0000000409e37211 */ /* 0x080fe400020f16ff */
[----:B------:R-:W-:Y:S02]  /*53fc0*/  IADD3 R9, R36, c[0x0][0x198], RZ ;  /* 0x0000660024097a10 */ /* 0x000fe40007ffe0ff */
[-C--:B------:R-:W-:Y:S02]  /*53fd0*/  LEA.HI.X.SX32 R225, R52, R4.reuse, 0x2, P6 ;  /* 0x0000000434e17211 */ /* 0x080fe400030f16ff */
[----:B------:R-:W-:Y:S02]  /*53fe0*/  LEA R222, P6, R35, R3, 0x2 ;  /* 0x0000000323de7211 */ /* 0x000fe400078c10ff */
[----:B------:R-:W-:-:S02]  /*53ff0*/  LEA.HI.X.SX32 R221, R14, R4, 0x2, P5 ;  /* 0x000000040edd7211 */ /* 0x000fc400028f16ff */
[----:B------:R-:W-:Y:S02]  /*54000*/  IADD3 R14, R9, c[0x0][0x198], RZ ;  /* 0x00006600090e7a10 */ /* 0x000fe40007ffe0ff */
[-C--:B------:R-:W-:Y:S02]  /*54010*/  LEA R216, P4, R10, R3.reuse, 0x2 ;  /* 0x000000030ad87211 */ /* 0x080fe400078810ff */
[-C--:B------:R-:W-:Y:S02]  /*54020*/  LEA.HI.X.SX32 R223, R35, R4.reuse, 0x2, P6 ;  /* 0x0000000423df7211 */ /* 0x080fe400030f16ff */
[----:B------:R-:W-:Y:S02]  /*54030*/  IADD3 R35, R14, c[0x0][0x198], RZ ;  /* 0x000066000e237a10 */ /* 0x000fe40007ffe0ff */
[----:B------:R-:W-:Y:S02]  /*54040*/  LEA R218, P5, R50, R3, 0x2 ;  /* 0x0000000332da7211 */ /* 0x000fe400078a10ff */
[----:B------:R-:W-:-:S02]  /*54050*/  LEA.HI.X.SX32 R217, R10, R4, 0x2, P4 ;  /* 0x000000040ad97211 */ /* 0x000fc400020f16ff */
[-C--:B------:R-:W-:Y:S02]  /*54060*/  LEA R214, P4, R30, R3.reuse, 0x2 ;  /* 0x000000031ed67211 */ /* 0x080fe400078810ff */
[----:B------:R-:W-:Y:S02]  /*54070*/  IADD3 R10, R35, c[0x0][0x198], RZ ;  /* 0x00006600230a7a10 */ /* 0x000fe40007ffe0ff */
[-C--:B------:R-:W-:Y:S02]  /*54080*/  LEA.HI.X.SX32 R219, R50, R4.reuse, 0x2, P5 ;  /* 0x0000000432db7211 */ /* 0x080fe400028f16ff */
[----:B------:R-:W-:Y:S02]  /*54090*/  LEA R208, P5, R34, R3, 0x2 ;  /* 0x0000000322d07211 */ /* 0x000fe400078a10ff */
        /* <DEDUP_REMOVED lines=32> */
[-C--:B------:R-:W-:Y:S02]  /*542a0*/  LEA.HI.X.SX32 R191, R15, R4.reuse, 0x2, P4 ;  /* 0x000000040fbf7211 */ /* 0x080fe400020f16ff */
[-C--:B------:R-:W-:Y:S02]  /*542b0*/  LEA R188, P6, R46, R3.reuse, 0x2 ;  /* 0x000000032ebc7211 */ /* 0x080fe400078c10ff */
[----:B------:R-:W-:Y:S02]  /*542c0*/  IADD3 R15, R32, c[0x0][0x198], RZ ;  /* 0x00006600200f7a10 */ /* 0x000fe40007ffe0ff */
[-C--:B------:R-:W-:Y:S02]  /*542d0*/  LEA.HI.X.SX32 R185, R26, R4.reuse, 0x2, P5 ;  /* 0x000000041ab97211 */ /* 0x080fe400028f16ff */
[----:B------:R-:W-:Y:S02]  /*542e0*/  LEA R180, P4, R31, R3, 0x2 ;  /* 0x000000031fb47211 */ /* 0x000fe400078810ff */
[----:B------:R-:W-:-:S02]  /*542f0*/  LEA.HI.X.SX32 R189, R46, R4, 0x2, P6 ;  /* 0x000000042ebd7211 */ /* 0x000fc400030f16ff */
[----:B------:R-:W-:Y:S02]  /*54300*/  IADD3 R26, R15, c[0x0][0x198], RZ ;  /* 0x000066000f1a7a10 */ /* 0x000fe40007ffe0ff */
[-C--:B------:R-:W-:Y:S02]  /*54310*/  LEA R186, P6, R45, R3.reuse, 0x2 ;  /* 0x000000032dba7211 */ /* 0x080fe400078c10ff */
[----:B------:R-:W-:Y:S02]  /*54320*/  LEA R182, P5, R24, R3, 0x2 ;  /* 0x0000000318b67211 */ /* 0x000fe400078a10ff */
[-C--:B------:R-:W-:Y:S02]  /*54330*/  LEA.HI.X.SX32 R181, R31, R4.reuse, 0x2, P4 ;  /* 0x000000041fb57211 */ /* 0x080fe400020f16ff */
[----:B------:R-:W-:Y:S02]  /*54340*/  IADD3 R31, R26, c[0x0][0x198], RZ ;  /* 0x000066001a1f7a10 */ /* 0x000fe40007ffe0ff */
[----:B------:R-:W-:-:S02]  /*54350*/  LEA.HI.X.SX32 R187, R45, R4, 0x2, P6 ;  /* 0x000000042dbb7211 */ /* 0x000fc400030f16ff */
[-C--:B------:R-:W-:Y:S02]  /*54360*/  LEA R176, P6, R44, R3.reuse, 0x2 ;  /* 0x000000032cb07211 */ /* 0x080fe400078c10ff */
[-C--:B------:R-:W-:Y:S02]  /*54370*/  LEA.HI.X.SX32 R183, R24, R4.reuse, 0x2, P5 ;  /* 0x0000000418b77211 */ /* 0x080fe400028f16ff */
[-C--:B------:R-:W-:Y:S02]  /*54380*/  LEA R178, P4, R21, R3.reuse, 0x2 ;  /* 0x0000000315b27211 */ /* 0x080fe400078810ff */
[----:B------:R-:W-:Y:S02]  /*54390*/  IADD3 R24, R31, c[0x0][0x198], RZ ;  /* 0x000066001f187a10 */ /* 0x000fe40007ffe0ff */
[----:B------:R-:W-:Y:S02]  /*543a0*/  LEA.HI.X.SX32 R177, R44, R4, 0x2, P6 ;  /* 0x000000042cb17211 */ /* 0x000fe400030f16ff */
[----:B------:R-:W-:-:S02]  /*543b0*/  LEA R174, P6, R29, R3, 0x2 ;  /* 0x000000031dae7211 */ /* 0x000fc400078c10ff */
[-C--:B------:R-:W-:Y:S02]  /*543c0*/  LEA.HI.X.SX32 R179, R21, R4.reuse, 0x2, P4 ;  /* 0x0000000415b37211 */ /* 0x080fe400020f16ff */
[----:B------:R-:W-:Y:S02]  /*543d0*/  IADD3 R21, R24, c[0x0][0x198], RZ ;  /* 0x0000660018157a10 */ /* 0x000fe40007ffe0ff */
[-C--:B------:R-:W-:Y:S02]  /*543e0*/  LEA R172, P5, R25, R3.reuse, 0x2 ;  /* 0x0000000319ac7211 */ /* 0x080fe400078a10ff */
[----:B------:R-:W-:Y:S02]  /*543f0*/  LEA.HI.X.SX32 R175, R29, R4, 0x2, P6 ;  /* 0x000000041daf7211 */ /* 0x000fe400030f16ff */
[----:B------:R-:W-:Y:S02]  /*54400*/  IADD3 R29, R21, c[0x0][0x198], RZ ;  /* 0x00006600151d7a10 */ /* 0x000fe40007ffe0ff */
[----:B------:R-:W-:-:S02]  /*54410*/  LEA R168, P4, R19, R3, 0x2 ;  /* 0x0000000313a87211 */ /* 0x000fc400078810ff */
[-C--:B------:R-:W-:Y:S02]  /*54420*/  LEA.HI.X.SX32 R173, R25, R4.reuse, 0x2, P5 ;  /* 0x0000000419ad7211 */ /* 0x080fe400028f16ff */
[----:B------:R-:W-:Y:S02]  /*54430*/  IADD3 R25, R29, c[0x0][0x198], RZ ;  /* 0x000066001d197a10 */ /* 0x000fe40007ffe0ff */
[-C--:B------:R-:W-:Y:S02]  /*54440*/  LEA R170, P5, R42, R3.reuse, 0x2 ;  /* 0x000000032aaa7211 */ /* 0x080fe400078a10ff */
[----:B------:R-:W-:Y:S02]  /*54450*/  LEA.HI.X.SX32 R169, R19, R4, 0x2, P4 ;  /* 0x0000000413a97211 */ /* 0x000fe400020f16ff */
[----:B------:R-:W-:Y:S02]  /*54460*/  LEA R166, P4, R28, R3, 0x2 ;  /* 0x000000031ca67211 */ /* 0x000fe400078810ff */
[----:B------:R-:W-:-:S02]  /*54470*/  IADD3 R19, R25, c[0x0][0x198], RZ ;  /* 0x0000660019137a10 */ /* 0x000fc40007ffe0ff */
[-C--:B------:R-:W-:Y:S02]  /*54480*/  LEA.HI.X.SX32 R171, R42, R4.reuse, 0x2, P5 ;  /* 0x000000042aab7211 */ /* 0x080fe400028f16ff */
[-C--:B------:R-:W-:Y:S02]  /*54490*/  LEA R160, P5, R17, R3.reuse, 0x2 ;  /* 0x0000000311a07211 */ /* 0x080fe400078a10ff */
[-C--:B------:R-:W-:Y:S02]  /*544a0*/  LEA.HI.X.SX32 R167, R28, R4.reuse, 0x2, P4 ;  /* 0x000000041ca77211 */ /* 0x080fe400020f16ff */
[----:B------:R-:W-:Y:S02]  /*544b0*/  IADD3 R28, R19, c[0x0][0x198], RZ ;  /* 0x00006600131c7a10 */ /* 0x000fe40007ffe0ff */
[----:B------:R-:W-:Y:S02]  /*544c0*/  LEA.HI.X.SX32 R161, R17, R4, 0x2, P5 ;  /* 0x0000000411a17211 */ /* 0x000fe400028f16ff */
[----:B------:R-:W-:-:S02]  /*544d0*/  LEA R156, P4, R18, R3, 0x2 ;  /* 0x00000003129c7211 */ /* 0x000fc400078810ff */
[----:B------:R-:W-:Y:S02]  /*544e0*/  IADD3 R17, R28, c[0x0][0x198], RZ ;  /* 0x000066001c117a10 */ /* 0x000fe40007ffe0ff */
        /* <DEDUP_REMOVED lines=14> */
[-C--:B------:R-:W-:Y:S02]  /*545d0*/  LEA R162, P6, R41, R3.reuse, 0x2 ;  /* 0x0000000329a27211 */ /* 0x080fe400078c10ff */
[----:B------:R-:W-:Y:S02]  /*545e0*/  LEA R146, P5, R13, R3, 0x2 ;  /* 0x000000030d927211 */ /* 0x000fe400078a10ff */
[----:B------:R-:W-:-:S02]  /*545f0*/  LEA.HI.X.SX32 R145, R22, R4, 0x2, P4 ;  /* 0x0000000416917211 */ /* 0x000fc400020f16ff */
[----:B------:R-:W-:Y:S02]  /*54600*/  IADD3 R22, R11, c[0x0][0x198], RZ ;  /* 0x000066000b167a10 */ /* 0x000fe40007ffe0ff */
[-C--:B------:R-:W-:Y:S02]  /*54610*/  LEA.HI.X.SX32 R163, R41, R4.reuse, 0x2, P6 ;  /* 0x0000000429a37211 */ /* 0x080fe400030f16ff */
[----:B------:R-:W-:Y:S02]  /*54620*/  LEA.HI.X.SX32 R147, R13, R4, 0x2, P5 ;  /* 0x000000040d937211 */ /* 0x000fe400028f16ff */
[-C--:B------:R-:W-:Y:S02]  /*54630*/  LEA R142, P4, R6, R3.reuse, 0x2 ;  /* 0x00000003068e7211 */ /* 0x080fe400078810ff */
[----:B------:R-:W-:Y:S02]  /*54640*/  LEA R152, P6, R40, R3, 0x2 ;  /* 0x0000000328987211 */ /* 0x000fe400078c10ff */
[----:B------:R-:W-:-:S02]  /*54650*/  IADD3 R13, R22, c[0x0][0x198], RZ ;  /* 0x00006600160d7a10 */ /* 0x000fc40007ffe0ff */
[-C--:B------:R-:W-:Y:S02]  /*54660*/  LEA R136, P5, R8, R3.reuse, 0x2 ;  /* 0x0000000308887211 */ /* 0x080fe400078a10ff */
[-C--:B------:R-:W-:Y:S02]  /*54670*/  LEA.HI.X.SX32 R143, R6, R4.reuse, 0x2, P4 ;  /* 0x00000004068f7211 */ /* 0x080fe400020f16ff */
        /* <DEDUP_REMOVED lines=12> */
[-C--:B------:R-:W-:Y:S02]  /*54740*/  LEA R138, P6, R37, R3.reuse, 0x2 ;  /* 0x00000003258a7211 */ /* 0x080fe400078c10ff */
[----:B------:R-:W-:Y:S02]  /*54750*/  LEA.HI.X.SX32 R135, R5, R4, 0x2, P5 ;  /* 0x0000000405877211 */ /* 0x000fe400028f16ff */
[----:B------:R-:W-:Y:S02]  /*54760*/  LEA R130, P4, R9, R3, 0x2 ;  /* 0x0000000309827211 */ /* 0x000fe400078810ff */
[----:B------:R-:W-:-:S02]  /*54770*/  IADD3 R5, R0, c[0x0][0x198], RZ ;  /* 0x0000660000057a10 */ /* 0x000fc40007ffe0ff */
[-C--:B------:R-:W-:Y:S02]  /*54780*/  LEA.HI.X.SX32 R139, R37, R4.reuse, 0x2, P6 ;  /* 0x00000004258b7211 */ /* 0x080fe400030f16ff */
[-C--:B------:R-:W-:Y:S02]  /*54790*/  LEA R124, P5, R14, R3.reuse, 0x2 ;  /* 0x000000030e7c7211 */ /* 0x080fe400078a10ff */
[-C--:B------:R-:W-:Y:S02]  /*547a0*/  LEA.HI.X.SX32 R131, R9, R4.reuse, 0x2, P4 ;  /* 0x0000000409837211 */ /* 0x080fe400020f16ff */
[----:B------:R-:W-:Y:S02]  /*547b0*/  LEA R128, P6, R36, R3, 0x2 ;  /* 0x0000000324807211 */ /* 0x000fe400078c10ff */
[----:B------:R-:W-:Y:S02]  /*547c0*/  IADD3 R9, R5, c[0x0][0x198], RZ ;  /* 0x0000660005097a10 */ /* 0x000fe40007ffe0ff */
[----:B------:R-:W-:-:S02]  /*547d0*/  LEA.HI.X.SX32 R125, R14, R4, 0x2, P5 ;  /* 0x000000040e7d7211 */ /* 0x000fc400028f16ff */
[-C--:B------:R-:W-:Y:S02]  /*547e0*/  LEA R94, P4, R10, R3.reuse, 0x2 ;  /* 0x000000030a5e7211 */ /* 0x080fe400078810ff */
[-C--:B------:R-:W-:Y:S02]  /*547f0*/  LEA.HI.X.SX32 R129, R36, R4.reuse, 0x2, P6 ;  /* 0x0000000424817211 */ /* 0x080fe400030f16ff */
[----:B------:R-:W-:Y:S02]  /*54800*/  IADD3 R14, R9, c[0x0][0x198], RZ ;  /* 0x00006600090e7a10 */ /* 0x000fe40007ffe0ff */
[-C--:B------:R-:W-:Y:S02]  /*54810*/  LEA R126, P6, R35, R3.reuse, 0x2 ;  /* 0x00000003237e7211 */ /* 0x080fe400078c10ff */
[----:B------:R-:W-:Y:S02]  /*54820*/  LEA R56, P5, R30, R3, 0x2 ;  /* 0x000000031e387211 */ /* 0x000fe400078a10ff */
[----:B------:R-:W-:-:S02]  /*54830*/  LEA.HI.X.SX32 R95, R10, R4, 0x2, P4 ;  /* 0x000000040a5f7211 */ /* 0x000fc400020f16ff */
[----:B------:R-:W-:Y:S01]  /*54840*/  IADD3 R10, R14, c[0x0][0x198], RZ ;  /* 0x000066000e0a7a10 */ /* 0x000fe20007ffe0ff */
[----:B------:R-:W-:Y:S01]  /*54850*/  STL.64 [R1+0x10], R62 ;  /* 0x0000103e01007387 */ /* 0x000fe20000100a00 */
[-C--:B------:R-:W-:Y:S02]  /*54860*/  LEA.HI.X.SX32 R127, R35, R4.reuse, 0x2, P6 ;  /* 0x00000004237f7211 */ /* 0x080fe400030f16ff */
[-C--:B------:R-:W-:Y:S01]  /*54870*/  LEA R88, P6, R34, R3.reuse, 0x2 ;  /* 0x0000000322587211 */ /* 0x080fe200078c10ff */
[----:B------:R-:W-:Y:S01]  /*54880*/  STL.64 [R1+0x8], R60 ;  /* 0x0000083c01007387 */ /* 0x000fe20000100a00 */
[----:B------:R-:W-:Y:S02]  /*54890*/  LEA.HI.X.SX32 R57, R30, R4, 0x2, P5 ;  /* 0x000000041e397211 */ /* 0x000fe400028f16ff */
[-C--:B------:R-:W-:Y:S01]  /*548a0*/  LEA R38, P4, R7, R3.reuse, 0x2 ;  /* 0x0000000307267211 */ /* 0x080fe200078810ff */
[----:B------:R-:W-:Y:S01]  /*548b0*/  STL.64 [R1], R58 ;  /* 0x0000003a01007387 */ /* 0x000fe20000100a00 */
[----:B------:R-:W-:-:S02]  /*548c0*/  LEA R82, P5, R20, R3, 0x2 ;  /* 0x0000000314527211 */ /* 0x000fc400078a10ff */
[----:B------:R-:W-:Y:S01]  /*548d0*/  IADD3 R30, R10, c[0x0][0x198], RZ ;  /* 0x000066000a1e7a10 */ /* 0x000fe20007ffe0ff */
[----:B------:R-:W-:Y:S01]  /*548e0*/  STL.64 [R1+0x1478], R250 ;  /* 0x001478fa01007387 */ /* 0x000fe20000100a00 */
[-C--:B------:R-:W-:Y:S02]  /*548f0*/  LEA.HI.X.SX32 R89, R34, R4.reuse, 0x2, P6 ;  /* 0x0000000422597211 */ /* 0x080fe400030f16ff */
[----:B------:R-:W-:Y:S01]  /*54900*/  LEA R36, P6, R33, R3, 0x2 ;  /* 0x0000000321247211 */ /* 0x000fe200078c10ff */
[----:B------:R-:W-:Y:S01]  /*54910*/  STL.64 [R1+0x1480], R244 ;  /* 0x001480f401007387 */ /* 0x000fe20000100a00 */
[-C--:B------:R-:W-:Y:S02]  /*54920*/  LEA.HI.X.SX32 R39, R7, R4.reuse, 0x2, P4 ;  /* 0x0000000407277211 */ /* 0x080fe400020f16ff */
[----:B------:R-:W-:Y:S01]  /*54930*/  LEA.HI.X.SX32 R83, R20, R4, 0x2, P5 ;  /* 0x0000000414537211 */ /* 0x000fe200028f16ff */
[----:B------:R-:W-:Y:S01]  /*54940*/  STL.64 [R1+0x1488], R246 ;  /* 0x001488f601007387 */ /* 0x000fe20000100a00 */
[----:B------:R-:W-:-:S02]  /*54950*/  IADD3 R7, R30, c[0x0][0x198], RZ ;  /* 0x000066001e077a10 */ /* 0x000fc40007ffe0ff */
[----:B------:R-:W-:Y:S01]  /*54960*/  LEA R34, P5, R16, R3, 0x2 ;  /* 0x0000000310227211 */ /* 0x000fe200078a10ff */
[----:B------:R-:W-:Y:S01]  /*54970*/  STL.64 [R1+0x1490], R240 ;  /* 0x001490f001007387 */ /* 0x000fe20000100a00 */
[----:B------:R-:W-:-:S03]  /*54980*/  LEA.HI.X.SX32 R37, R33, R4, 0x2, P6 ;  /* 0x0000000421257211 */ /* 0x000fc600030f16ff */
[----:B------:R-:W-:Y:S01]  /*54990*/  STL.64 [R1+0x1498], R242 ;  /* 0x001498f201007387 */ /* 0x000fe20000100a00 */
[----:B------:R-:W-:-:S03]  /*549a0*/  LEA R76, P4, R27, R3, 0x2 ;  /* 0x000000031b4c7211 */ /* 0x000fc600078810ff */
[----:B------:R-:W-:Y:S01]  /*549b0*/  STL.64 [R1+0x14a0], R236 ;  /* 0x0014a0ec01007387 */ /* 0x000fe20000100a00 */
[----:B------:R-:W-:Y:S02]  /*549c0*/  IADD3 R20, R7, c[0x0][0x198], RZ ;  /* 0x0000660007147a10 */ /* 0x000fe40007ffe0ff */
[----:B------:R-:W-:Y:S01]  /*549d0*/  LEA.HI.X.SX32 R35, R16, R4, 0x2, P5 ;  /* 0x0000000410237211 */ /* 0x000fe200028f16ff */
[----:B------:R-:W-:Y:S01]  /*549e0*/  STL.64 [R1+0x14a8], R238 ;  /* 0x0014a8ee01007387 */ /* 0x000fe20000100a00 */
[----:B------:R-:W-:-:S03]  /*549f0*/  LEA R70, P6, R32, R3, 0x2 ;  /* 0x0000000320467211 */ /* 0x000fc600078c10ff */
[----:B------:R-:W-:Y:S01]  /*54a00*/  STL.64 [R1+0x14b0], R232 ;  /* 0x0014b0e801007387 */ /* 0x000fe20000100a00 */
[----:B------:R-:W-:-:S03]  /*54a10*/  LEA R64, P5, R26, R3, 0x2 ;  /* 0x000000031a407211 */ /* 0x000fc600078a10ff */
[----:B------:R-:W-:Y:S01]  /*54a20*/  STL.64 [R1+0x14b8], R234 ;  /* 0x0014b8ea01007387 */ /* 0x000fe20000100a00 */
[----:B------:R-:W-:-:S03]  /*54a30*/  LEA.HI.X.SX32 R77, R27, R4, 0x2, P4 ;  /* 0x000000041b4d7211 */ /* 0x000fc600020f16ff */
[----:B------:R-:W-:Y:S01]  /*54a40*/  STL.64 [R1+0x48], R56 ;  /* 0x0000483801007387 */ /* 0x000fe20000100a00 */
[----:B------:R-:W-:-:S03]  /*54a50*/  IADD3 R27, R20, c[0x0][0x198], RZ ;  /* 0x00006600141b7a10 */ /* 0x000fc60007ffe0ff */
[----:B------:R-:W-:Y:S01]  /*54a60*/  STL.64 [R1+0x50], R38 ;  /* 0x0000502601007387 */ /* 0x000fe20000100a00 */
[----:B------:R-:W-:-:S03]  /*54a70*/  LEA.HI.X.SX32 R71, R32, R4, 0x2, P6 ;  /* 0x0000000420477211 */ /* 0x000fc600030f16ff */
[----:B------:R1:W-:Y:S01]  /*54a80*/  STL.64 [R1+0x58], R36 ;  /* 0x0000582401007387 */ /* 0x0003e20000100a00 */
[----:B------:R-:W-:-:S03]  /*54a90*/  LEA.HI.X.SX32 R65, R26, R4, 0x2, P5 ;  /* 0x000000041a417211 */ /* 0x000fc600028f16ff */
[----:B------:R2:W-:Y:S01]  /*54aa0*/  STL.64 [R1+0x60], R34 ;  /* 0x0000602201007387 */ /* 0x0005e20000100a00 */
[-C--:B------:R-:W-:Y:S02]  /*54ab0*/  LEA R32, P5, R21, R3.reuse, 0x2 ;  /* 0x0000000315207211 */ /* 0x080fe400078a10ff */
[----:B------:R-:W-:Y:S02]  /*54ac0*/  IADD3 R16, R27, c[0x0][0x198], RZ ;  /* 0x000066001b107a10 */ /* 0x000fe40007ffe0ff */
[-C--:B-1----:R-:W-:Y:S02]  /*54ad0*/  LEA R36, P4, R15, R3.reuse, 0x2 ;  /* 0x000000030f247211 */ /* 0x082fe400078810ff */
[----:B--2---:R-:W-:Y:S02]  /*54ae0*/  LEA R34, P6, R31, R3, 0x2 ;  /* 0x000000031f227211 */ /* 0x004fe400078c10ff */
[-C--:B------:R-:W-:Y:S02]  /*54af0*/  LEA.HI.X.SX32 R37, R15, R4.reuse, 0x2, P4 ;  /* 0x000000040f257211 */ /* 0x080fe400020f16ff */
[----:B------:R-:W-:-:S02]  /*54b00*/  LEA.HI.X.SX32 R35, R31, R4, 0x2, P6 ;  /* 0x000000041f237211 */ /* 0x000fc400030f16ff */
[-C--:B------:R-:W-:Y:S02]  /*54b10*/  LEA R58, P4, R24, R3.reuse, 0x2 ;  /* 0x00000003183a7211 */ /* 0x080fe400078810ff */
[-C--:B------:R-:W-:Y:S02]  /*54b20*/  LEA.HI.X.SX32 R33, R21, R4.reuse, 0x2, P5 ;  /* 0x0000000415217211 */ /* 0x080fe400028f16ff */
[----:B------:R-:W-:Y:S02]  /*54b30*/  IADD3 R15, R16, c[0x0][0x198], RZ ;  /* 0x00006600100f7a10 */ /* 0x000fe40007ffe0ff */
[----:B------:R-:W-:Y:S01]  /*54b40*/  LEA R52, P6, R29, R3, 0x2 ;  /* 0x000000031d347211 */ /* 0x000fe200078c10ff */
[----:B------:R-:W-:Y:S01]  /*54b50*/  STL.64 [R1+0x68], R36 ;  /* 0x0000682401007387 */ /* 0x000fe20000100a00 */
[-C--:B------:R-:W-:Y:S02]  /*54b60*/  LEA.HI.X.SX32 R59, R24, R4.reuse, 0x2, P4 ;  /* 0x00000004183b7211 */ /* 0x080fe400020f16ff */
[----:B------:R-:W-:Y:S01]  /*54b70*/  IADD3 R26, R15, c[0x0][0x198], RZ ;  /* 0x000066000f1a7a10 */ /* 0x000fe20007ffe0ff */
[----:B------:R1:W-:Y:S01]  /*54b80*/  STL.64 [R1+0x70], R34 ;  /* 0x0000702201007387 */ /* 0x0003e20000100a00 */
[----:B------:R-:W-:-:S03]  /*54b90*/  LEA.HI.X.SX32 R53, R29, R4, 0x2, P6 ;  /* 0x000000041d357211 */ /* 0x000fc600030f16ff */
[----:B------:R2:W-:Y:S01]  /*54ba0*/  STL.64 [R1+0x78], R32 ;  /* 0x0000782001007387 */ /* 0x0005e20000100a00 */
[----:B------:R-:W-:Y:S02]  /*54bb0*/  IADD3 R24, R26, c[0x0][0x198], RZ ;  /* 0x000066001a187a10 */ /* 0x000fe40007ffe0ff */
[CC--:B-1----:R-:W-:Y:S02]  /*54bc0*/  LEA R34, P4, R25.reuse, R3.reuse, 0x2 ;  /* 0x0000000319227211 */ /* 0x0c2fe400078810ff */
[CC--:B--2---:R-:W-:Y:S02]  /*54bd0*/  LEA R32, P6, R28.reuse, R3.reuse, 0x2 ;  /* 0x000000031c207211 */ /* 0x0c4fe400078c10ff */
[-C--:B------:R-:W-:Y:S02]  /*54be0*/  LEA.HI.X.SX32 R35, R25, R4.reuse, 0x2, P4 ;  /* 0x0000000419237211 */ /* 0x080fe400020f16ff */
[----:B------:R-:W-:Y:S02]  /*54bf0*/  LEA.HI.X.SX32 R33, R28, R4, 0x2, P6 ;  /* 0x000000041c217211 */ /* 0x000fe400030f16ff */
[----:B------:R-:W-:Y:S01]  /*54c00*/  LEA R46, P5, R19, R3, 0x2 ;  /* 0x00000003132e7211 */ /* 0x000fe200078a10ff */
[----:B------:R-:W-:Y:S01]  /*54c10*/  STL.64 [R1+0x80], R34 ;  /* 0x0000802201007387 */ /* 0x000fe20000100a00 */
[----:B------:R-:W-:-:S02]  /*54c20*/  IADD3 R21, R24, c[0x0][0x198], RZ ;  /* 0x0000660018157a10 */ /* 0x000fc40007ffe0ff */
[----:B------:R-:W-:Y:S01]  /*54c30*/  LEA.HI.X.SX32 R47, R19, R4, 0x2, P5 ;  /* 0x00000004132f7211 */ /* 0x000fe200028f16ff */
[----:B------:R1:W-:Y:S01]  /*54c40*/  STL.64 [R1+0x88], R32 ;  /* 0x0000882001007387 */ /* 0x0003e20000100a00 */
[----:B------:R-:W-:Y:S02]  /*54c50*/  IADD3 R25, R21, c[0x0][0x198], RZ ;  /* 0x0000660015197a10 */ /* 0x000fe40007ffe0ff */
[-C--:B------:R-:W-:Y:S02]  /*54c60*/  LEA R40, P4, R17, R3.reuse, 0x2 ;  /* 0x0000000311287211 */ /* 0x080fe400078810ff */
[----:B------:R-:W-:Y:S02]  /*54c70*/  IADD3 R19, R25, c[0x0][0x198], RZ ;  /* 0x0000660019137a10 */ /* 0x000fe40007ffe0ff */
[-C--:B-1----:R-:W-:Y:S02]  /*54c80*/  LEA R32, P5, R18, R3.reuse, 0x2 ;  /* 0x0000000312207211 */ /* 0x082fe400078a10ff */
[----:B------:R-:W-:-:S02]  /*54c90*/  LEA R34, P6, R23, R3, 0x2 ;  /* 0x0000000317227211 */ /* 0x000fc400078c10ff */
[-C--:B------:R-:W-:Y:S02]  /*54ca0*/  LEA.HI.X.SX32 R33, R18, R4.reuse, 0x2, P5 ;  /* 0x0000000412217211 */ /* 0x080fe400028f16ff */
[-C--:B------:R-:W-:Y:S02]  /*54cb0*/  LEA.HI.X.SX32 R41, R17, R4.reuse, 0x2, P4 ;  /* 0x0000000411297211 */ /* 0x080fe400020f16ff */
[----:B------:R-:W-:Y:S01]  /*54cc0*/  IADD3 R17, R19, c[0x0][0x198], RZ ;  /* 0x0000660013117a10 */ /* 0x000fe20007ffe0ff */
[----:B------:R1:W-:Y:S01]  /*54cd0*/  STL.64 [R1+0x90], R32 ;  /* 0x0000902001007387 */ /* 0x0003e20000100a00 */
[----:B------:R-:W-:Y:S02]  /*54ce0*/  LEA.HI.X.SX32 R35, R23, R4, 0x2, P6 ;  /* 0x0000000417237211 */ /* 0x000fe400030f16ff */
[----:B------:R-:W-:Y:S02]  /*54cf0*/  LEA R36, P4, R12, R3, 0x2 ;  /* 0x000000030c247211 */ /* 0x000fe400078810ff */
[----:B------:R-:W-:-:S02]  /*54d00*/  IADD3 R18, R17, c[0x0][0x198], RZ ;  /* 0x0000660011127a10 */ /* 0x000fc40007ffe0ff */
[-C--:B------:R-:W-:Y:S02]  /*54d10*/  LEA.HI.X.SX32 R37, R12, R4.reuse, 0x2, P4 ;  /* 0x000000040c257211 */ /* 0x080fe400020f16ff */
[CC--:B-1----:R-:W-:Y:S02]  /*54d20*/  LEA R32, P6, R22.reuse, R3.reuse, 0x2 ;  /* 0x0000000316207211 */ /* 0x0c2fe400078c10ff */
[C---:B------:R-:W-:Y:S02]  /*54d30*/  LEA R28, P5, R11.reuse, R3, 0x2 ;  /* 0x000000030b1c7211 */ /* 0x040fe400078a10ff */
[-C--:B------:R-:W-:Y:S01]  /*54d40*/  LEA.HI.X.SX32 R33, R22, R4.reuse, 0x2, P6 ;  /* 0x0000000416217211 */ /* 0x080fe200030f16ff */
[----:B------:R-:W-:Y:S01]  /*54d50*/  STL.64 [R1+0x98], R36 ;  /* 0x0000982401007387 */ /* 0x000fe20000100a00 */
[----:B------:R-:W-:Y:S02]  /*54d60*/  IADD3 R12, R18, c[0x0][0x198], RZ ;  /* 0x00006600120c7a10 */ /* 0x000fe40007ffe0ff */
[----:B------:R-:W-:Y:S01]  /*54d70*/  LEA.HI.X.SX32 R29, R11, R4, 0x2, P5 ;  /* 0x000000040b1d7211 */ /* 0x000fe200028f16ff */
[----:B------:R1:W-:Y:S01]  /*54d80*/  STL.64 [R1+0xa0], R32 ;  /* 0x0000a02001007387 */ /* 0x0003e20000100a00 */
[----:B------:R-:W-:-:S02]  /*54d90*/  IADD3 R11, R12, c[0x0][0x198], RZ ;  /* 0x000066000c0b7a10 */ /* 0x000fc40007ffe0ff */
[-C--:B------:R-:W-:Y:S01]  /*54da0*/  LEA R22, P5, R6, R3.reuse, 0x2 ;  /* 0x0000000306167211 */ /* 0x080fe200078a10ff */
[----:B------:R-:W2:Y:S01]  /*54db0*/  LDL.LU.64 R234, [R1+0x40] ;  /* 0x0000400001ea7983 */ /* 0x000ea20000300a00 */
[----:B-1----:R-:W-:-:S03]  /*54dc0*/  LEA R32, P4, R13, R3, 0x2 ;  /* 0x000000030d207211 */ /* 0x002fc600078810ff */
[----:B------:R-:W3:Y:S01]  /*54dd0*/  LDL.LU.64 R232, [R1+0x38] ;  /* 0x0000380001e87983 */ /* 0x000ee20000300a00 */
        /* <DEDUP_REMOVED lines=42> */
[-C--:B------:R-:W-:Y:S02]  /*55080*/  LEA R92, P4, R19, R3.reuse, 0x2 ;  /* 0x00000003135c7211 */ /* 0x080fe400078810ff */
[----:B------:R-:W-:Y:S02]  /*55090*/  IADD3 R21, R24, c[0x0][0x198], RZ ;  /* 0x0000660018157a10 */ /* 0x000fe40007ffe0ff */
[-C--:B------:R-:W-:Y:S02]  /*550a0*/  LEA.HI.X.SX32 R107, R26, R4.reuse, 0x2, P6 ;  /* 0x000000041a6b7211 */ /* 0x080fe400030f16ff */
[-C--:B------:R-:W-:Y:S02]  /*550b0*/  LEA R84, P5, R17, R3.reuse, 0x2 ;  /* 0x0000000311547211 */ /* 0x080fe400078a10ff */
[----:B------:R-:W-:Y:S02]  /*550c0*/  LEA.HI.X.SX32 R93, R19, R4, 0x2, P4 ;  /* 0x00000004135d7211 */ /* 0x000fe400020f16ff */
[----:B------:R-:W-:-:S02]  /*550d0*/  LEA R90, P6, R25, R3, 0x2 ;  /* 0x00000003195a7211 */ /* 0x000fc400078c10ff */
[----:B------:R-:W-:Y:S02]  /*550e0*/  IADD3 R19, R21, c[0x0][0x198], RZ ;  /* 0x0000660015137a10 */ /* 0x000fe40007ffe0ff */
[-C--:B------:R-:W-:Y:S02]  /*550f0*/  LEA.HI.X.SX32 R85, R17, R4.reuse, 0x2, P5 ;  /* 0x0000000411557211 */ /* 0x080fe400028f16ff */
[-C--:B------:R-:W-:Y:S02]  /*55100*/  LEA R78, P4, R12, R3.reuse, 0x2 ;  /* 0x000000030c4e7211 */ /* 0x080fe400078810ff */
[----:B------:R-:W-:Y:S02]  /*55110*/  LEA.HI.X.SX32 R91, R25, R4, 0x2, P6 ;  /* 0x00000004195b7211 */ /* 0x000fe400030f16ff */
[----:B------:R-:W-:Y:S02]  /*55120*/  IADD3 R17, R19, c[0x0][0x198], RZ ;  /* 0x0000660013117a10 */ /* 0x000fe40007ffe0ff */
        /* <DEDUP_REMOVED lines=15> */
[----:B------:R-:W-:Y:S02]  /*55220*/  IADD3 R5, R6, c[0x0][0x198], RZ ;  /* 0x0000660006057a10 */ /* 0x000fe40007ffe0ff */
[----:B------:R-:W-:Y:S02]  /*55230*/  LEA.HI.X.SX32 R67, R0, R4, 0x2, P5 ;  /* 0x0000000400437211 */ /* 0x000fe400028f16ff */
[----:B------:R-:W-:Y:S02]  /*55240*/  LEA R62, P5, R10, R3, 0x2 ;  /* 0x000000030a3e7211 */ /* 0x000fe400078a10ff */
[----:B------:R-:W-:-:S02]  /*55250*/  IADD3 R0, R5, c[0x0][0x198], RZ ;  /* 0x0000660005007a10 */ /* 0x000fc40007ffe0ff */
[CC--:B------:R-:W-:Y:S02]  /*55260*/  LEA R54, P6, R7.reuse, R3.reuse, 0x2 ;  /* 0x0000000307367211 */ /* 0x0c0fe400078c10ff */
        /* <DEDUP_REMOVED lines=8> */
[----:B------:R-:W-:Y:S02]  /*552f0*/  LEA R44, P5, R21, R3, 0x2 ;  /* 0x00000003152c7211 */ /* 0x000fe400078a10ff */
[-C--:B------:R-:W-:Y:S02]  /*55300*/  LEA.HI.X.SX32 R61, R14, R4.reuse, 0x2, P4 ;  /* 0x000000040e3d7211 */ /* 0x080fe400020f16ff */
[----:B------:R-:W-:-:S02]  /*55310*/  LEA.HI.X.SX32 R51, R15, R4, 0x2, P6 ;  /* 0x000000040f337211 */ /* 0x000fc400030f16ff */
[-C--:B------:R-:W-:Y:S02]  /*55320*/  LEA R56, P4, R20, R3.reuse, 0x2 ;  /* 0x0000000314387211 */ /* 0x080fe400078810ff */
[----:B------:R-:W-:Y:S02]  /*55330*/  IADD3 R13, R248, c[0x0][0x198], RZ ;  /* 0x00006600f80d7a10 */ /* 0x000fe40007ffe0ff */
[-C--:B------:R-:W-:Y:S02]  /*55340*/  LEA R36, P6, R19, R3.reuse, 0x2 ;  /* 0x0000000313247211 */ /* 0x080fe400078c10ff */
[-C--:B------:R-:W-:Y:S02]  /*55350*/  LEA.HI.X.SX32 R45, R21, R4.reuse, 0x2, P5 ;  /* 0x00000004152d7211 */ /* 0x080fe400028f16ff */
[----:B------:R-:W-:Y:S01]  /*55360*/  LEA R30, P5, R12, R3, 0x2 ;  /* 0x000000030c1e7211 */ /* 0x000fe200078a10ff */
[----:B------:R1:W-:Y:S01]  /*55370*/  STL.64 [R1+0xa8], R32 ;  /* 0x0000a82001007387 */ /* 0x0003e20000100a00 */
[----:B------:R-:W-:-:S02]  /*55380*/  LEA.HI.X.SX32 R57, R20, R4, 0x2, P4 ;  /* 0x0000000414397211 */ /* 0x000fc400020f16ff */
[----:B------:R-:W-:Y:S01]  /*55390*/  IADD3 R244, R13, c[0x0][0x198], RZ ;  /* 0x000066000df47a10 */ /* 0x000fe20007ffe0ff */
[----:B------:R-:W4:Y:S01]  /*553a0*/  LDL.LU.64 R238, [R1+0x30] ;  /* 0x0000300001ee7983 */ /* 0x000f220000300a00 */
[-C--:B------:R-:W-:Y:S02]  /*553b0*/  LEA.HI.X.SX32 R37, R19, R4.reuse, 0x2, P6 ;  /* 0x0000000413257211 */ /* 0x080fe400030f16ff */
[-C--:B------:R-:W-:Y:S01]  /*553c0*/  LEA R42, P4, R24, R3.reuse, 0x2 ;  /* 0x00000003182a7211 */ /* 0x080fe200078810ff */
[----:B------:R-:W2:Y:S01]  /*553d0*/  LDL.LU.64 R236, [R1+0x28] ;  /* 0x0000280001ec7983 */ /* 0x000ea20000300a00 */
[----:B------:R-:W-:Y:S02]  /*553e0*/  LEA.HI.X.SX32 R31, R12, R4, 0x2, P5 ;  /* 0x000000040c1f7211 */ /* 0x000fe400028f16ff */
[-C--:B------:R-:W-:Y:S01]  /*553f0*/  LEA R26, P5, R5, R3.reuse, 0x2 ;  /* 0x00000003051a7211 */ /* 0x080fe200078a10ff */
[----:B------:R-:W2:Y:S01]  /*55400*/  LDL.LU.64 R242, [R1+0x20] ;  /* 0x0000200001f27983 */ /* 0x000ea20000300a00 */
[----:B-1----:R-:W-:-:S02]  /*55410*/  LEA R32, P6, R11, R3, 0x2 ;  /* 0x000000030b207211 */ /* 0x002fc400078c10ff */
[----:B------:R-:W-:Y:S01]  /*55420*/  IADD3 R250, R244, c[0x0][0x198], RZ ;  /* 0x00006600f4fa7a10 */ /* 0x000fe20007ffe0ff */
[----:B------:R-:W2:Y:S01]  /*55430*/  LDL.LU.64 R240, [R1+0x18] ;  /* 0x0000180001f07983 */ /* 0x000ea20000300a00 */
[-C--:B------:R-:W-:Y:S02]  /*55440*/  LEA.HI.X.SX32 R43, R24, R4.reuse, 0x2, P4 ;  /* 0x00000004182b7211 */ /* 0x080fe400020f16ff */
[-C--:B------:R-:W-:Y:S01]  /*55450*/  LEA.HI.X.SX32 R33, R11, R4.reuse, 0x2, P6 ;  /* 0x000000040b217211 */ /* 0x080fe200030f16ff */
[----:B------:R-:W2:Y:S01]  /*55460*/  LDL.LU.64 R246, [R1+0x10] ;  /* 0x0000100001f67983 */ /* 0x000ea20000300a00 */
[-C--:B------:R-:W-:Y:S02]  /*55470*/  LEA R38, P4, R17, R3.reuse, 0x2 ;  /* 0x0000000311267211 */ /* 0x080fe400078810ff */
[----:B------:R-:W-:Y:S02]  /*55480*/  LEA R20, P6, R0, R3, 0x2 ;  /* 0x0000000300147211 */ /* 0x000fe400078c10ff */
[----:B------:R-:W-:-:S02]  /*55490*/  LEA.HI.X.SX32 R27, R5, R4, 0x2, P5 ;  /* 0x00000004051b7211 */ /* 0x000fc400028f16ff */
[-C--:B------:R-:W-:Y:S02]  /*554a0*/  LEA R18, P5, R10, R3.reuse, 0x2 ;  /* 0x000000030a127211 */ /* 0x080fe400078a10ff */
[----:B------:R-:W-:Y:S02]  /*554b0*/  IADD3 R249, R250, c[0x0][0x198], RZ ;  /* 0x00006600faf97a10 */ /* 0x000fe40007ffe0ff */
[-C--:B------:R-:W-:Y:S02]  /*554c0*/  LEA.HI.X.SX32 R39, R17, R4.reuse, 0x2, P4 ;  /* 0x0000000411277211 */ /* 0x080fe400020f16ff */
[----:B------:R-:W-:Y:S02]  /*554d0*/  LEA.HI.X.SX32 R21, R0, R4, 0x2, P6 ;  /* 0x0000000400157211 */ /* 0x000fe400030f16ff */
[-C--:B------:R-:W-:Y:S02]  /*554e0*/  LEA R24, P4, R6, R3.reuse, 0x2 ;  /* 0x0000000306187211 */ /* 0x080fe400078810ff */
[----:B------:R-:W-:-:S02]  /*554f0*/  LEA R16, P6, R248, R3, 0x2 ;  /* 0x00000003f8107211 */ /* 0x000fc400078c10ff */
[-C--:B------:R-:W-:Y:S02]  /*55500*/  LEA.HI.X.SX32 R19, R10, R4.reuse, 0x2, P5 ;  /* 0x000000040a137211 */ /* 0x080fe400028f16ff */
[----:B------:R-:W-:Y:S02]  /*55510*/  IADD3 R7, R249, c[0x0][0x198], RZ ;  /* 0x00006600f9077a10 */ /* 0x000fe40007ffe0ff */
[-C--:B------:R-:W-:Y:S02]  /*55520*/  LEA R14, P5, R13, R3.reuse, 0x2 ;  /* 0x000000030d0e7211 */ /* 0x080fe400078a10ff */
[-C--:B------:R-:W-:Y:S02]  /*55530*/  LEA.HI.X.SX32 R25, R6, R4.reuse, 0x2, P4 ;  /* 0x0000000406197211 */ /* 0x080fe400020f16ff */
[----:B------:R-:W-:Y:S02]  /*55540*/  LEA.HI.X.SX32 R17, R248, R4, 0x2, P6 ;  /* 0x00000004f8117211 */ /* 0x000fe400030f16ff */
[----:B------:R-:W-:-:S02]  /*55550*/  LEA R6, P4, R7, R3, 0x2 ;  /* 0x0000000307067211 */ /* 0x000fc400078810ff */
[----:B------:R-:W-:Y:S02]  /*55560*/  IADD3 R251, R252, 0x172, RZ ;  /* 0x00000172fcfb7810 */ /* 0x000fe40007ffe0ff */
[-C--:B------:R-:W-:Y:S02]  /*55570*/  LEA R12, P6, R244, R3.reuse, 0x2 ;  /* 0x00000003f40c7211 */ /* 0x080fe400078c10ff */
[-C--:B------:R-:W-:Y:S02]  /*55580*/  LEA.HI.X.SX32 R15, R13, R4.reuse, 0x2, P5 ;  /* 0x000000040d0f7211 */ /* 0x080fe400028f16ff */
[----:B------:R-:W-:Y:S02]  /*55590*/  IADD3 R5, R252, 0x173, RZ ;  /* 0x00000173fc057810 */ /* 0x000fe40007ffe0ff */
[----:B------:R-:W-:Y:S02]  /*555a0*/  LEA R10, P5, R250, R3, 0x2 ;  /* 0x00000003fa0a7211 */ /* 0x000fe400078a10ff */
[----:B------:R-:W-:-:S02]  /*555b0*/  LEA.HI.X.SX32 R7, R7, R4, 0x2, P4 ;  /* 0x0000000407077211 */ /* 0x000fc400020f16ff */
[-C--:B------:R-:W-:Y:S02]  /*555c0*/  LEA.HI.X.SX32 R13, R244, R4.reuse, 0x2, P6 ;  /* 0x00000004f40d7211 */ /* 0x080fe400030f16ff */
[----:B------:R-:W-:Y:S01]  /*555d0*/  ISETP.LT.AND P4, PT, R251, c[0x0][0x17c], !P0 ;  /* 0x00005f00fb007a0c */ /* 0x000fe20004781270 */
[----:B------:R-:W2:Y:S01]  /*555e0*/  LDL.LU.64 R244, [R1+0x8] ;  /* 0x0000080001f47983 */ /* 0x000ea20000300a00 */
[----:B------:R-:W-:Y:S02]  /*555f0*/  LEA.HI.X.SX32 R11, R250, R4, 0x2, P5 ;  /* 0x00000004fa0b7211 */ /* 0x000fe400028f16ff */
[----:B------:R-:W-:Y:S01]  /*55600*/  ISETP.LT.AND P5, PT, R5, c[0x0][0x17c], !P0 ;  /* 0x00005f0005007a0c */ /* 0x000fe200047a1270 */
[----:B------:R-:W2:Y:S04]  /*55610*/  LDL.LU.64 R250, [R1] ;  /* 0x0000000001fa7983 */ /* 0x000ea80000300a00 */
[----:B------:R-:W2:Y:S01]  /*55620*/  LDL.LU R5, [R1+0x1dc] ;  /* 0x0001dc0001057983 */ /* 0x000ea20000300800 */
[----:B------:R-:W-:-:S02]  /*55630*/  LEA R248, P6, R249, R3, 0x2 ;  /* 0x00000003f9f87211 */ /* 0x000fc400078c10ff */
[----:B------:R-:W-:Y:S02]  /*55640*/  IADD3 R3, R252, 0x175, RZ ;  /* 0x00000175fc037810 */ /* 0x000fe40007ffe0ff */
[----:B------:R-:W-:Y:S02]  /*55650*/  LEA.HI.X.SX32 R249, R249, R4, 0x2, P6 ;  /* 0x00000004f9f97211 */ /* 0x000fe400030f16ff */
[----:B------:R-:W3:Y:S04]  /*55660*/  LDL.LU R4, [R1+0x3dc] ;  /* 0x0003dc0001047983 */ /* 0x000ee80000300800 */
[----:B--2---:R1:W-:Y:S01]  /*55670*/  @P1 STG.E [R234.64], R5 ;  /* 0x00000005ea001986 */ /* 0x0043e2000c101906 */
[----:B------:R-:W-:-:S03]  /*55680*/  ISETP.LT.AND P1, PT, R3, c[0x0][0x17c], !P0 ;  /* 0x00005f0003007a0c */ /* 0x000fc60004721270 */
[----:B-1----:R-:W2:Y:S04]  /*55690*/  LDL.LU.64 R234, [R1+0x14b8] ;  /* 0x0014b80001ea7983 */ /* 0x002ea80000300a00 */
[----:B------:R-:W2:Y:S04]  /*556a0*/  LDL.LU R5, [R1+0x3fc] ;  /* 0x0003fc0001057983 */ /* 0x000ea80000300800 */
[----:B------:R-:W3:Y:S01]  /*556b0*/  LDL.LU R3, [R1+0x208] ;  /* 0x0002080001037983 */ /* 0x000ee20000300800 */
[----:B------:R-:W-:-:S04]  /*556c0*/  IADD3 R0, R252, 0x174, RZ ;  /* 0x00000174fc007810 */ /* 0x000fc80007ffe0ff */
[----:B------:R-:W-:Y:S02]  /*556d0*/  ISETP.LT.AND P6, PT, R0, c[0x0][0x17c], !P0 ;  /* 0x00005f0000007a0c */ /* 0x000fe400047c1270 */
[----:B------:R-:W-:Y:S01]  /*556e0*/  IADD3 R0, R252, 0x176, RZ ;  /* 0x00000176fc007810 */ /* 0x000fe20007ffe0ff */
[----:B---3--:R1:W-:Y:S03]  /*556f0*/  @P2 STG.E [R232.64], R3 ;  /* 0x00000003e8002986 */ /* 0x0083e6000c101906 */
[----:B------:R-:W-:Y:S01]  /*55700*/  ISETP.LT.AND P2, PT, R0, c[0x0][0x17c], !P0 ;  /* 0x00005f0000007a0c */ /* 0x000fe20004741270 */
[----:B-1----:R-:W3:Y:S04]  /*55710*/  LDL.LU.64 R232, [R1+0x14b0] ;  /* 0x0014b00001e87983 */ /* 0x002ee80000300a00 */
[----:B------:R-:W4:Y:S01]  /*55720*/  LDL.LU R0, [R1+0x20c] ;  /* 0x00020c0001007983 */ /* 0x000f220000300800 */
[----:B------:R-:W-:-:S03]  /*55730*/  IADD3 R3, R252, 0x177, RZ ;  /* 0x00000177fc037810 */ /* 0x000fc60007ffe0ff */
[----:B----4-:R1:W-:Y:S01]  /*55740*/  @P3 STG.E [R238.64], R0 ;  /* 0x00000000ee003986 */ /* 0x0103e2000c101906 */
[----:B------:R-:W-:-:S03]  /*55750*/  ISETP.LT.AND P3, PT, R3, c[0x0][0x17c], !P0 ;  /* 0x00005f0003007a0c */ /* 0x000fc60004761270 */
[----:B-1----:R-:W4:Y:S04]  /*55760*/  LDL.LU.64 R238, [R1+0x14a8] ;  /* 0x0014a80001ee7983 */ /* 0x002f280000300a00 */
[----:B------:R-:W2:Y:S01]  /*55770*/  LDL.LU R3, [R1+0x398] ;  /* 0x0003980001037983 */ /* 0x000ea20000300800 */
[----:B------:R-:W-:-:S03]  /*55780*/  IADD3 R0, R252, 0x178, RZ ;  /* 0x00000178fc007810 */ /* 0x000fc60007ffe0ff */
[----:B--2---:R1:W-:Y:S01]  /*55790*/  @P4 STG.E [R236.64], R3 ;  /* 0x00000003ec004986 */ /* 0x0043e2000c101906 */
[----:B------:R-:W-:-:S03]  /*557a0*/  ISETP.LT.AND P4, PT, R0, c[0x0][0x17c], !P0 ;  /* 0x00005f0000007a0c */ /* 0x000fc60004781270 */
[----:B-1----:R-:W2:Y:S04]  /*557b0*/  LDL.LU.64 R236, [R1+0x14a0] ;  /* 0x0014a00001ec7983 */ /* 0x002ea80000300a00 */
        /* <DEDUP_REMOVED lines=15> */
[----:B------:R-:W2:Y:S04]  /*558b0*/  LDL.LU R3, [R1+0x3d8] ;  /* 0x0003d80001037983 */ /* 0x000ea80000300800 */
[----:B--2---:R1:W-:Y:S04]  /*558c0*/  @P2 STG.E [R244.64], R3 ;  /* 0x00000003f4002986 */ /* 0x0043e8000c101906 */
[----:B------:R2:W-:Y:S01]  /*558d0*/  @P3 STG.E [R250.64], R4 ;  /* 0x00000004fa003986 */ /* 0x0005e2000c101906 */
[----:B-1----:R-:W-:-:S03]  /*558e0*/  IADD3 R3, R252, 0x17d, RZ ;  /* 0x0000017dfc037810 */ /* 0x002fc60007ffe0ff */
[----:B------:R-:W3:Y:S01]  /*558f0*/  LDL.LU.64 R244, [R1+0x1480] ;  /* 0x0014800001f47983 */ /* 0x000ee20000300a00 */
[----:B------:R-:W-:-:S03]  /*55900*/  ISETP.LT.AND P3, PT, R3, c[0x0][0x17c], !P0 ;  /* 0x00005f0003007a0c */ /* 0x000fc60004761270 */
[----:B--2---:R-:W2:Y:S04]  /*55910*/  LDL.LU.64 R250, [R1+0x1478] ;  /* 0x0014780001fa7983 */ /* 0x004ea80000300a00 */
[----:B------:R-:W2:Y:S04]  /*55920*/  LDL.LU R4, [R1+0x43c] ;  /* 0x00043c0001047983 */ /* 0x000ea80000300800 */
[----:B------:R-:W2:Y:S04]  /*55930*/  LDL.LU R3, [R1+0x3f8] ;  /* 0x0003f80001037983 */ /* 0x000ea80000300800 */
[----:B--2---:R1:W-:Y:S04]  /*55940*/  @P4 STG.E [R250.64], R3 ;  /* 0x00000003fa004986 */ /* 0x0043e8000c101906 */
[----:B---3--:R2:W-:Y:S04]  /*55950*/  @P5 STG.E [R244.64], R5 ;  /* 0x00000005f4005986 */ /* 0x0085e8000c101906 */
[----:B-1----:R-:W3:Y:S04]  /*55960*/  LDL.LU R250, [R1+0x41c] ;  /* 0x00041c0001fa7983 */ /* 0x002ee80000300800 */
[----:B------:R-:W3:Y:S04]  /*55970*/  LDL.LU R251, [R1+0x42c] ;  /* 0x00042c0001fb7983 */ /* 0x000ee80000300800 */
[----:B--2---:R-:W2:Y:S04]  /*55980*/  LDL.LU R245, [R1+0x418] ;  /* 0x0004180001f57983 */ /* 0x004ea80000300800 */
[----:B------:R-:W4:Y:S04]  /*55990*/  LDL.LU R244, [R1+0x438] ;  /* 0x0004380001f47983 */ /* 0x000f280000300800 */
[----:B------:R-:W3:Y:S01]  /*559a0*/  LDL.LU R5, [R1+0x384] ;  /* 0x0003840001057983 */ /* 0x000ee20000300800 */
[----:B------:R-:W-:-:S03]  /*559b0*/  IADD3 R0, R252, 0x17c, RZ ;  /* 0x0000017cfc007810 */ /* 0x000fc60007ffe0ff */
[----:B--2---:R1:W-:Y:S04]  /*559c0*/  @P6 STG.E [R246.64], R245 ;  /* 0x000000f5f6006986 */ /* 0x0043e8000c101906 */
[----:B-1----:R-:W2:Y:S04]  /*559d0*/  LDL.LU R247, [R1+0x428] ;  /* 0x0004280001f77983 */ /* 0x002ea80000300800 */
[----:B------:R-:W4:Y:S04]  /*559e0*/  LDL.LU R246, [R1+0x1c0] ;  /* 0x0001c00001f67983 */ /* 0x000f280000300800 */
[----:B---3--:R1:W-:Y:S04]  /*559f0*/  @P1 STG.E [R240.64], R250 ;  /* 0x000000faf0001986 */ /* 0x0083e8000c101906 */
[----:B-1----:R-:W3:Y:S04]  /*55a00*/  LDL.LU R241, [R1+0x380] ;  /* 0x0003800001f17983 */ /* 0x002ee80000300800 */
[----:B------:R-:W3:Y:S01]  /*55a10*/  LDL.LU R250, [R1+0x1c4] ;  /* 0x0001c40001fa7983 */ /* 0x000ee20000300800 */
[----:B------:R-:W-:-:S02]  /*55a20*/  ISETP.LT.AND P2, PT, R0, c[0x0][0x17c], !P0 ;  /* 0x00005f0000007a0c */ /* 0x000fc40004741270 */
[C---:B------:R-:W-:Y:S01]  /*55a30*/  IADD3 R0, R252.reuse, 0x17e, RZ ;  /* 0x0000017efc007810 */ /* 0x040fe20007ffe0ff */
[----:B------:R-:W3:Y:S01]  /*55a40*/  LDL.LU R245, [R1+0x190] ;  /* 0x0001900001f57983 */ /* 0x000ee20000300800 */
[----:B------:R-:W-:Y:S02]  /*55a50*/  IADD3 R3, R252, 0x17f, RZ ;  /* 0x0000017ffc037810 */ /* 0x000fe40007ffe0ff */
[----:B------:R-:W-:Y:S02]  /*55a60*/  ISETP.LT.AND P4, PT, R0, c[0x0][0x17c], !P0 ;  /* 0x00005f0000007a0c */ /* 0x000fe40004781270 */
[----:B------:R-:W-:Y:S02]  /*55a70*/  ISETP.LT.AND P5, PT, R3, c[0x0][0x17c], !P0 ;  /* 0x00005f0003007a0c */ /* 0x000fe400047a1270 */
[C---:B------:R-:W-:Y:S02]  /*55a80*/  IADD3 R0, R252.reuse, 0x180, RZ ;  /* 0x00000180fc007810 */ /* 0x040fe40007ffe0ff */
[----:B------:R-:W-:-:S02]  /*55a90*/  IADD3 R3, R252, 0x181, RZ ;  /* 0x00000181fc037810 */ /* 0x000fc40007ffe0ff */
[----:B------:R-:W-:Y:S02]  /*55aa0*/  ISETP.LT.AND P6, PT, R0, c[0x0][0x17c], !P0 ;  /* 0x00005f0000007a0c */ /* 0x000fe400047c1270 */
[C---:B------:R-:W-:Y:S02]  /*55ab0*/  IADD3 R0, R252.reuse, 0x182, RZ ;  /* 0x00000182fc007810 */ /* 0x040fe40007ffe0ff */
[----:B------:R-:W-:Y:S02]  /*55ac0*/  ISETP.LT.AND P1, PT, R3, c[0x0][0x17c], !P0 ;  /* 0x00005f0003007a0c */ /* 0x000fe40004721270 */
[----:B------:R-:W-:Y:S01]  /*55ad0*/  IADD3 R3, R252, 0x183, RZ ;  /* 0x00000183fc037810 */ /* 0x000fe20007ffe0ff */
[----:B--2---:R-:W-:Y:S04]  /*55ae0*/  @P2 STG.E [R242.64], R247 ;  /* 0x000000f7f2002986 */ /* 0x004fe8000c101906 */
[----:B------:R1:W-:Y:S01]  /*55af0*/  @P3 STG.E [R236.64], R251 ;  /* 0x000000fbec003986 */ /* 0x0003e2000c101906 */
[----:B------:R-:W-:-:S02]  /*55b00*/  ISETP.LT.AND P2, PT, R0, c[0x0][0x17c], !P0 ;  /* 0x00005f0000007a0c */ /* 0x000fc40004741270 */
[----:B------:R-:W-:Y:S01]  /*55b10*/  ISETP.LT.AND P3, PT, R3, c[0x0][0x17c], !P0 ;  /* 0x00005f0003007a0c */ /* 0x000fe20004761270 */
[----:B----4-:R-:W-:Y:S04]  /*55b20*/  @P4 STG.E [R238.64], R244 ;  /* 0x000000f4ee004986 */ /* 0x010fe8000c101906 */
[----:B-1----:R-:W2:Y:S04]  /*55b30*/  LDL.LU R251, [R1+0x194] ;  /* 0x0001940001fb7983 */ /* 0x002ea80000300800 */
[----:B------:R-:W4:Y:S04]  /*55b40*/  LDL.LU R247, [R1+0x150] ;  /* 0x0001500001f77983 */ /* 0x000f280000300800 */
[----:B------:R1:W-:Y:S04]  /*55b50*/  @P5 STG.E [R232.64], R4 ;  /* 0x00000004e8005986 */ /* 0x0003e8000c101906 */
[----:B---3--:R-:W-:Y:S04]  /*55b60*/  @P6 STG.E [R234.64], R241 ;  /* 0x000000f1ea006986 */ /* 0x008fe8000c101906 */
[----:B-1----:R-:W3:Y:S04]  /*55b70*/  LDL.LU R4, [R1+0x154] ;  /* 0x0001540001047983 */ /* 0x002ee80000300800 */
[----:B------:R-:W3:Y:S04]  /*55b80*/  LDL.LU R244, [R1+0x1f0] ;  /* 0x0001f00001f47983 */ /* 0x000ee80000300800 */
[----:B------:R1:W-:Y:S04]  /*55b90*/  @P1 STG.E [R228.64], R5 ;  /* 0x00000005e4001986 */ /* 0x0003e8000c101906 */
[----:B------:R-:W-:Y:S04]  /*55ba0*/  @P2 STG.E [R230.64], R246 ;  /* 0x000000f6e6002986 */ /* 0x000fe8000c101906 */
[----:B------:R1:W-:Y:S04]  /*55bb0*/  @P3 STG.E [R224.64], R250 ;  /* 0x000000fae0003986 */ /* 0x0003e8000c101906 */
[----:B-1----:R-:W3:Y:S04]  /*55bc0*/  LDL.LU R5, [R1+0x1f4] ;  /* 0x0001f40001057983 */ /* 0x002ee80000300800 */
[----:B------:R-:W3:Y:S04]  /*55bd0*/  LDL.LU R241, [R1+0x1b0] ;  /* 0x0001b00001f17983 */ /* 0x000ee80000300800 */
[----:B------:R-:W3:Y:S01]  /*55be0*/  LDL.LU R250, [R1+0x1b4] ;  /* 0x0001b40001fa7983 */ /* 0x000ee20000300800 */
[----:B------:R-:W-:-:S02]  /*55bf0*/  IADD3 R0, R252, 0x184, RZ ;  /* 0x00000184fc007810 */ /* 0x000fc40007ffe0ff */
[----:B------:R-:W-:Y:S01]  /*55c00*/  IADD3 R3, R252, 0x185, RZ ;  /* 0x00000185fc037810 */ /* 0x000fe20007ffe0ff */
[----:B------:R-:W3:Y:S01]  /*55c10*/  LDL.LU R246, [R1+0x180] ;  /* 0x0001800001f67983 */ /* 0x000ee20000300800 */
[----:B------:R-:W-:Y:S02]  /*55c20*/  ISETP.LT.AND P4, PT, R0, c[0x0][0x17c], !P0 ;  /* 0x00005f0000007a0c */ /* 0x000fe40004781270 */
[----:B------:R-:W-:Y:S02]  /*55c30*/  ISETP.LT.AND P5, PT, R3, c[0x0][0x17c], !P0 ;  /* 0x00005f0003007a0c */ /* 0x000fe400047a1270 */
[C---:B------:R-:W-:Y:S02]  /*55c40*/  IADD3 R0, R252.reuse, 0x186, RZ ;  /* 0x00000186fc007810 */ /* 0x040fe40007ffe0ff */
[----:B------:R-:W-:Y:S02]  /*55c50*/  IADD3 R3, R252, 0x187, RZ ;  /* 0x00000187fc037810 */ /* 0x000fe40007ffe0ff */
[----:B------:R-:W-:-:S02]  /*55c60*/  ISETP.LT.AND P6, PT, R0, c[0x0][0x17c], !P0 ;  /* 0x00005f0000007a0c */ /* 0x000fc400047c1270 */
[----:B------:R-:W-:Y:S02]  /*55c70*/  IADD3 R0, R252, 0x188, RZ ;  /* 0x00000188fc007810 */ /* 0x000fe40007ffe0ff */
[----:B------:R-:W-:Y:S02]  /*55c80*/  ISETP.LT.AND P1, PT, R3, c[0x0][0x17c], !P0 ;  /* 0x00005f0003007a0c */ /* 0x000fe40004721270 */
[----:B------:R-:W-:Y:S01]  /*55c90*/  ISETP.LT.AND P2, PT, R0, c[0x0][0x17c], !P0 ;  /* 0x00005f0000007a0c */ /* 0x000fe20004741270 */
[----:B------:R-:W-:Y:S01]  /*55ca0*/  @P4 STG.E [R226.64], R245 ;  /* 0x000000f5e2004986 */ /* 0x000fe2000c101906 */
[C---:B------:R-:W-:Y:S02]  /*55cb0*/  IADD3 R0, R252.reuse, 0x189, RZ ;  /* 0x00000189fc007810 */ /* 0x040fe40007ffe0ff */
[----:B------:R-:W-:Y:S02]  /*55cc0*/  IADD3 R3, R252, 0x18a, RZ ;  /* 0x0000018afc037810 */ /* 0x000fe40007ffe0ff */
[----:B------:R-:W-:-:S02]  /*55cd0*/  ISETP.LT.AND P3, PT, R0, c[0x0][0x17c], !P0 ;  /* 0x00005f0000007a0c */ /* 0x000fc40004761270 */
[----:B------:R-:W-:Y:S02]  /*55ce0*/  IADD3 R0, R252, 0x18b, RZ ;  /* 0x0000018bfc007810 */ /* 0x000fe40007ffe0ff */
[----:B------:R-:W-:Y:S01]  /*55cf0*/  ISETP.LT.AND P4, PT, R3, c[0x0][0x17c], !P0 ;  /* 0x00005f0003007a0c */ /* 0x000fe20004781270 */
[----:B--2---:R1:W-:Y:S01]  /*55d00*/  @P5 STG.E [R220.64], R251 ;  /* 0x000000fbdc005986 */ /* 0x0043e2000c101906 */
[----:B------:R-:W-:-:S03]  /*55d10*/  ISETP.LT.AND P5, PT, R0, c[0x0][0x17c], !P0 ;  /* 0x00005f0000007a0c */ /* 0x000fc600047a1270 */
[----:B----4-:R-:W-:Y:S04]  /*55d20*/  @P6 STG.E [R222.64], R247 ;  /* 0x000000f7de006986 */ /* 0x010fe8000c101906 */
[----:B-1----:R-:W2:Y:S04]  /*55d30*/  LDL.LU R251, [R1+0x184] ;  /* 0x0001840001fb7983 */ /* 0x002ea80000300800 */
[----:B------:R-:W4:Y:S04]  /*55d40*/  LDL.LU R245, [R1+0x140] ;  /* 0x0001400001f57983 */ /* 0x000f280000300800 */
[----:B---3--:R1:W-:Y:S04]  /*55d50*/  @P1 STG.E [R216.64], R4 ;  /* 0x00000004d8001986 */ /* 0x0083e8000c101906 */
[----:B------:R-:W-:Y:S04]  /*55d60*/  @P2 STG.E [R218.64], R244 ;  /* 0x000000f4da002986 */ /* 0x000fe8000c101906 */
        /* <DEDUP_REMOVED lines=16> */
[----:B------:R-:W-:Y:S02]  /*55e70*/  ISETP.LT.AND P3, PT, R0, c[0x0][0x17c], !P0 ;  /* 0x00005f0000007a0c */ /* 0x000fe40004761270 */
[C---:B------:R-:W-:Y:S01]  /*55e80*/  IADD3 R3, R252.reuse, 0x190, RZ ;  /* 0x00000190fc037810 */ /* 0x040fe20007ffe0ff */
[----:B------:R-:W-:Y:S01]  /*55e90*/  @P6 STG.E [R210.64], R246 ;  /* 0x000000f6d2006986 */ /* 0x000fe2000c101906 */
[C---:B------:R-:W-:Y:S02]  /*55ea0*/  IADD3 R0, R252.reuse, 0x191, RZ ;  /* 0x00000191fc007810 */ /* 0x040fe40007ffe0ff */
[----:B------:R-:W-:Y:S02]  /*55eb0*/  ISETP.LT.AND P4, PT, R3, c[0x0][0x17c], !P0 ;  /* 0x00005f0003007a0c */ /* 0x000fe40004781270 */
[----:B------:R-:W-:Y:S02]  /*55ec0*/  IADD3 R3, R252, 0x192, RZ ;  /* 0x00000192fc037810 */ /* 0x000fe40007ffe0ff */
[----:B------:R-:W-:-:S02]  /*55ed0*/  ISETP.LT.AND P5, PT, R0, c[0x0][0x17c], !P0 ;  /* 0x00005f0000007a0c */ /* 0x000fc400047a1270 */
[----:B------:R-:W-:Y:S02]  /*55ee0*/  IADD3 R0, R252, 0x193, RZ ;  /* 0x00000193fc007810 */ /* 0x000fe40007ffe0ff */
[----:B------:R-:W-:Y:S01]  /*55ef0*/  ISETP.LT.AND P6, PT, R3, c[0x0][0x17c], !P0 ;  /* 0x00005f0003007a0c */ /* 0x000fe200047c1270 */
[----:B--2---:R1:W-:Y:S01]  /*55f00*/  @P1 STG.E [R204.64], R251 ;  /* 0x000000fbcc001986 */ /* 0x0043e2000c101906 */
[----:B------:R-:W-:-:S03]  /*55f10*/  ISETP.LT.AND P1, PT, R0, c[0x0][0x17c], !P0 ;  /* 0x00005f0000007a0c */ /* 0x000fc60004721270 */
[----:B----4-:R2:W-:Y:S04]  /*55f20*/  @P2 STG.E [R206.64], R245 ;  /* 0x000000f5ce002986 */ /* 0x0105e8000c101906 */
[----:B-1----:R-:W4:Y:S04]  /*55f30*/  LDL.LU R251, [R1+0x174] ;  /* 0x0001740001fb7983 */ /* 0x002f280000300800 */
[----:B------:R-:W4:Y:S04]  /*55f40*/  LDL.LU R241, [R1+0xe0] ;  /* 0x0000e00001f17983 */ /* 0x000f280000300800 */
[----:B------:R-:W4:Y:S04]  /*55f50*/  LDL.LU R246, [R1+0xe4] ;  /* 0x0000e40001f67983 */ /* 0x000f280000300800 */
[----:B---3--:R1:W-:Y:S04]  /*55f60*/  @P3 STG.E [R200.64], R4 ;  /* 0x00000004c8003986 */ /* 0x0083e8000c101906 */
[----:B--2---:R-:W2:Y:S04]  /*55f70*/  LDL.LU R245, [R1+0x3a0] ;  /* 0x0003a00001f57983 */ /* 0x004ea80000300800 */
[----:B-1----:R-:W4:Y:S04]  /*55f80*/  LDL.LU R4, [R1+0x3a4] ;  /* 0x0003a40001047983 */ /* 0x002f280000300800 */
[----:B------:R1:W-:Y:S04]  /*55f90*/  @P4 STG.E [R202.64], R247 ;  /* 0x000000f7ca004986 */ /* 0x0003e8000c101906 */
[----:B------:R1:W-:Y:S04]  /*55fa0*/  @P5 STG.E [R196.64], R5 ;  /* 0x00000005c4005986 */ /* 0x0003e8000c101906 */
[----:B------:R1:W-:Y:S04]  /*55fb0*/  @P6 STG.E [R198.64], R244 ;  /* 0x000000f4c6006986 */ /* 0x0003e8000c101906 */
[----:B-1----:R-:W4:Y:S04]  /*55fc0*/  LDL.LU R247, [R1+0x3c0] ;  /* 0x0003c00001f77983 */ /* 0x002f280000300800 */
[----:B------:R-:W4:Y:S04]  /*55fd0*/  LDL.LU R5, [R1+0x3c4] ;  /* 0x0003c40001057983 */ /* 0x000f280000300800 */
[----:B------:R1:W-:Y:S04]  /*55fe0*/  @P1 STG.E [R192.64], R250 ;  /* 0x000000fac0001986 */ /* 0x0003e8000c101906 */
[----:B------:R-:W4:Y:S04]  /*55ff0*/  LDL.LU R244, [R1+0x3e0] ;  /* 0x0003e00001f47983 */ /* 0x000f280000300800 */
[----:B-1----:R-:W4:Y:S01]  /*56000*/  LDL.LU R250, [R1+0x3e4] ;  /* 0x0003e40001fa7983 */ /* 0x002f220000300800 */
[----:B------:R-:W-:-:S02]  /*56010*/  IADD3 R3, R252, 0x194, RZ ;  /* 0x00000194fc037810 */ /* 0x000fc40007ffe0ff */
[C---:B------:R-:W-:Y:S02]  /*56020*/  IADD3 R0, R252.reuse, 0x195, RZ ;  /* 0x00000195fc007810 */ /* 0x040fe40007ffe0ff */
[----:B------:R-:W-:Y:S02]  /*56030*/  ISETP.LT.AND P2, PT, R3, c[0x0][0x17c], !P0 ;  /* 0x00005f0003007a0c */ /* 0x000fe40004741270 */
[----:B------:R-:W-:Y:S02]  /*56040*/  IADD3 R3, R252, 0x196, RZ ;  /* 0x00000196fc037810 */ /* 0x000fe40007ffe0ff */
[----:B------:R-:W-:Y:S02]  /*56050*/  ISETP.LT.AND P3, PT, R0, c[0x0][0x17c], !P0 ;  /* 0x00005f0000007a0c */ /* 0x000fe40004761270 */
[----:B------:R-:W-:Y:S02]  /*56060*/  IADD3 R0, R252, 0x197, RZ ;  /* 0x00000197fc007810 */ /* 0x000fe40007ffe0ff */
[----:B------:R-:W-:-:S02]  /*56070*/  ISETP.LT.AND P4, PT, R3, c[0x0][0x17c], !P0 ;  /* 0x00005f0003007a0c */ /* 0x000fc40004781270 */
[----:B------:R-:W-:Y:S02]  /*56080*/  IADD3 R3, R252, 0x198, RZ ;  /* 0x00000198fc037810 */ /* 0x000fe40007ffe0ff */
[----:B------:R-:W-:Y:S02]  /*56090*/  ISETP.LT.AND P5, PT, R0, c[0x0][0x17c], !P0 ;  /* 0x00005f0000007a0c */ /* 0x000fe400047a1270 */
[----:B------:R-:W-:Y:S02]  /*560a0*/  IADD3 R0, R252, 0x199, RZ ;  /* 0x00000199fc007810 */ /* 0x000fe40007ffe0ff */
[----:B------:R-:W-:Y:S02]  /*560b0*/  ISETP.LT.AND P6, PT, R3, c[0x0][0x17c], !P0 ;  /* 0x00005f0003007a0c */ /* 0x000fe400047c1270 */
[----:B------:R-:W-:Y:S02]  /*560c0*/  ISETP.LT.AND P1, PT, R0, c[0x0][0x17c], !P0 ;  /* 0x00005f0000007a0c */ /* 0x000fe40004721270 */
[C---:B------:R-:W-:Y:S01]  /*560d0*/  IADD3 R3, R252.reuse, 0x19a, RZ ;  /* 0x0000019afc037810 */ /* 0x040fe20007ffe0ff */
[----:B------:R-:W-:Y:S01]  /*560e0*/  @P2 STG.E [R194.64], R240 ;  /* 0x000000f0c2002986 */ /* 0x000fe2000c101906 */
[----:B------:R-:W-:-:S02]  /*560f0*/  IADD3 R0, R252, 0x19b, RZ ;  /* 0x0000019bfc007810 */ /* 0x000fc40007ffe0ff */
[----:B------:R-:W-:Y:S02]  /*56100*/  ISETP.LT.AND P2, PT, R3, c[0x0][0x17c], !P0 ;  /* 0x00005f0003007a0c */ /* 0x000fe40004741270 */
[----:B------:R-:W-:Y:S01]  /*56110*/  IADD3 R3, R252, 0x19c, RZ ;  /* 0x0000019cfc037810 */ /* 0x000fe20007ffe0ff */
[----:B----4-:R1:W-:Y:S01]  /*56120*/  @P3 STG.E [R188.64], R251 ;  /* 0x000000fbbc003986 */ /* 0x0103e2000c101906 */
[----:B------:R-:W-:Y:S02]  /*56130*/  ISETP.LT.AND P3, PT, R0, c[0x0][0x17c], !P0 ;  /* 0x00005f0000007a0c */ /* 0x000fe40004761270 */
[----:B------:R-:W-:Y:S01]  /*56140*/  IADD3 R0, R252, 0x19d, RZ ;  /* 0x0000019dfc007810 */ /* 0x000fe20007ffe0ff */
[----:B------:R-:W-:Y:S01]  /*56150*/  @P4 STG.E [R190.64], R241 ;  /* 0x000000f1be004986 */ /* 0x000fe2000c101906 */
[----:B------:R-:W-:-:S03]  /*56160*/  ISETP.LT.AND P4, PT, R3, c[0x0][0x17c], !P0 ;  /* 0x00005f0003007a0c */ /* 0x000fc60004781270 */
[----:B------:R4:W-:Y:S04]  /*56170*/  @P5 STG.E [R184.64], R246 ;  /* 0x000000f6b8005986 */ /* 0x0009e8000c101906 */
[----:B-1----:R-:W3:Y:S01]  /*56180*/  LDL.LU R251, [R1+0x400] ;  /* 0x0004000001fb7983 */ /* 0x002ee20000300800 */
[----:B------:R-:W-:-:S03]  /*56190*/  ISETP.LT.AND P5, PT, R0, c[0x0][0x17c], !P0 ;  /* 0x00005f0000007a0c */ /* 0x000fc600047a1270 */
[----:B--2---:R-:W-:Y:S04]  /*561a0*/  @P6 STG.E [R186.64], R245 ;  /* 0x000000f5ba006986 */ /* 0x004fe8000c101906 */
[----:B----4-:R-:W2:Y:S04]  /*561b0*/  LDL.LU R246, [R1+0x388] ;  /* 0x0003880001f67983 */ /* 0x010ea80000300800 */
[----:B------:R1:W-:Y:S04]  /*561c0*/  @P1 STG.E [R180.64], R4 ;  /* 0x00000004b4001986 */ /* 0x0003e8000c101906 */
[----:B-1----:R-:W4:Y:S04]  /*561d0*/  LDL.LU R4, [R1+0x38c] ;  /* 0x00038c0001047983 */ /* 0x002f280000300800 */
[----:B------:R-:W-:Y:S04]  /*561e0*/  @P2 STG.E [R182.64], R247 ;  /* 0x000000f7b6002986 */ /* 0x000fe8000c101906 */
[----:B------:R-:W4:Y:S04]  /*561f0*/  LDL.LU R245, [R1+0x1c8] ;  /* 0x0001c80001f57983 */ /* 0x000f280000300800 */
[----:B------:R1:W-:Y:S04]  /*56200*/  @P3 STG.E [R176.64], R5 ;  /* 0x00000005b0003986 */ /* 0x0003e8000c101906 */
[----:B------:R-:W-:Y:S04]  /*56210*/  @P4 STG.E [R178.64], R244 ;  /* 0x000000f4b2004986 */ /* 0x000fe8000c101906 */
[----:B-1----:R-:W4:Y:S04]  /*56220*/  LDL.LU R5, [R1+0x1cc] ;  /* 0x0001cc0001057983 */ /* 0x002f280000300800 */
[----:B------:R-:W4:Y:S04]  /*56230*/  LDL.LU R240, [R1+0x198] ;  /* 0x0001980001f07983 */ /* 0x000f280000300800 */
[----:B------:R1:W-:Y:S04]  /*56240*/  @P5 STG.E [R172.64], R250 ;  /* 0x000000faac005986 */ /* 0x0003e8000c101906 */
[----:B-1----:R-:W4:Y:S01]  /*56250*/  LDL.LU R250, [R1+0x19c] ;  /* 0x00019c0001fa7983 */ /* 0x002f220000300800 */
[----:B------:R-:W-:-:S02]  /*56260*/  IADD3 R3, R252, 0x19e, RZ ;  /* 0x0000019efc037810 */ /* 0x000fc40007ffe0ff */
[C---:B------:R-:W-:Y:S01]  /*56270*/  IADD3 R0, R252.reuse, 0x1a0, RZ ;  /* 0x000001a0fc007810 */ /* 0x040fe20007ffe0ff */
[----:B------:R-:W4:Y:S01]  /*56280*/  LDL.LU R247, [R1+0x158] ;  /* 0x0001580001f77983 */ /* 0x000f220000300800 */
[----:B------:R-:W-:Y:S02]  /*56290*/  ISETP.LT.AND P6, PT, R3, c[0x0][0x17c], !P0 ;  /* 0x00005f0003007a0c */ /* 0x000fe400047c1270 */
[----:B------:R-:W-:-:S04]  /*562a0*/  IADD3 R3, R252, 0x19f, RZ ;  /* 0x0000019ffc037810 */ /* 0x000fc80007ffe0ff */
[----:B------:R-:W-:Y:S02]  /*562b0*/  ISETP.LT.AND P1, PT, R3, c[0x0][0x17c], !P0 ;  /* 0x00005f0003007a0c */ /* 0x000fe40004721270 */
        /* <DEDUP_REMOVED lines=9> */
[----:B---3--:R-:W-:Y:S04]  /*56350*/  @P6 STG.E [R174.64], R251 ;  /* 0x000000fbae006986 */ /* 0x008fe8000c101906 */
[----:B------:R1:W-:Y:S01]  /*56360*/  @P1 STG.E [R168.64], R2 ;  /* 0x00000002a8001986 */ /* 0x0003e2000c101906 */
[----:B------:R-:W-:-:S02]  /*56370*/  ISETP.LT.AND P6, PT, R0, c[0x0][0x17c], !P0 ;  /* 0x00005f0000007a0c */ /* 0x000fc400047c1270 */
[----:B------:R-:W-:Y:S01]  /*56380*/  ISETP.LT.AND P1, PT, R3, c[0x0][0x17c], !P0 ;  /* 0x00005f0003007a0c */ /* 0x000fe20004721270 */
[----:B--2---:R-:W-:Y:S04]  /*56390*/  @P2 STG.E [R170.64], R246 ;  /* 0x000000f6aa002986 */ /* 0x004fe8000c101906 */
[----:B-1----:R-:W2:Y:S04]  /*563a0*/  LDL.LU R2, [R1+0x1474] ;  /* 0x0014740001027983 */ /* 0x002ea80000300800 */
[----:B------:R-:W3:Y:S04]  /*563b0*/  LDL.LU R251, [R1+0x15c] ;  /* 0x00015c0001fb7983 */ /* 0x000ee80000300800 */
[----:B------:R-:W2:Y:S04]  /*563c0*/  LDL.LU R244, [R1+0x1f8] ;  /* 0x0001f80001f47983 */ /* 0x000ea80000300800 */
[----:B----4-:R1:W-:Y:S04]  /*563d0*/  @P3 STG.E [R164.64], R4 ;  /* 0x00000004a4003986 */ /* 0x0103e8000c101906 */
[----:B------:R-:W-:Y:S04]  /*563e0*/  @P4 STG.E [R166.64], R245 ;  /* 0x000000f5a6004986 */ /* 0x000fe8000c101906 */
[----:B-1----:R-:W4:Y:S04]  /*563f0*/  LDL.LU R4, [R1+0x1fc] ;  /* 0x0001fc0001047983 */ /* 0x002f280000300800 */
[----:B------:R-:W4:Y:S04]  /*56400*/  LDL.LU R241, [R1+0x1b8] ;  /* 0x0001b80001f17983 */ /* 0x000f280000300800 */
[----:B------:R1:W-:Y:S04]  /*56410*/  @P5 STG.E [R160.64], R5 ;  /* 0x00000005a0005986 */ /* 0x0003e8000c101906 */
[----:B------:R-:W-:Y:S04]  /*56420*/  @P6 STG.E [R162.64], R240 ;  /* 0x000000f0a2006986 */ /* 0x000fe8000c101906 */
[----:B-1----:R-:W4:Y:S04]  /*56430*/  LDL.LU R5, [R1+0x1bc] ;  /* 0x0001bc0001057983 */ /* 0x002f280000300800 */
[----:B------:R-:W4:Y:S04]  /*56440*/  LDL.LU R246, [R1+0x188] ;  /* 0x0001880001f67983 */ /* 0x000f280000300800 */
[----:B------:R-:W4:Y:S04]  /*56450*/  LDL.LU R245, [R1+0x18c] ;  /* 0x00018c0001f57983 */ /* 0x000f280000300800 */
[----:B------:R1:W-:Y:S04]  /*56460*/  @P1 STG.E [R156.64], R250 ;  /* 0x000000fa9c001986 */ /* 0x0003e8000c101906 */
[----:B-1----:R-:W4:Y:S01]  /*56470*/  LDL.LU R250, [R1+0x148] ;  /* 0x0001480001fa7983 */ /* 0x002f220000300800 */
[----:B------:R-:W-:-:S02]  /*56480*/  IADD3 R0, R252, 0x1a6, RZ ;  /* 0x000001a6fc007810 */ /* 0x000fc40007ffe0ff */
[----:B------:R-:W-:Y:S02]  /*56490*/  IADD3 R3, R252, 0x1a7, RZ ;  /* 0x000001a7fc037810 */ /* 0x000fe40007ffe0ff */
[----:B------:R-:W-:Y:S02]  /*564a0*/  ISETP.LT.AND P2, PT, R0, c[0x0][0x17c], !P0 ;  /* 0x00005f0000007a0c */ /* 0x000fe40004741270 */
[C---:B------:R-:W-:Y:S02]  /*564b0*/  IADD3 R0, R252.reuse, 0x1a8, RZ ;  /* 0x000001a8fc007810 */ /* 0x040fe40007ffe0ff */
[----:B------:R-:W-:Y:S02]  /*564c0*/  ISETP.LT.AND P3, PT, R3, c[0x0][0x17c], !P0 ;  /* 0x00005f0003007a0c */ /* 0x000fe40004761270 */
[----:B------:R-:W-:Y:S02]  /*564d0*/  IADD3 R3, R252, 0x1a9, RZ ;  /* 0x000001a9fc037810 */ /* 0x000fe40007ffe0ff */
[----:B------:R-:W-:-:S02]  /*564e0*/  ISETP.LT.AND P4, PT, R0, c[0x0][0x17c], !P0 ;  /* 0x00005f0000007a0c */ /* 0x000fc40004781270 */
[C---:B------:R-:W-:Y:S02]  /*564f0*/  IADD3 R0, R252.reuse, 0x1aa, RZ ;  /* 0x000001aafc007810 */ /* 0x040fe40007ffe0ff */
[----:B------:R-:W-:Y:S02]  /*56500*/  ISETP.LT.AND P5, PT, R3, c[0x0][0x17c], !P0 ;  /* 0x00005f0003007a0c */ /* 0x000fe400047a1270 */
[----:B------:R-:W-:Y:S02]  /*56510*/  IADD3 R3, R252, 0x1ab, RZ ;  /* 0x000001abfc037810 */ /* 0x000fe40007ffe0ff */
[----:B------:R-:W-:Y:S02]  /*56520*/  ISETP.LT.AND P6, PT, R0, c[0x0][0x17c], !P0 ;  /* 0x00005f0000007a0c */ /* 0x000fe400047c1270 */
[----:B------:R-:W-:Y:S02]  /*56530*/  IADD3 R0, R252, 0x1ac, RZ ;  /* 0x000001acfc007810 */ /* 0x000fe40007ffe0ff */
[----:B------:R-:W-:-:S02]  /*56540*/  ISETP.LT.AND P1, PT, R3, c[0x0][0x17c], !P0 ;  /* 0x00005f0003007a0c */ /* 0x000fc40004721270 */
[----:B------:R-:W-:Y:S01]  /*56550*/  IADD3 R3, R252, 0x1ad, RZ ;  /* 0x000001adfc037810 */ /* 0x000fe20007ffe0ff */
[----:B------:R1:W-:Y:S01]  /*56560*/  @P2 STG.E [R158.64], R247 ;  /* 0x000000f79e002986 */ /* 0x0003e2000c101906 */
[----:B------:R-:W-:Y:S02]  /*56570*/  ISETP.LT.AND P2, PT, R0, c[0x0][0x17c], !P0 ;  /* 0x00005f0000007a0c */ /* 0x000fe40004741270 */
[----:B------:R-:W-:Y:S01]  /*56580*/  IADD3 R0, R252, 0x1ae, RZ ;  /* 0x000001aefc007810 */ /* 0x000fe20007ffe0ff */
[----:B-1----:R-:W4:Y:S04]  /*56590*/  LDL.LU R247, [R1+0x1e8] ;  /* 0x0001e80001f77983 */ /* 0x002f280000300800 */
[----:B---3--:R1:W-:Y:S01]  /*565a0*/  @P3 STG.E [R152.64], R251 ;  /* 0x000000fb98003986 */ /* 0x0083e2000c101906 */
[----:B------:R-:W-:-:S02]  /*565b0*/  ISETP.LT.AND P3, PT, R3, c[0x0][0x17c], !P0 ;  /* 0x00005f0003007a0c */ /* 0x000fc40004761270 */
[----:B------:R-:W-:Y:S01]  /*565c0*/  IADD3 R3, R252, 0x1af, RZ ;  /* 0x000001affc037810 */ /* 0x000fe20007ffe0ff */
[----:B--2---:R2:W-:Y:S01]  /*565d0*/  @P4 STG.E [R154.64], R244 ;  /* 0x000000f49a004986 */ /* 0x0045e2000c101906 */
[----:B------:R-:W-:-:S03]  /*565e0*/  ISETP.LT.AND P4, PT, R0, c[0x0][0x17c], !P0 ;  /* 0x00005f0000007a0c */ /* 0x000fc60004781270 */
[----:B-1----:R-:W3:Y:S04]  /*565f0*/  LDL.LU R251, [R1+0x1ec] ;  /* 0x0001ec0001fb7983 */ /* 0x002ee80000300800 */
[----:B--2---:R-:W2:Y:S04]  /*56600*/  LDL.LU R244, [R1+0x1a8] ;  /* 0x0001a80001f47983 */ /* 0x004ea80000300800 */
[----:B----4-:R1:W-:Y:S01]  /*56610*/  @P5 STG.E [R148.64], R4 ;  /* 0x0000000494005986 */ /* 0x0103e2000c101906 */
[----:B------:R-:W-:-:S03]  /*56620*/  ISETP.LT.AND P5, PT, R3, c[0x0][0x17c], !P0 ;  /* 0x00005f0003007a0c */ /* 0x000fc600047a1270 */
[----:B------:R-:W-:Y:S04]  /*56630*/  @P6 STG.E [R150.64], R241 ;  /* 0x000000f196006986 */ /* 0x000fe8000c101906 */
[----:B-1----:R-:W4:Y:S04]  /*56640*/  LDL.LU R4, [R1+0x1ac] ;  /* 0x0001ac0001047983 */ /* 0x002f280000300800 */
[----:B------:R1:W-:Y:S04]  /*56650*/  @P1 STG.E [R144.64], R5 ;  /* 0x0000000590001986 */ /* 0x0003e8000c101906 */
[----:B------:R-:W-:Y:S04]  /*56660*/  @P2 STG.E [R146.64], R246 ;  /* 0x000000f692002986 */ /* 0x000fe8000c101906 */
[----:B------:R-:W-:Y:S04]  /*56670*/  @P3 STG.E [R140.64], R245 ;  /* 0x000000f58c003986 */ /* 0x000fe8000c101906 */
[----:B-1----:R-:W4:Y:S04]  /*56680*/  LDL.LU R5, [R1+0x178] ;  /* 0x0001780001057983 */ /* 0x002f280000300800 */
[----:B------:R-:W-:Y:S04]  /*56690*/  @P4 STG.E [R142.64], R250 ;  /* 0x000000fa8e004986 */ /* 0x000fe8000c101906 */
[----:B------:R1:W-:Y:S04]  /*566a0*/  @P5 STG.E [R136.64], R2 ;  /* 0x0000000288005986 */ /* 0x0003e8000c101906 */
[----:B-1----:R-:W4:Y:S04]  /*566b0*/  LDL.LU R2, [R1+0x1470] ;  /* 0x0014700001027983 */ /* 0x002f280000300800 */
[----:B------:R-:W4:Y:S01]  /*566c0*/  LDL.LU R245, [R1+0xe8] ;  /* 0x0000e80001f57983 */ /* 0x000f220000300800 */
[----:B------:R-:W-:-:S02]  /*566d0*/  IADD3 R0, R252, 0x1b0, RZ ;  /* 0x000001b0fc007810 */ /* 0x000fc40007ffe0ff */
[----:B------:R-:W-:Y:S01]  /*566e0*/  IADD3 R3, R252, 0x1b1, RZ ;  /* 0x000001b1fc037810 */ /* 0x000fe20007ffe0ff */
[----:B------:R-:W4:Y:S01]  /*566f0*/  LDL.LU R250, [R1+0xec] ;  /* 0x0000ec0001fa7983 */ /* 0x000f220000300800 */
[----:B------:R-:W-:Y:S02]  /*56700*/  ISETP.LT.AND P6, PT, R0, c[0x0][0x17c], !P0 ;  /* 0x00005f0000007a0c */ /* 0x000fe400047c1270 */
[C---:B------:R-:W-:Y:S01]  /*56710*/  IADD3 R0, R252.reuse, 0x1b2, RZ ;  /* 0x000001b2fc007810 */ /* 0x040fe20007ffe0ff */
[----:B------:R-:W4:Y:S01]  /*56720*/  LDL.LU.64 R242, [R1+0x48] ;  /* 0x0000480001f27983 */ /* 0x000f220000300a00 */
[----:B------:R-:W-:Y:S02]  /*56730*/  ISETP.LT.AND P1, PT, R3, c[0x0][0x17c], !P0 ;  /* 0x00005f0003007a0c */ /* 0x000fe40004721270 */
[----:B------:R-:W-:Y:S02]  /*56740*/  IADD3 R3, R252, 0x1b3, RZ ;  /* 0x000001b3fc037810 */ /* 0x000fe40007ffe0ff */
[----:B------:R-:W-:-:S02]  /*56750*/  ISETP.LT.AND P2, PT, R0, c[0x0][0x17c], !P0 ;  /* 0x00005f0000007a0c */ /* 0x000fc40004741270 */
[C---:B------:R-:W-:Y:S02]  /*56760*/  IADD3 R0, R252.reuse, 0x1b4, RZ ;  /* 0x000001b4fc007810 */ /* 0x040fe40007ffe0ff */
[----:B------:R-:W-:Y:S02]  /*56770*/  ISETP.LT.AND P3, PT, R3, c[0x0][0x17c], !P0 ;  /* 0x00005f0003007a0c */ /* 0x000fe40004761270 */
[----:B------:R-:W-:Y:S02]  /*56780*/  IADD3 R3, R252, 0x1b5, RZ ;  /* 0x000001b5fc037810 */ /* 0x000fe40007ffe0ff */
[----:B------:R-:W-:Y:S02]  /*56790*/  ISETP.LT.AND P4, PT, R0, c[0x0][0x17c], !P0 ;  /* 0x00005f0000007a0c */ /* 0x000fe40004781270 */
[----:B------:R-:W-:Y:S02]  /*567a0*/  ISETP.LT.AND P5, PT, R3, c[0x0][0x17c], !P0 ;  /* 0x00005f0003007a0c */ /* 0x000fe400047a1270 */
[----:B------:R-:W-:Y:S01]  /*567b0*/  IADD3 R0, R252, 0x1b6, RZ ;  /* 0x000001b6fc007810 */ /* 0x000fe20007ffe0ff */
[----:B------:R-:W-:Y:S03]  /*567c0*/  @P6 STG.E [R138.64], R247 ;  /* 0x000000f78a006986 */ /* 0x000fe6000c101906 */
[----:B------:R-:W-:Y:S01]  /*567d0*/  ISETP.LT.AND P6, PT, R0, c[0x0][0x17c], !P0 ;  /* 0x00005f0000007a0c */ /* 0x000fe200047c1270 */
[----:B---3--:R1:W-:Y:S04]  /*567e0*/  @P1 STG.E [R132.64], R251 ;  /* 0x000000fb84001986 */ /* 0x0083e8000c101906 */
[----:B--2---:R-:W-:Y:S04]  /*567f0*/  @P2 STG.E [R134.64], R244 ;  /* 0x000000f486002986 */ /* 0x004fe8000c101906 */
[----:B-1----:R-:W2:Y:S04]  /*56800*/  LDL.LU R251, [R1+0x3a8] ;  /* 0x0003a80001fb7983 */ /* 0x002ea80000300800 */
[----:B------:R-:W3:Y:S04]  /*56810*/  LDL.LU R238, [R1+0x3ac] ;  /* 0x0003ac0001ee7983 */ /* 0x000ee80000300800 */
[----:B----4-:R1:W-:Y:S04]  /*56820*/  @P3 STG.E [R128.64], R4 ;  /* 0x0000000480003986 */ /* 0x0103e8000c101906 */
[----:B------:R-:W4:Y:S04]  /*56830*/  LDL.LU.64 R240, [R1+0x50] ;  /* 0x0000500001f07983 */ /* 0x000f280000300a00 */
[----:B-1----:R-:W4:Y:S04]  /*56840*/  LDL.LU R4, [R1+0x3c8] ;  /* 0x0003c80001047983 */ /* 0x002f280000300800 */
[----:B------:R-:W4:Y:S04]  /*56850*/  LDL.LU R239, [R1+0x3cc] ;  /* 0x0003cc0001ef7983 */ /* 0x000f280000300800 */
[----:B------:R-:W-:Y:S04]  /*56860*/  @P4 STG.E [R130.64], R5 ;  /* 0x0000000582004986 */ /* 0x000fe8000c101906 */
[----:B------:R1:W-:Y:S04]  /*56870*/  @P5 STG.E [R124.64], R2 ;  /* 0x000000027c005986 */ /* 0x0003e8000c101906 */
[----:B------:R1:W-:Y:S04]  /*56880*/  @P6 STG.E [R126.64], R245 ;  /* 0x000000f57e006986 */ /* 0x0003e8000c101906 */
[----:B-1----:R-:W4:Y:S04]  /*56890*/  LDL.LU R2, [R1+0x146c] ;  /* 0x00146c0001027983 */ /* 0x002f280000300800 */
[----:B------:R-:W4:Y:S04]  /*568a0*/  LDL.LU.64 R246, [R1+0x58] ;  /* 0x0000580001f67983 */ /* 0x000f280000300a00 */
[----:B------:R-:W4:Y:S04]  /*568b0*/  LDL.LU R5, [R1+0x3e8] ;  /* 0x0003e80001057983 */ /* 0x000f280000300800 */
[----:B------:R-:W4:Y:S04]  /*568c0*/  LDL.LU R244, [R1+0x3ec] ;  /* 0x0003ec0001f47983 */ /* 0x000f280000300800 */
[----:B------:R-:W4:Y:S04]  /*568d0*/  LDL.LU.64 R236, [R1+0x60] ;  /* 0x0000600001ec7983 */ /* 0x000f280000300a00 */
[----:B------:R-:W4:Y:S01]  /*568e0*/  LDL.LU R245, [R1+0x408] ;  /* 0x0004080001f57983 */ /* 0x000f220000300800 */
[----:B------:R-:W-:-:S02]  /*568f0*/  IADD3 R3, R252, 0x1b7, RZ ;  /* 0x000001b7fc037810 */ /* 0x000fc40007ffe0ff */
[----:B------:R-:W-:Y:S02]  /*56900*/  IADD3 R0, R252, 0x1b8, RZ ;  /* 0x000001b8fc007810 */ /* 0x000fe40007ffe0ff */
[----:B------:R-:W-:Y:S02]  /*56910*/  ISETP.LT.AND P1, PT, R3, c[0x0][0x17c], !P0 ;  /* 0x00005f0003007a0c */ /* 0x000fe40004721270 */
[----:B------:R-:W-:Y:S02]  /*56920*/  ISETP.LT.AND P2, PT, R0, c[0x0][0x17c], !P0 ;  /* 0x00005f0000007a0c */ /* 0x000fe40004741270 */
[C---:B------:R-:W-:Y:S02]  /*56930*/  IADD3 R3, R252.reuse, 0x1b9, RZ ;  /* 0x000001b9fc037810 */ /* 0x040fe40007ffe0ff */
[----:B------:R-:W-:Y:S02]  /*56940*/  IADD3 R0, R252, 0x1ba, RZ ;  /* 0x000001bafc007810 */ /* 0x000fe40007ffe0ff */
[----:B------:R-:W-:-:S02]  /*56950*/  ISETP.LT.AND P3, PT, R3, c[0x0][0x17c], !P0 ;  /* 0x00005f0003007a0c */ /* 0x000fc40004761270 */
[----:B------:R-:W-:Y:S02]  /*56960*/  ISETP.LT.AND P4, PT, R0, c[0x0][0x17c], !P0 ;  /* 0x00005f0000007a0c */ /* 0x000fe40004781270 */
[C---:B------:R-:W-:Y:S02]  /*56970*/  IADD3 R3, R252.reuse, 0x1bb, RZ ;  /* 0x000001bbfc037810 */ /* 0x040fe40007ffe0ff */
[----:B------:R-:W-:Y:S02]  /*56980*/  IADD3 R0, R252, 0x1bc, RZ ;  /* 0x000001bcfc007810 */ /* 0x000fe40007ffe0ff */
[----:B------:R-:W-:Y:S02]  /*56990*/  ISETP.LT.AND P5, PT, R3, c[0x0][0x17c], !P0 ;  /* 0x00005f0003007a0c */ /* 0x000fe400047a1270 */
[----:B------:R-:W-:Y:S02]  /*569a0*/  ISETP.LT.AND P6, PT, R0, c[0x0][0x17c], !P0 ;  /* 0x00005f0000007a0c */ /* 0x000fe400047c1270 */
[----:B------:R-:W-:-:S02]  /*569b0*/  IADD3 R3, R252, 0x1bd, RZ ;  /* 0x000001bdfc037810 */ /* 0x000fc40007ffe0ff */
[----:B------:R-:W-:Y:S01]  /*569c0*/  IADD3 R0, R252, 0x1be, RZ ;  /* 0x000001befc007810 */ /* 0x000fe20007ffe0ff */
[----:B------:R1:W-:Y:S01]  /*569d0*/  @P1 STG.E [R94.64], R250 ;  /* 0x000000fa5e001986 */ /* 0x0003e2000c101906 */
[----:B------:R-:W-:-:S03]  /*569e0*/  ISETP.LT.AND P1, PT, R3, c[0x0][0x17c], !P0 ;  /* 0x00005f0003007a0c */ /* 0x000fc60004721270 */
[----:B-1----:R-:W4:Y:S04]  /*569f0*/  LDL.LU R250, [R1+0x40c] ;  /* 0x00040c0001fa7983 */ /* 0x002f280000300800 */
[----:B--2---:R1:W-:Y:S01]  /*56a00*/  @P2 STG.E [R242.64], R251 ;  /* 0x000000fbf2002986 */ /* 0x0043e2000c101906 */
[----:B------:R-:W-:-:S03]  /*56a10*/  ISETP.LT.AND P2, PT, R0, c[0x0][0x17c], !P0 ;  /* 0x00005f0000007a0c */ /* 0x000fc60004741270 */
[----:B---3--:R-:W-:Y:S04]  /*56a20*/  @P3 STG.E [R88.64], R238 ;  /* 0x000000ee58003986 */ /* 0x008fe8000c101906 */
[----:B-1----:R-:W2:Y:S04]  /*56a30*/  LDL.LU.64 R242, [R1+0x68] ;  /* 0x0000680001f27983 */ /* 0x002ea80000300a00 */
[----:B----4-:R1:W-:Y:S04]  /*56a40*/  @P4 STG.E [R240.64], R4 ;  /* 0x00000004f0004986 */ /* 0x0103e8000c101906 */
[----:B------:R-:W-:Y:S04]  /*56a50*/  @P5 STG.E [R82.64], R239 ;  /* 0x000000ef52005986 */ /* 0x000fe8000c101906 */
[----:B-1----:R-:W3:Y:S04]  /*56a60*/  LDL.LU.64 R240, [R1+0x70] ;  /* 0x0000700001f07983 */ /* 0x002ee80000300a00 */
[----:B------:R-:W2:Y:S04]  /*56a70*/  LDS.128 R124, [R2] ;  /* 0x00000000027c7984 */ /* 0x000ea80000000c00 */
[----:B------:R-:W-:Y:S04]  /*56a80*/  LDS.128 R140, [R2+0x800] ;  /* 0x00080000028c7984 */ /* 0x000fe80000000c00 */
[----:B------:R1:W-:Y:S04]  /*56a90*/  @P6 STG.E [R246.64], R5 ;  /* 0x00000005f6006986 */ /* 0x0003e8000c101906 */
[----:B------:R-:W-:Y:S04]  /*56aa0*/  @P1 STG.E [R76.64], R244 ;  /* 0x000000f44c001986 */ /* 0x000fe8000c101906 */
[----:B------:R-:W-:Y:S04]  /*56ab0*/  LDS.128 R156, [R2+0x1000] ;  /* 0x00100000029c7984 */ /* 0x000fe80000000c00 */
[----:B-1----:R-:W4:Y:S04]  /*56ac0*/  LDL.LU.64 R246, [R1+0x78] ;  /* 0x0000780001f67983 */ /* 0x002f280000300a00 */
[----:B------:R1:W-:Y:S04]  /*56ad0*/  @P2 STG.E [R236.64], R245 ;  /* 0x000000f5ec002986 */ /* 0x0003e8000c101906 */
[----:B------:R-:W-:Y:S04]  /*56ae0*/  LDS.128 R172, [R2+0x1800] ;  /* 0x0018000002ac7984 */ /* 0x000fe80000000c00 */
[----:B-1----:R-:W4:Y:S01]  /*56af0*/  LDL.LU.64 R244, [R1+0x80] ;  /* 0x0000800001f47983 */ /* 0x002f220000300a00 */
[----:B------:R-:W-:-:S02]  /*56b00*/  LOP3.LUT R251, R2, 0x20, RZ, 0x3c, !PT ;  /* 0x0000002002fb7812 */ /* 0x000fc400078e3cff */
[C---:B------:R-:W-:Y:S01]  /*56b10*/  LOP3.LUT R4, R2.reuse, 0x40, RZ, 0x3c, !PT ;  /* 0x0000004002047812 */ /* 0x040fe200078e3cff */
[----:B------:R-:W4:Y:S04]  /*56b20*/  LDL.LU.64 R236, [R1+0x88] ;  /* 0x0000880001ec7983 */ /* 0x000f280000300a00 */
[----:B------:R-:W3:Y:S01]  /*56b30*/  LDS.128 R128, [R251] ;  /* 0x00000000fb807984 */ /* 0x000ee20000000c00 */
[----:B------:R-:W-:-:S03]  /*56b40*/  LOP3.LUT R5, R2, 0x60, RZ, 0x3c, !PT ;  /* 0x0000006002057812 */ /* 0x000fc600078e3cff */
[----:B------:R-:W4:Y:S04]  /*56b50*/  LDS.128 R132, [R4] ;  /* 0x0000000004847984 */ /* 0x000f280000000c00 */
[----:B------:R-:W1:Y:S01]  /*56b60*/  LDS.128 R136, [R5] ;  /* 0x0000000005887984 */ /* 0x000e620000000c00 */
[C---:B------:R-:W-:Y:S02]  /*56b70*/  IADD3 R3, R252.reuse, 0x1bf, RZ ;  /* 0x000001bffc037810 */ /* 0x040fe40007ffe0ff */
[----:B------:R-:W-:Y:S01]  /*56b80*/  IADD3 R0, R252, 0x1c0, RZ ;  /* 0x000001c0fc007810 */ /* 0x000fe20007ffe0ff */
[----:B------:R-:W1:Y:S01]  /*56b90*/  LDS.128 R144, [R251+0x800] ;  /* 0x00080000fb907984 */ /* 0x000e620000000c00 */
[----:B------:R-:W-:Y:S02]  /*56ba0*/  ISETP.LT.AND P3, PT, R3, c[0x0][0x17c], !P0 ;  /* 0x00005f0003007a0c */ /* 0x000fe40004761270 */
[----:B------:R-:W-:Y:S01]  /*56bb0*/  ISETP.LT.AND P4, PT, R0, c[0x0][0x17c], !P0 ;  /* 0x00005f0000007a0c */ /* 0x000fe20004781270 */
[----:B------:R-:W1:Y:S01]  /*56bc0*/  LDS.128 R148, [R4+0x800] ;  /* 0x0008000004947984 */ /* 0x000e620000000c00 */
[----:B------:R-:W-:-:S02]  /*56bd0*/  IADD3 R3, R252, 0x1c1, RZ ;  /* 0x000001c1fc037810 */ /* 0x000fc40007ffe0ff */
[----:B------:R-:W-:Y:S01]  /*56be0*/  IADD3 R0, R252, 0x1c2, RZ ;  /* 0x000001c2fc007810 */ /* 0x000fe20007ffe0ff */
[----:B------:R-:W1:Y:S01]  /*56bf0*/  LDS.128 R152, [R5+0x800] ;  /* 0x0008000005987984 */ /* 0x000e620000000c00 */
[----:B------:R-:W-:Y:S02]  /*56c00*/  ISETP.LT.AND P5, PT, R3, c[0x0][0x17c], !P0 ;  /* 0x00005f0003007a0c */ /* 0x000fe400047a1270 */
[----:B------:R-:W-:Y:S01]  /*56c10*/  ISETP.LT.AND P6, PT, R0, c[0x0][0x17c], !P0 ;  /* 0x00005f0000007a0c */ /* 0x000fe200047c1270 */
[----:B------:R-:W1:Y:S01]  /*56c20*/  LDS.128 R160, [R251+0x1000] ;  /* 0x00100000fba07984 */ /* 0x000e620000000c00 */
[C---:B------:R-:W-:Y:S02]  /*56c30*/  IADD3 R3, R252.reuse, 0x1c3, RZ ;  /* 0x000001c3fc037810 */ /* 0x040fe40007ffe0ff */
[----:B------:R-:W-:Y:S01]  /*56c40*/  IADD3 R0, R252, 0x1c4, RZ ;  /* 0x000001c4fc007810 */ /* 0x000fe20007ffe0ff */
[----:B------:R-:W1:Y:S01]  /*56c50*/  LDS.128 R164, [R4+0x1000] ;  /* 0x0010000004a47984 */ /* 0x000e620000000c00 */
[----:B------:R-:W-:-:S02]  /*56c60*/  ISETP.LT.AND P1, PT, R3, c[0x0][0x17c], !P0 ;  /* 0x00005f0003007a0c */ /* 0x000fc40004721270 */
[----:B------:R-:W-:Y:S01]  /*56c70*/  ISETP.LT.AND P2, PT, R0, c[0x0][0x17c], !P0 ;  /* 0x00005f0000007a0c */ /* 0x000fe20004741270 */
[----:B------:R-:W1:Y:S01]  /*56c80*/  LDS.128 R168, [R5+0x1000] ;  /* 0x0010000005a87984 */ /* 0x000e620000000c00 */
[C---:B------:R-:W-:Y:S02]  /*56c90*/  IADD3 R3, R252.reuse, 0x1c5, RZ ;  /* 0x000001c5fc037810 */ /* 0x040fe40007ffe0ff */
[----:B------:R-:W-:Y:S01]  /*56ca0*/  IADD3 R0, R252, 0x1c6, RZ ;  /* 0x000001c6fc007810 */ /* 0x000fe20007ffe0ff */
[----:B------:R-:W-:Y:S01]  /*56cb0*/  @P3 STG.E [R70.64], R250 ;  /* 0x000000fa46003986 */ /* 0x000fe2000c101906 */
[----:B------:R-:W-:-:S03]  /*56cc0*/  ISETP.LT.AND P3, PT, R3, c[0x0][0x17c], !P0 ;  /* 0x00005f0003007a0c */ /* 0x000fc60004761270 */
[----:B------:R-:W1:Y:S04]  /*56cd0*/  LDS.128 R176, [R251+0x1800] ;  /* 0x00180000fbb07984 */ /* 0x000e680000000c00 */
[----:B------:R-:W1:Y:S04]  /*56ce0*/  LDS.128 R180, [R4+0x1800] ;  /* 0x0018000004b47984 */ /* 0x000e680000000c00 */
[----:B------:R-:W1:Y:S04]  /*56cf0*/  LDS.128 R184, [R5+0x1800] ;  /* 0x0018000005b87984 */ /* 0x000e680000000c00 */
[----:B--2---:R2:W-:Y:S01]  /*56d00*/  @P4 STG.E [R242.64], R124 ;  /* 0x0000007cf2004986 */ /* 0x0045e2000c101906 */
[----:B------:R-:W-:-:S03]  /*56d10*/  ISETP.LT.AND P4, PT, R0, c[0x0][0x17c], !P0 ;  /* 0x00005f0000007a0c */ /* 0x000fc60004781270 */
[----:B------:R-:W-:Y:S04]  /*56d20*/  @P5 STG.E [R64.64], R125 ;  /* 0x0000007d40005986 */ /* 0x000fe8000c101906 */
[----:B--2---:R-:W2:Y:S04]  /*56d30*/  LDL.LU.64 R242, [R1+0x90] ;  /* 0x0000900001f27983 */ /* 0x004ea80000300a00 */
[----:B---3--:R3:W-:Y:S04]  /*56d40*/  @P6 STG.E [R240.64], R128 ;  /* 0x00000080f0006986 */ /* 0x0087e8000c101906 */
[----:B------:R-:W-:Y:S04]  /*56d50*/  @P1 STG.E [R58.64], R129 ;  /* 0x000000813a001986 */ /* 0x000fe8000c101906 */
[----:B---3--:R-:W3:Y:S04]  /*56d60*/  LDL.LU.64 R240, [R1+0x98] ;  /* 0x0000980001f07983 */ /* 0x008ee80000300a00 */
[----:B----4-:R4:W-:Y:S04]  /*56d70*/  @P2 STG.E [R246.64], R132 ;  /* 0x00000084f6002986 */ /* 0x0109e8000c101906 */
[----:B------:R-:W-:Y:S04]  /*56d80*/  @P3 STG.E [R52.64], R133 ;  /* 0x0000008534003986 */ /* 0x000fe8000c101906 */
[----:B----4-:R-:W4:Y:S04]  /*56d90*/  LDL.LU.64 R246, [R1+0xa0] ;  /* 0x0000a00001f67983 */ /* 0x010f280000300a00 */
[----:B-1----:R1:W-:Y:S04]  /*56da0*/  @P4 STG.E [R244.64], R136 ;  /* 0x00000088f4004986 */ /* 0x0023e8000c101906 */
[----:B-1----:R-:W4:Y:S01]  /*56db0*/  LDL.LU.64 R244, [R1+0xa8] ;  /* 0x0000a80001f47983 */ /* 0x002f220000300a00 */
        /* <DEDUP_REMOVED lines=16> */
[----:B------:R1:W-:Y:S01]  /*56ec0*/  @P6 STG.E [R236.64], R140 ;  /* 0x0000008cec006986 */ /* 0x0003e2000c101906 */
[----:B------:R-:W-:Y:S02]  /*56ed0*/  ISETP.LT.AND P6, PT, R0, c[0x0][0x17c], !P0 ;  /* 0x00005f0000007a0c */ /* 0x000fe400047c1270 */
[C---:B------:R-:W-:Y:S02]  /*56ee0*/  IADD3 R3, R252.reuse, 0x1cf, RZ ;  /* 0x000001cffc037810 */ /* 0x040fe40007ffe0ff */
[C---:B------:R-:W-:Y:S01]  /*56ef0*/  IADD3 R0, R252.reuse, 0x1d0, RZ ;  /* 0x000001d0fc007810 */ /* 0x040fe20007ffe0ff */
[----:B------:R1:W-:Y:S01]  /*56f00*/  @P1 STG.E [R40.64], R141 ;  /* 0x0000008d28001986 */ /* 0x0003e2000c101906 */
[----:B------:R-:W-:Y:S02]  /*56f10*/  ISETP.LT.AND P1, PT, R3, c[0x0][0x17c], !P0 ;  /* 0x00005f0003007a0c */ /* 0x000fe40004721270 */
[C---:B------:R-:W-:Y:S02]  /*56f20*/  IADD3 R3, R252.reuse, 0x1d1, RZ ;  /* 0x000001d1fc037810 */ /* 0x040fe40007ffe0ff */
[----:B------:R-:W-:Y:S01]  /*56f30*/  IADD3 R2, R252, 0x1da, RZ ;  /* 0x000001dafc027810 */ /* 0x000fe20007ffe0ff */
[----:B--2---:R1:W-:Y:S01]  /*56f40*/  @P2 STG.E [R242.64], R144 ;  /* 0x00000090f2002986 */ /* 0x0043e2000c101906 */
[----:B------:R-:W-:-:S02]  /*56f50*/  ISETP.LT.AND P2, PT, R0, c[0x0][0x17c], !P0 ;  /* 0x00005f0000007a0c */ /* 0x000fc40004741270 */
[C---:B------:R-:W-:Y:S01]  /*56f60*/  IADD3 R0, R252.reuse, 0x1d2, RZ ;  /* 0x000001d2fc007810 */ /* 0x040fe20007ffe0ff */
[----:B------:R1:W-:Y:S01]  /*56f70*/  @P3 STG.E [R34.64], R145 ;  /* 0x0000009122003986 */ /* 0x0003e2000c101906 */
[----:B------:R-:W-:Y:S02]  /*56f80*/  ISETP.LT.AND P3, PT, R3, c[0x0][0x17c], !P0 ;  /* 0x00005f0003007a0c */ /* 0x000fe40004761270 */
[----:B------:R-:W-:Y:S01]  /*56f90*/  IADD3 R3, R252, 0x1d3, RZ ;  /* 0x000001d3fc037810 */ /* 0x000fe20007ffe0ff */
[----:B---3--:R1:W-:Y:S01]  /*56fa0*/  @P4 STG.E [R240.64], R148 ;  /* 0x00000094f0004986 */ /* 0x0083e2000c101906 */
[----:B------:R-:W-:Y:S02]  /*56fb0*/  ISETP.LT.AND P4, PT, R0, c[0x0][0x17c], !P0 ;  /* 0x00005f0000007a0c */ /* 0x000fe40004781270 */
[----:B------:R-:W-:Y:S01]  /*56fc0*/  IADD3 R0, R252, 0x1d4, RZ ;  /* 0x000001d4fc007810 */ /* 0x000fe20007ffe0ff */
[----:B------:R1:W-:Y:S01]  /*56fd0*/  @P5 STG.E [R28.64], R149 ;  /* 0x000000951c005986 */ /* 0x0003e2000c101906 */
[----:B------:R-:W-:-:S02]  /*56fe0*/  ISETP.LT.AND P5, PT, R3, c[0x0][0x17c], !P0 ;  /* 0x00005f0003007a0c */ /* 0x000fc400047a1270 */
[----:B------:R-:W-:Y:S01]  /*56ff0*/  IADD3 R3, R252, 0x1d5, RZ ;  /* 0x000001d5fc037810 */ /* 0x000fe20007ffe0ff */
[----:B----4-:R1:W-:Y:S01]  /*57000*/  @P6 STG.E [R246.64], R152 ;  /* 0x00000098f6006986 */ /* 0x0103e2000c101906 */
[----:B------:R-:W-:Y:S02]  /*57010*/  ISETP.LT.AND P6, PT, R0, c[0x0][0x17c], !P0 ;  /* 0x00005f0000007a0c */ /* 0x000fe400047c1270 */
[----:B------:R-:W-:Y:S01]  /*57020*/  IADD3 R0, R252, 0x1d6, RZ ;  /* 0x000001d6fc007810 */ /* 0x000fe20007ffe0ff */
[----:B------:R1:W-:Y:S01]  /*57030*/  @P1 STG.E [R244.64], R153 ;  /* 0x00000099f4001986 */ /* 0x0003e2000c101906 */
[----:B------:R-:W-:-:S03]  /*57040*/  ISETP.LT.AND P1, PT, R3, c[0x0][0x17c], !P0 ;  /* 0x00005f0003007a0c */ /* 0x000fc60004721270 */
[----:B------:R1:W-:Y:S01]  /*57050*/  @P2 STG.E [R22.64], R156 ;  /* 0x0000009c16002986 */ /* 0x0003e2000c101906 */
[----:B------:R-:W-:Y:S02]  /*57060*/  ISETP.LT.AND P2, PT, R0, c[0x0][0x17c], !P0 ;  /* 0x00005f0000007a0c */ /* 0x000fe40004741270 */
[C---:B------:R-:W-:Y:S01]  /*57070*/  IADD3 R0, R252.reuse, 0x1d7, RZ ;  /* 0x000001d7fc007810 */ /* 0x040fe20007ffe0ff */
[----:B------:R1:W-:Y:S01]  /*57080*/  @P3 STG.E [R114.64], R157 ;  /* 0x0000009d72003986 */ /* 0x0003e2000c101906 */
[----:B------:R-:W-:Y:S02]  /*57090*/  IADD3 R3, R252, 0x1d8, RZ ;  /* 0x000001d8fc037810 */ /* 0x000fe40007ffe0ff */
[----:B------:R-:W-:Y:S02]  /*570a0*/  ISETP.LT.AND P3, PT, R0, c[0x0][0x17c], !P0 ;  /* 0x00005f0000007a0c */ /* 0x000fe40004761270 */
[----:B------:R-:W-:Y:S01]  /*570b0*/  IADD3 R0, R252, 0x1d9, RZ ;  /* 0x000001d9fc007810 */ /* 0x000fe20007ffe0ff */
[----:B------:R1:W-:Y:S01]  /*570c0*/  @P4 STG.E [R108.64], R160 ;  /* 0x000000a06c004986 */ /* 0x0003e2000c101906 */
[----:B------:R-:W-:-:S03]  /*570d0*/  ISETP.LT.AND P4, PT, R3, c[0x0][0x17c], !P0 ;  /* 0x00005f0003007a0c */ /* 0x000fc60004781270 */
[----:B------:R1:W-:Y:S01]  /*570e0*/  @P5 STG.E [R104.64], R161 ;  /* 0x000000a168005986 */ /* 0x0003e2000c101906 */
[----:B------:R-:W-:Y:S02]  /*570f0*/  ISETP.LT.AND P5, PT, R0, c[0x0][0x17c], !P0 ;  /* 0x00005f0000007a0c */ /* 0x000fe400047a1270 */
[----:B------:R-:W-:Y:S01]  /*57100*/  IADD3 R0, R252, 0x1db, RZ ;  /* 0x000001dbfc007810 */ /* 0x000fe20007ffe0ff */
[----:B------:R1:W-:Y:S01]  /*57110*/  @P6 STG.E [R8.64], R164 ;  /* 0x000000a408006986 */ /* 0x0003e2000c101906 */
[----:B------:R-:W-:-:S03]  /*57120*/  ISETP.LT.AND P6, PT, R2, c[0x0][0x17c], !P0 ;  /* 0x00005f0002007a0c */ /* 0x000fc600047c1270 */
[----:B------:R1:W-:Y:S01]  /*57130*/  @P1 STG.E [R100.64], R165 ;  /* 0x000000a564001986 */ /* 0x0003e2000c101906 */
[----:B------:R-:W-:Y:S02]  /*57140*/  ISETP.LT.AND P1, PT, R0, c[0x0][0x17c], !P0 ;  /* 0x00005f0000007a0c */ /* 0x000fe40004721270 */
[C---:B------:R-:W-:Y:S02]  /*57150*/  IADD3 R2, R252.reuse, 0x1dc, RZ ;  /* 0x000001dcfc027810 */ /* 0x040fe40007ffe0ff */
        /* <DEDUP_REMOVED lines=83> */
[C---:B------:R-:W-:Y:S01]  /*57690*/  IADD3 R0, R252.reuse, 0x1f9, RZ ;  /* 0x000001f9fc007810 */ /* 0x040fe20007ffe0ff */
[----:B------:R1:W-:Y:S01]  /*576a0*/  @P6 STG.E [R36.64], R162 ;  /* 0x000000a224006986 */ /* 0x0003e2000c101906 */
[----:B------:R-:W-:-:S03]  /*576b0*/  IADD3 R2, R252, 0x1f8, RZ ;  /* 0x000001f8fc027810 */ /* 0x000fc60007ffe0ff */
[----:B------:R1:W-:Y:S01]  /*576c0*/  @P1 STG.E [R38.64], R163 ;  /* 0x000000a326001986 */ /* 0x0003e2000c101906 */
[----:B------:R-:W-:Y:S02]  /*576d0*/  ISETP.LT.AND P1, PT, R0, c[0x0][0x17c], !P0 ;  /* 0x00005f0000007a0c */ /* 0x000fe40004721270 */
[----:B------:R-:W-:Y:S02]  /*576e0*/  ISETP.LT.AND P6, PT, R2, c[0x0][0x17c], !P0 ;  /* 0x00005f0002007a0c */ /* 0x000fe400047c1270 */
[C---:B------:R-:W-:Y:S01]  /*576f0*/  IADD3 R0, R252.reuse, 0x1fb, RZ ;  /* 0x000001fbfc007810 */ /* 0x040fe20007ffe0ff */
[----:B------:R1:W-:Y:S01]  /*57700*/  @P2 STG.E [R30.64], R166 ;  /* 0x000000a61e002986 */ /* 0x0003e2000c101906 */
[----:B------:R-:W-:-:S03]  /*57710*/  IADD3 R2, R252, 0x1fa, RZ ;  /* 0x000001fafc027810 */ /* 0x000fc60007ffe0ff */
[----:B------:R1:W-:Y:S01]  /*57720*/  @P3 STG.E [R32.64], R167 ;  /* 0x000000a720003986 */ /* 0x0003e2000c101906 */
[----:B------:R-:W-:Y:S02]  /*57730*/  ISETP.LT.AND P3, PT, R0, c[0x0][0x17c], !P0 ;  /* 0x00005f0000007a0c */ /* 0x000fe40004761270 */
[----:B------:R-:W-:Y:S01]  /*57740*/  IADD3 R0, R252, 0x1fd, RZ ;  /* 0x000001fdfc007810 */ /* 0x000fe20007ffe0ff */
[----:B------:R1:W-:Y:S01]  /*57750*/  @P4 STG.E [R24.64], R170 ;  /* 0x000000aa18004986 */ /* 0x0003e2000c101906 */
[----:B------:R-:W-:Y:S02]  /*57760*/  ISETP.LT.AND P2, PT, R2, c[0x0][0x17c], !P0 ;  /* 0x00005f0002007a0c */ /* 0x000fe40004741270 */
[----:B------:R-:W-:Y:S01]  /*57770*/  IADD3 R2, R252, 0x1fc, RZ ;  /* 0x000001fcfc027810 */ /* 0x000fe20007ffe0ff */
[----:B------:R1:W-:Y:S01]  /*57780*/  @P5 STG.E [R26.64], R171 ;  /* 0x000000ab1a005986 */ /* 0x0003e2000c101906 */
[----:B------:R-:W-:Y:S02]  /*57790*/  ISETP.LT.AND P5, PT, R0, c[0x0][0x17c], !P0 ;  /* 0x00005f0000007a0c */ /* 0x000fe400047a1270 */
[----:B------:R-:W-:Y:S01]  /*577a0*/  IADD3 R0, R252, 0x1fe, RZ ;  /* 0x000001fefc007810 */ /* 0x000fe20007ffe0ff */
[----:B------:R1:W-:Y:S01]  /*577b0*/  @P6 STG.E [R20.64], R174 ;  /* 0x000000ae14006986 */ /* 0x0003e2000c101906 */
[----:B------:R-:W-:-:S02]  /*577c0*/  ISETP.LT.AND P4, PT, R2, c[0x0][0x17c], !P0 ;  /* 0x00005f0002007a0c */ /* 0x000fc40004781270 */
[----:B------:R-:W-:Y:S01]  /*577d0*/  ISETP.LT.AND P6, PT, R0, c[0x0][0x17c], !P0 ;  /* 0x00005f0000007a0c */ /* 0x000fe200047c1270 */
[----:B------:R1:W-:Y:S04]  /*577e0*/  @P1 STG.E [R18.64], R175 ;  /* 0x000000af12001986 */ /* 0x0003e8000c101906 */
[----:B------:R1:W-:Y:S04]  /*577f0*/  @P2 STG.E [R16.64], R178 ;  /* 0x000000b210002986 */ /* 0x0003e8000c101906 */
[----:B------:R1:W-:Y:S04]  /*57800*/  @P3 STG.E [R14.64], R179 ;  /* 0x000000b30e003986 */ /* 0x0003e8000c101906 */
[----:B------:R1:W-:Y:S04]  /*57810*/  @P4 STG.E [R12.64], R182 ;  /* 0x000000b60c004986 */ /* 0x0003e8000c101906 */
[----:B------:R1:W-:Y:S04]  /*57820*/  @P5 STG.E [R10.64], R183 ;  /* 0x000000b70a005986 */ /* 0x0003e8000c101906 */
[----:B------:R1:W-:Y:S01]  /*57830*/  @P6 STG.E [R248.64], R186 ;  /* 0x000000baf8006986 */ /* 0x0003e2000c101906 */
[----:B------:R-:W-:-:S04]  /*57840*/  IADD3 R252, R252, 0x1ff, RZ ;  /* 0x000001fffcfc7810 */ /* 0x000fc80007ffe0ff */
[----:B------:R-:W-:-:S13]  /*57850*/  ISETP.LT.AND P0, PT, R252, c[0x0][0x17c], !P0 ;  /* 0x00005f00fc007a0c */ /* 0x000fda0004701270 */
[----:B------:R-:W-:Y:S05]  /*57860*/  @!P0 EXIT ;  /* 0x000000000000894d */ /* 0x000fea0003800000 */
[----:B------:R-:W-:Y:S01]  /*57870*/  STG.E [R6.64], R187 ;  /* 0x000000bb06007986 */ /* 0x000fe2000c101906 */
[----:B------:R-:W-:Y:S05]  /*57880*/  EXIT ;  /* 0x000000000000794d */ /* 0x000fea0003800000 */
.L_x_3:
[----:B------:R-:W-:-:S00]  /*57890*/  BRA `(.L_x_3) ;  /* 0xfffffff000007947 */ /* 0x000fc0000383ffff */
[----:B------:R-:W-:-:S00]  /*578a0*/  NOP ;  /* 0x0000000000007918 */ /* 0x000fc00000000000 */
        /* <DEDUP_REMOVED lines=13> */
.L_x_4:


//--------------------- .nv.shared.matmul_kernel  --------------------------
	.section	.nv.shared.matmul_kernel,"aw",@nobits
	.sectionflags	@""
	.align	16
